def attn_fwd(
    Q,
    K,
    V,
    Out,
    Lse,
    sm_scale,
    stride_qz,
    stride_qh,
    stride_qm,
    stride_qk,
    stride_kz,
    stride_kh,
    stride_kn,
    stride_kk,
    stride_vz,
    stride_vh,
    stride_vn,
    stride_vk,
    stride_oz,
    stride_oh,
    stride_om,
    stride_ok,
    seqlen_q,
    seqlen_k,
    BLOCK_M: tl.constexpr,
    BLOCK_N: tl.constexpr,
    HEAD_DIM: tl.constexpr,
    CAUSAL: tl.constexpr,
):
    start_m = tl.program_id(0)
    off_hz = tl.program_id(1)
    q_off = off_hz * stride_qh
    k_off = off_hz * stride_kh
    v_off = off_hz * stride_vh
    offs_m = start_m * BLOCK_M + tl.arange(0, BLOCK_M)
    offs_d = tl.arange(0, HEAD_DIM)
    offs_n = tl.arange(0, BLOCK_N)
    q_ptrs = Q + q_off + offs_m[:, None] * stride_qm + offs_d[None, :] * stride_qk
    k_ptrs = K + k_off + offs_d[:, None] * stride_kk + offs_n[None, :] * stride_kn
    v_ptrs = V + v_off + offs_n[:, None] * stride_vn + offs_d[None, :] * stride_vk
    m_i = tl.full([BLOCK_M], float("-inf"), dtype=tl.float32)
    l_i = tl.zeros([BLOCK_M], dtype=tl.float32) + 1.0
    acc = tl.zeros([BLOCK_M, HEAD_DIM], dtype=tl.float32)
    q = tl.load(q_ptrs)
    acc, l_i, m_i = _attn_fwd_inner(
        acc,
        l_i,
        m_i,
        q,
        k_ptrs,
        v_ptrs,
        sm_scale,
        stride_kn,
        stride_vn,
        start_m,
        seqlen_k,
        BLOCK_M,
        BLOCK_N,
        HEAD_DIM,
        CAUSAL,
    )
    acc = acc / l_i[:, None]
    lse = m_i + tl.math.log2(l_i) / 1.4426950408889634
    o_ptrs = (
        Out
        + off_hz * stride_oh
        + offs_m[:, None] * stride_om
        + offs_d[None, :] * stride_ok
    )
    tl.store(o_ptrs, acc.to(Out.dtype.element_ty))
    tl.store(Lse + off_hz * seqlen_q + offs_m, lse)

# config = {"BLOCK_M": 128, "BLOCK_N": 64, "HEAD_DIM": 512, "arch": "sm_90", "causal": false, "dtype": "fp8e4m3", "num_stages": 3, "num_warps": 4}
# arch = sm_90


// ===== COMPILED SASS (sm_90a) =====

	.target	sm_90a

	.elftype	@"ET_EXEC"


//--------------------- .note.nv.tkinfo           --------------------------
	.section	.note.nv.tkinfo,"",@"SHT_NOTE"
	.sectionflags	@"SHF_NOTE_NV_TKINFO"
	.tkinfo
        /*0018*/ 	.word	0x00000002
        /*0030*/ 	.string	""
        /*0030*/ 	.string	"ptxas"
        /*0030*/ 	.string	"Cuda compilation tools, release 13.0, V13.0.88"
        /*0030*/ 	.string	"Build cuda_13.0.r13.0/compiler.36424714_0"
        /*0030*/ 	.string	"-v  -suppress-debug-info  -lineinfo  -arch sm_90a "



//--------------------- .note.nv.cuinfo           --------------------------
	.section	.note.nv.cuinfo,"",@"SHT_NOTE"
	.sectionflags	@"SHF_NOTE_NV_CUINFO"
        /*0018*/ 	.short	0x0002
        /*001a*/ 	.short	0x005a
        /*001c*/ 	.short	0x0082
	.zero		2


//--------------------- .nv.info                  --------------------------
	.section	.nv.info,"",@"SHT_CUDA_INFO"
	.align	4


	//----- nvinfo : EIATTR_REGCOUNT
	.align		4
        /*0000*/ 	.byte	0x04, 0x2f
        /*0002*/ 	.short	(.L_2 - .L_1)
	.align		4
.L_1:
        /*0004*/ 	.word	index@(attn_fwd)
        /*0008*/ 	.word	0x000000ff


	//----- nvinfo : EIATTR_FRAME_SIZE
	.align		4
.L_2:
        /*000c*/ 	.byte	0x04, 0x11
        /*000e*/ 	.short	(.L_4 - .L_3)
	.align		4
.L_3:
        /*0010*/ 	.word	index@(attn_fwd)
        /*0014*/ 	.word	0x00002170


	//----- nvinfo : EIATTR_MIN_STACK_SIZE
	.align		4
.L_4:
        /*0018*/ 	.byte	0x04, 0x12
        /*001a*/ 	.short	(.L_6 - .L_5)
	.align		4
.L_5:
        /*001c*/ 	.word	index@(attn_fwd)
        /*0020*/ 	.word	0x00002170
.L_6:


//--------------------- .nv.compat                --------------------------
	.section	.nv.compat,"",@"SHT_CUDA_COMPAT_INFO"
	.align	4
        /*0000*/ 	.byte	0x02, 0x09, 0x01, 0x00, 0x02, 0x02, 0x04, 0x00, 0x02, 0x05, 0x05, 0x00, 0x03, 0x07, 0x01, 0x01
        /*0010*/ 	.byte	0x02, 0x03, 0x00, 0x00, 0x02, 0x06, 0x01, 0x00, 0x04, 0x0b, 0x08, 0x00, 0x00, 0x00, 0x00, 0x00
        /*0020*/ 	.byte	0x00, 0x00, 0x00, 0x00


//--------------------- .nv.info.attn_fwd         --------------------------
	.section	.nv.info.attn_fwd,"",@"SHT_CUDA_INFO"
	.sectionflags	@""
	.align	4


	//----- nvinfo : EIATTR_CUDA_API_VERSION
	.align		4
        /*0000*/ 	.byte	0x04, 0x37
        /*0002*/ 	.short	(.L_8 - .L_7)
.L_7:
        /*0004*/ 	.word	0x00000082


	//----- nvinfo : EIATTR_KPARAM_INFO
	.align		4
.L_8:
        /*0008*/ 	.byte	0x04, 0x17
        /*000a*/ 	.short	(.L_10 - .L_9)
.L_9:
        /*000c*/ 	.word	0x00000000
        /*0010*/ 	.short	0x0019
        /*0012*/ 	.short	0x0080
        /*0014*/ 	.byte	0x00, 0xf4, 0x21, 0x00


	//----- nvinfo : EIATTR_KPARAM_INFO
	.align		4
.L_10:
        /*0018*/ 	.byte	0x04, 0x17
        /*001a*/ 	.short	(.L_12 - .L_11)
.L_11:
        /*001c*/ 	.word	0x00000000
        /*0020*/ 	.short	0x0018
        /*0022*/ 	.short	0x0078
        /*0024*/ 	.byte	0x00, 0xf4, 0x21, 0x00


	//----- nvinfo : EIATTR_KPARAM_INFO
	.align		4
.L_12:
        /*0028*/ 	.byte	0x04, 0x17
        /*002a*/ 	.short	(.L_14 - .L_13)
.L_13:
        /*002c*/ 	.word	0x00000000
        /*0030*/ 	.short	0x0017
        /*0032*/ 	.short	0x0070
        /*0034*/ 	.byte	0x00, 0xf0, 0x11, 0x00


	//----- nvinfo : EIATTR_KPARAM_INFO
	.align		4
.L_14:
        /*0038*/ 	.byte	0x04, 0x17
        /*003a*/ 	.short	(.L_16 - .L_15)
.L_15:
        /*003c*/ 	.word	0x00000000
        /*0040*/ 	.short	0x0016
        /*0042*/ 	.short	0x006c
        /*0044*/ 	.byte	0x00, 0xf0, 0x11, 0x00


	//----- nvinfo : EIATTR_KPARAM_INFO
	.align		4
.L_16:
        /*0048*/ 	.byte	0x04, 0x17
        /*004a*/ 	.short	(.L_18 - .L_17)
.L_17:
        /*004c*/ 	.word	0x00000000
        /*0050*/ 	.short	0x0015
        /*0052*/ 	.short	0x0068
        /*0054*/ 	.byte	0x00, 0xf0, 0x11, 0x00


	//----- nvinfo : EIATTR_KPARAM_INFO
	.align		4
.L_18:
        /*0058*/ 	.byte	0x04, 0x17
        /*005a*/ 	.short	(.L_20 - .L_19)
.L_19:
        /*005c*/ 	.word	0x00000000
        /*0060*/ 	.short	0x0014
        /*0062*/ 	.short	0x0064
        /*0064*/ 	.byte	0x00, 0xf0, 0x11, 0x00


	//----- nvinfo : EIATTR_KPARAM_INFO
	.align		4
.L_20:
        /*0068*/ 	.byte	0x04, 0x17
        /*006a*/ 	.short	(.L_22 - .L_21)
.L_21:
        /*006c*/ 	.word	0x00000000
        /*0070*/ 	.short	0x0013
        /*0072*/ 	.short	0x0060
        /*0074*/ 	.byte	0x00, 0xf0, 0x11, 0x00


	//----- nvinfo : EIATTR_KPARAM_INFO
	.align		4
.L_22:
        /*0078*/ 	.byte	0x04, 0x17
        /*007a*/ 	.short	(.L_24 - .L_23)
.L_23:
        /*007c*/ 	.word	0x00000000
        /*0080*/ 	.short	0x0012
        /*0082*/ 	.short	0x005c
        /*0084*/ 	.byte	0x00, 0xf0, 0x11, 0x00


	//----- nvinfo : EIATTR_KPARAM_INFO
	.align		4
.L_24:
        /*0088*/ 	.byte	0x04, 0x17
        /*008a*/ 	.short	(.L_26 - .L_25)
.L_25:
        /*008c*/ 	.word	0x00000000
        /*0090*/ 	.short	0x0011
        /*0092*/ 	.short	0x0058
        /*0094*/ 	.byte	0x00, 0xf0, 0x11, 0x00


	//----- nvinfo : EIATTR_KPARAM_INFO
	.align		4
.L_26:
        /*0098*/ 	.byte	0x04, 0x17
        /*009a*/ 	.short	(.L_28 - .L_27)
.L_27:
        /*009c*/ 	.word	0x00000000
        /*00a0*/ 	.short	0x0010
        /*00a2*/ 	.short	0x0054
        /*00a4*/ 	.byte	0x00, 0xf0, 0x11, 0x00


	//----- nvinfo : EIATTR_KPARAM_INFO
	.align		4
.L_28:
        /*00a8*/ 	.byte	0x04, 0x17
        /*00aa*/ 	.short	(.L_30 - .L_29)
.L_29:
        /*00ac*/ 	.word	0x00000000
        /*00b0*/ 	.short	0x000f
        /*00b2*/ 	.short	0x0050
        /*00b4*/ 	.byte	0x00, 0xf0, 0x11, 0x00


	//----- nvinfo : EIATTR_KPARAM_INFO
	.align		4
.L_30:
        /*00b8*/ 	.byte	0x04, 0x17
        /*00ba*/ 	.short	(.L_32 - .L_31)
.L_31:
        /*00bc*/ 	.word	0x00000000
        /*00c0*/ 	.short	0x000e
        /*00c2*/ 	.short	0x004c
        /*00c4*/ 	.byte	0x00, 0xf0, 0x11, 0x00


	//----- nvinfo : EIATTR_KPARAM_INFO
	.align		4
.L_32:
        /*00c8*/ 	.byte	0x04, 0x17
        /*00ca*/ 	.short	(.L_34 - .L_33)
.L_33:
        /*00cc*/ 	.word	0x00000000
        /*00d0*/ 	.short	0x000d
        /*00d2*/ 	.short	0x0048
        /*00d4*/ 	.byte	0x00, 0xf0, 0x11, 0x00


	//----- nvinfo : EIATTR_KPARAM_INFO
	.align		4
.L_34:
        /*00d8*/ 	.byte	0x04, 0x17
        /*00da*/ 	.short	(.L_36 - .L_35)
.L_35:
        /*00dc*/ 	.word	0x00000000
        /*00e0*/ 	.short	0x000c
        /*00e2*/ 	.short	0x0044
        /*00e4*/ 	.byte	0x00, 0xf0, 0x11, 0x00


	//----- nvinfo : EIATTR_KPARAM_INFO
	.align		4
.L_36:
        /*00e8*/ 	.byte	0x04, 0x17
        /*00ea*/ 	.short	(.L_38 - .L_37)
.L_37:
        /*00ec*/ 	.word	0x00000000
        /*00f0*/ 	.short	0x000b
        /*00f2*/ 	.short	0x0040
        /*00f4*/ 	.byte	0x00, 0xf0, 0x11, 0x00


	//----- nvinfo : EIATTR_KPARAM_INFO
	.align		4
.L_38:
        /*00f8*/ 	.byte	0x04, 0x17
        /*00fa*/ 	.short	(.L_40 - .L_39)
.L_39:
        /*00fc*/ 	.word	0x00000000
        /*0100*/ 	.short	0x000a
        /*0102*/ 	.short	0x003c
        /*0104*/ 	.byte	0x00, 0xf0, 0x11, 0x00


	//----- nvinfo : EIATTR_KPARAM_INFO
	.align		4
.L_40:
        /*0108*/ 	.byte	0x04, 0x17
        /*010a*/ 	.short	(.L_42 - .L_41)
.L_41:
        /*010c*/ 	.word	0x00000000
        /*0110*/ 	.short	0x0009
        /*0112*/ 	.short	0x0038
        /*0114*/ 	.byte	0x00, 0xf0, 0x11, 0x00


	//----- nvinfo : EIATTR_KPARAM_INFO
	.align		4
.L_42:
        /*0118*/ 	.byte	0x04, 0x17
        /*011a*/ 	.short	(.L_44 - .L_43)
.L_43:
        /*011c*/ 	.word	0x00000000
        /*0120*/ 	.short	0x0008
        /*0122*/ 	.short	0x0034
        /*0124*/ 	.byte	0x00, 0xf0, 0x11, 0x00


	//----- nvinfo : EIATTR_KPARAM_INFO
	.align		4
.L_44:
        /*0128*/ 	.byte	0x04, 0x17
        /*012a*/ 	.short	(.L_46 - .L_45)
.L_45:
        /*012c*/ 	.word	0x00000000
        /*0130*/ 	.short	0x0007
        /*0132*/ 	.short	0x0030
        /*0134*/ 	.byte	0x00, 0xf0, 0x11, 0x00


	//----- nvinfo : EIATTR_KPARAM_INFO
	.align		4
.L_46:
        /*0138*/ 	.byte	0x04, 0x17
        /*013a*/ 	.short	(.L_48 - .L_47)
.L_47:
        /*013c*/ 	.word	0x00000000
        /*0140*/ 	.short	0x0006
        /*0142*/ 	.short	0x002c
        /*0144*/ 	.byte	0x00, 0xf0, 0x11, 0x00


	//----- nvinfo : EIATTR_KPARAM_INFO
	.align		4
.L_48:
        /*0148*/ 	.byte	0x04, 0x17
        /*014a*/ 	.short	(.L_50 - .L_49)
.L_49:
        /*014c*/ 	.word	0x00000000
        /*0150*/ 	.short	0x0005
        /*0152*/ 	.short	0x0028
        /*0154*/ 	.byte	0x00, 0xf0, 0x11, 0x00


	//----- nvinfo : EIATTR_KPARAM_INFO
	.align		4
.L_50:
        /*0158*/ 	.byte	0x04, 0x17
        /*015a*/ 	.short	(.L_52 - .L_51)
.L_51:
        /*015c*/ 	.word	0x00000000
        /*0160*/ 	.short	0x0004
        /*0162*/ 	.short	0x0020
        /*0164*/ 	.byte	0x00, 0xf4, 0x21, 0x00


	//----- nvinfo : EIATTR_KPARAM_INFO
	.align		4
.L_52:
        /*0168*/ 	.byte	0x04, 0x17
        /*016a*/ 	.short	(.L_54 - .L_53)
.L_53:
        /*016c*/ 	.word	0x00000000
        /*0170*/ 	.short	0x0003
        /*0172*/ 	.short	0x0018
        /*0174*/ 	.byte	0x00, 0xf4, 0x21, 0x00


	//----- nvinfo : EIATTR_KPARAM_INFO
	.align		4
.L_54:
        /*0178*/ 	.byte	0x04, 0x17
        /*017a*/ 	.short	(.L_56 - .L_55)
.L_55:
        /*017c*/ 	.word	0x00000000
        /*0180*/ 	.short	0x0002
        /*0182*/ 	.short	0x0010
        /*0184*/ 	.byte	0x00, 0xf4, 0x21, 0x00


	//----- nvinfo : EIATTR_KPARAM_INFO
	.align		4
.L_56:
        /*0188*/ 	.byte	0x04, 0x17
        /*018a*/ 	.short	(.L_58 - .L_57)
.L_57:
        /*018c*/ 	.word	0x00000000
        /*0190*/ 	.short	0x0001
        /*0192*/ 	.short	0x0008
        /*0194*/ 	.byte	0x00, 0xf4, 0x21, 0x00


	//----- nvinfo : EIATTR_KPARAM_INFO
	.align		4
.L_58:
        /*0198*/ 	.byte	0x04, 0x17
        /*019a*/ 	.short	(.L_60 - .L_59)
.L_59:
        /*019c*/ 	.word	0x00000000
        /*01a0*/ 	.short	0x0000
        /*01a2*/ 	.short	0x0000
        /*01a4*/ 	.byte	0x00, 0xf4, 0x21, 0x00


	//----- nvinfo : EIATTR_SPARSE_MMA_MASK
	.align		4
.L_60:
        /*01a8*/ 	.byte	0x03, 0x50
        /*01aa*/ 	.short	0x0000


	//----- nvinfo : EIATTR_MAXREG_COUNT
	.align		4
        /*01ac*/ 	.byte	0x03, 0x1b
        /*01ae*/ 	.short	0x00ff


	//----- nvinfo : EIATTR_NUM_BARRIERS
	.align		4
        /*01b0*/ 	.byte	0x02, 0x4c
        /*01b2*/ 	.byte	0x01
	.zero		1


	//----- nvinfo : EIATTR_ANNOTATIONS
	.align		4
        /*01b4*/ 	.byte	0x04, 0x55
        /*01b6*/ 	.short	(.L_62 - .L_61)


	//   ....[0]....
.L_61:
        /*01b8*/ 	.word	0x00000001
        /*01bc*/ 	.byte	0x40, 0x1d, 0x00, 0x00, 0x01, 0x00, 0x00, 0x00, 0x50, 0x1d, 0x00, 0x00, 0x01, 0x00, 0x00, 0x00
        /* <DEDUP_REMOVED lines=4049> */
        /*fedc*/ 	.byte	0xc0, 0x65, 0x05, 0x00


	//----- nvinfo : EIATTR_MERCURY_ISA_VERSION
	.align		4
.L_62:
        /*fee0*/ 	.byte	0x03, 0x5f
        /*fee2*/ 	.short	0x0101


	//----- nvinfo : EIATTR_COOP_GROUP_MASK_REGIDS
	.align		4
        /*fee4*/ 	.byte	0x04, 0x29
        /*fee6*/ 	.short	(.L_64 - .L_63)


	//   ....[0]....
.L_63:
        /*fee8*/ 	.word	0xffffffff


	//   ....[1]....
        /*feec*/ 	.word	0xffffffff


	//   ....[2]....
        /*fef0*/ 	.word	0xffffffff


	//   ....[3]....
        /*fef4*/ 	.word	0xffffffff


	//   ....[4]....
        /*fef8*/ 	.word	0xffffffff


	//   ....[5]....
        /*fefc*/ 	.word	0xffffffff


	//   ....[6]....
        /*ff00*/ 	.word	0xffffffff


	//   ....[7]....
        /*ff04*/ 	.word	0xffffffff


	//   ....[8]....
        /*ff08*/ 	.word	0xffffffff


	//   ....[9]....
        /*ff0c*/ 	.word	0xffffffff


	//   ....[10]....
        /*ff10*/ 	.word	0xffffffff


	//   ....[11]....
        /*ff14*/ 	.word	0xffffffff


	//   ....[12]....
        /*ff18*/ 	.word	0xffffffff


	//   ....[13]....
        /*ff1c*/ 	.word	0xffffffff


	//   ....[14]....
        /*ff20*/ 	.word	0xffffffff


	//   ....[15]....
        /*ff24*/ 	.word	0xffffffff


	//   ....[16]....
        /*ff28*/ 	.word	0xffffffff


	//   ....[17]....
        /*ff2c*/ 	.word	0xffffffff


	//   ....[18]....
        /*ff30*/ 	.word	0xffffffff


	//   ....[19]....
        /*ff34*/ 	.word	0xffffffff


	//   ....[20]....
        /*ff38*/ 	.word	0xffffffff


	//   ....[21]....
        /*ff3c*/ 	.word	0xffffffff


	//   ....[22]....
        /*ff40*/ 	.word	0xffffffff


	//   ....[23]....
        /*ff44*/ 	.word	0xffffffff


	//   ....[24]....
        /*ff48*/ 	.word	0xffffffff


	//   ....[25]....
        /*ff4c*/ 	.word	0xffffffff


	//   ....[26]....
        /*ff50*/ 	.word	0xffffffff


	//   ....[27]....
        /*ff54*/ 	.word	0xffffffff


	//   ....[28]....
        /*ff58*/ 	.word	0xffffffff


	//   ....[29]....
        /*ff5c*/ 	.word	0xffffffff


	//   ....[30]....
        /*ff60*/ 	.word	0xffffffff


	//   ....[31]....
        /*ff64*/ 	.word	0xffffffff


	//----- nvinfo : EIATTR_COOP_GROUP_INSTR_OFFSETS
	.align		4
.L_64:
        /*ff68*/ 	.byte	0x04, 0x28
        /*ff6a*/ 	.short	(.L_66 - .L_65)


	//   ....[0]....
.L_65:
        /*ff6c*/ 	.word	0x000296c0


	//   ....[1]....
        /*ff70*/ 	.word	0x000296e0


	//   ....[2]....
        /*ff74*/ 	.word	0x000298f0


	//   ....[3]....
        /*ff78*/ 	.word	0x00029920


	//   ....[4]....
        /*ff7c*/ 	.word	0x0002ae80


	//   ....[5]....
        /*ff80*/ 	.word	0x0002ae90


	//   ....[6]....
        /*ff84*/ 	.word	0x0002afa0


	//   ....[7]....
        /*ff88*/ 	.word	0x0002b060


	//   ....[8]....
        /*ff8c*/ 	.word	0x0002c270


	//   ....[9]....
        /*ff90*/ 	.word	0x0002c2e0


	//   ....[10]....
        /*ff94*/ 	.word	0x0002c3c0


	//   ....[11]....
        /*ff98*/ 	.word	0x0002c3f0


	//   ....[12]....
        /*ff9c*/ 	.word	0x0002c520


	//   ....[13]....
        /*ffa0*/ 	.word	0x0002db90


	//   ....[14]....
        /*ffa4*/ 	.word	0x000303e0


	//   ....[15]....
        /*ffa8*/ 	.word	0x00030410


	//   ....[16]....
        /*ffac*/ 	.word	0x00030800


	//   ....[17]....
        /*ffb0*/ 	.word	0x00030820


	//   ....[18]....
        /*ffb4*/ 	.word	0x00030850


	//   ....[19]....
        /*ffb8*/ 	.word	0x00030880


	//   ....[20]....
        /*ffbc*/ 	.word	0x000314d0


	//   ....[21]....
        /*ffc0*/ 	.word	0x000314e0


	//   ....[22]....
        /*ffc4*/ 	.word	0x000314f0


	//   ....[23]....
        /*ffc8*/ 	.word	0x00031500


	//   ....[24]....
        /*ffcc*/ 	.word	0x00032b40


	//   ....[25]....
        /*ffd0*/ 	.word	0x00032b50


	//   ....[26]....
        /*ffd4*/ 	.word	0x00032b60


	//   ....[27]....
        /*ffd8*/ 	.word	0x00032b70


	//   ....[28]....
        /*ffdc*/ 	.word	0x00032bb0


	//   ....[29]....
        /*ffe0*/ 	.word	0x00032bd0


	//   ....[30]....
        /*ffe4*/ 	.word	0x00032be0


	//   ....[31]....
        /*ffe8*/ 	.word	0x00032bf0


	//----- nvinfo : EIATTR_EXIT_INSTR_OFFSETS
	.align		4
.L_66:
        /*ffec*/ 	.byte	0x04, 0x1c
        /*ffee*/ 	.short	(.L_68 - .L_67)


	//   ....[0]....
.L_67:
        /*fff0*/ 	.word	0x00057020


	//----- nvinfo : EIATTR_REQNTID
	.align		4
.L_68:
        /*fff4*/ 	.byte	0x04, 0x10
        /*fff6*/ 	.short	(.L_70 - .L_69)
.L_69:
        /*fff8*/ 	.word	0x00000080
        /*fffc*/ 	.word	0x00000001
        /*10000*/ 	.word	0x00000001


	//----- nvinfo : EIATTR_CBANK_PARAM_SIZE
	.align		4
.L_70:
        /*10004*/ 	.byte	0x03, 0x19
        /*10006*/ 	.short	0x0088


	//----- nvinfo : EIATTR_PARAM_CBANK
	.align		4
        /*10008*/ 	.byte	0x04, 0x0a
        /*1000a*/ 	.short	(.L_72 - .L_71)
	.align		4
.L_71:
        /*1000c*/ 	.word	index@(.nv.constant0.attn_fwd)
        /*10010*/ 	.short	0x0210
        /*10012*/ 	.short	0x0088


	//----- nvinfo : EIATTR_SW_WAR
	.align		4
.L_72:
        /*10014*/ 	.byte	0x04, 0x36
        /*10016*/ 	.short	(.L_74 - .L_73)
.L_73:
        /*10018*/ 	.word	0x00000008
.L_74:


//--------------------- .nv.callgraph             --------------------------
	.section	.nv.callgraph,"",@"SHT_CUDA_CALLGRAPH"
	.align	4
	.sectionentsize	8
	.align		4
        /*0000*/ 	.word	0x00000000
	.align		4
        /*0004*/ 	.word	0xffffffff
	.align		4
        /*0008*/ 	.word	0x00000000
	.align		4
        /*000c*/ 	.word	0xfffffffe
	.align		4
        /*0010*/ 	.word	0x00000000
	.align		4
        /*0014*/ 	.word	0xfffffffd
	.align		4
        /*0018*/ 	.word	0x00000000
	.align		4
        /*001c*/ 	.word	0xfffffffc


//--------------------- .nv.constant4             --------------------------
	.section	.nv.constant4,"a",@progbits
	.align	8
	.align		8
.nv.constant4:
        /*0000*/ 	.dword	_$_str


//--------------------- .text.attn_fwd            --------------------------
	.section	.text.attn_fwd,"ax",@progbits
	.align	128
        .global         attn_fwd
        .type           attn_fwd,@function
        .size           attn_fwd,(.L_x_3 - attn_fwd)
        .other          attn_fwd,@"STO_CUDA_ENTRY STV_DEFAULT"
attn_fwd:
.text.attn_fwd:
[----:B------:R-:W0:Y:S01]  /*0000*/  LDC R1, c[0x0][0x28] ;  /* 0x00000a00ff017b82 */ /* 0x000e220000000800 */
[----:B------:R-:W1:Y:S07]  /*0010*/  S2R R34, SR_TID.X ;  /* 0x0000000000227919 */ /* 0x000e6e0000002100 */
[----:B------:R-:W2:Y:S01]  /*0020*/  LDC.64 R4, c[0x0][0x240] ;  /* 0x00009000ff047b82 */ /* 0x000ea20000000a00 */
[----:B------:R-:W-:Y:S01]  /*0030*/  ULDC.64 UR60, c[0x0][0x208] ;  /* 0x00008200003c7ab9 */ /* 0x000fe20000000a00 */
[----:B0-----:R-:W-:Y:S01]  /*0040*/  VIADD R1, R1, 0xffffde90 ;  /* 0xffffde9001017836 */ /* 0x001fe20000000000 */
[----:B------:R-:W0:Y:S01]  /*0050*/  S2R R0, SR_CTAID.X ;  /* 0x0000000000007919 */ /* 0x000e220000002500 */
[----:B------:R-:W2:Y:S04]  /*0060*/  S2R R3, SR_CTAID.Y ;  /* 0x0000000000037919 */ /* 0x000ea80000002600 */
[----:B------:R-:W3:Y:S08]  /*0070*/  LDC R2, c[0x0][0x248] ;  /* 0x00009200ff027b82 */ /* 0x000ef00000000800 */
[----:B------:R-:W4:Y:S08]  /*0080*/  LDC.64 R122, c[0x0][0x210] ;  /* 0x00008400ff7a7b82 */ /* 0x000f300000000a00 */
[----:B------:R-:W5:Y:S01]  /*0090*/  LDC R7, c[0x0][0x248] ;  /* 0x00009200ff077b82 */ /* 0x000f620000000800 */
[----:B-1----:R-:W-:-:S07]  /*00a0*/  LOP3.LUT R32, R34, 0x7f, RZ, 0xc0, !PT ;  /* 0x0000007f22207812 */ /* 0x002fce00078ec0ff */
[----:B------:R-:W1:Y:S01]  /*00b0*/  LDC R11, c[0x0][0x248] ;  /* 0x00009200ff0b7b82 */ /* 0x000e620000000800 */
[----:B0-----:R-:W-:Y:S02]  /*00c0*/  IMAD R6, R0, 0x80, R32 ;  /* 0x0000008000067824 */ /* 0x001fe400078e0220 */
[----:B--2---:R-:W-:-:S05]  /*00d0*/  IMAD R3, R3, R4, RZ ;  /* 0x0000000403037224 */ /* 0x004fca00078e02ff */
[----:B------:R-:W0:Y:S01]  /*00e0*/  LDC R9, c[0x0][0x248] ;  /* 0x00009200ff097b82 */ /* 0x000e220000000800 */
[----:B------:R-:W-:Y:S02]  /*00f0*/  IMAD R0, R6, R5, RZ ;  /* 0x0000000506007224 */ /* 0x000fe400078e02ff */
[----:B---3--:R-:W-:Y:S01]  /*0100*/  IMAD R5, R2, 0x180, RZ ;  /* 0x0000018002057824 */ /* 0x008fe200078e02ff */
[--C-:B------:R-:W-:Y:S02]  /*0110*/  SHF.R.S32.HI R2, RZ, 0x1f, R3.reuse ;  /* 0x0000001fff027819 */ /* 0x100fe40000011403 */
[----:B----4-:R-:W-:Y:S02]  /*0120*/  IADD3 R122, P0, P1, R0, R122, R3 ;  /* 0x0000007a007a7210 */ /* 0x010fe4000791e003 */
[----:B------:R-:W2:Y:S01]  /*0130*/  LDC R6, c[0x0][0x248] ;  /* 0x00009200ff067b82 */ /* 0x000ea20000000800 */
[----:B------:R-:W-:Y:S01]  /*0140*/  SHF.R.S32.HI R0, RZ, 0x1f, R0 ;  /* 0x0000001fff007819 */ /* 0x000fe20000011400 */
[----:B-----5:R-:W-:-:S03]  /*0150*/  IMAD R7, R7, 0x181, RZ ;  /* 0x0000018107077824 */ /* 0x020fc600078e02ff */
[----:B------:R-:W-:Y:S02]  /*0160*/  IADD3.X R123, R0, R123, R2, P0, P1 ;  /* 0x0000007b007b7210 */ /* 0x000fe400007e2402 */
[-C--:B------:R-:W-:Y:S01]  /*0170*/  IADD3 R2, P0, R5, R122.reuse, RZ ;  /* 0x0000007a05027210 */ /* 0x080fe20007f1e0ff */
[----:B------:R-:W3:Y:S01]  /*0180*/  LDC R13, c[0x0][0x248] ;  /* 0x00009200ff0d7b82 */ /* 0x000ee20000000800 */
[----:B------:R-:W-:-:S07]  /*0190*/  IADD3 R4, P1, R7, R122, RZ ;  /* 0x0000007a07047210 */ /* 0x000fce0007f3e0ff */
[----:B------:R-:W4:Y:S01]  /*01a0*/  LDC R10, c[0x0][0x248] ;  /* 0x00009200ff0a7b82 */ /* 0x000f220000000800 */
[----:B------:R-:W-:-:S07]  /*01b0*/  LEA.HI.X.SX32 R3, R5, R123, 0x1, P0 ;  /* 0x0000007b05037211 */ /* 0x000fce00000f0eff */
[----:B------:R-:W5:Y:S01]  /*01c0*/  LDC R12, c[0x0][0x248] ;  /* 0x00009200ff0c7b82 */ /* 0x000f620000000800 */
[----:B------:R-:W-:-:S07]  /*01d0*/  LEA.HI.X.SX32 R5, R7, R123, 0x1, P1 ;  /* 0x0000007b07057211 */ /* 0x000fce00008f0eff */
[----:B------:R-:W5:Y:S01]  /*01e0*/  LDC R15, c[0x0][0x248] ;  /* 0x00009200ff0f7b82 */ /* 0x000f620000000800 */
[----:B--2---:R-:W-:Y:S01]  /*01f0*/  IMAD R7, R6, 0x182, RZ ;  /* 0x0000018206077824 */ /* 0x004fe200078e02ff */
[----:B------:R2:W5:Y:S01]  /*0200*/  LDG.E.U8 R21, desc[UR60][R4.64] ;  /* 0x0000003c04157981 */ /* 0x000562000c1e1100 */
[----:B-1----:R-:W-:-:S05]  /*0210*/  IMAD R11, R11, 0x184, RZ ;  /* 0x000001840b0b7824 */ /* 0x002fca00078e02ff */
[----:B------:R-:W1:Y:S01]  /*0220*/  LDC R17, c[0x0][0x248] ;  /* 0x00009200ff117b82 */ /* 0x000e620000000800 */
[----:B0-----:R-:W-:-:S07]  /*0230*/  IMAD R9, R9, 0x183, RZ ;  /* 0x0000018309097824 */ /* 0x001fce00078e02ff */
[----:B------:R-:W0:Y:S01]  /*0240*/  LDC R18, c[0x0][0x248] ;  /* 0x00009200ff127b82 */ /* 0x000e220000000800 */
[-C--:B------:R-:W-:Y:S01]  /*0250*/  IADD3 R6, P0, R7, R122.reuse, RZ ;  /* 0x0000007a07067210 */ /* 0x080fe20007f1e0ff */
[----:B---3--:R-:W-:Y:S01]  /*0260*/  IMAD R13, R13, 0x185, RZ ;  /* 0x000001850d0d7824 */ /* 0x008fe200078e02ff */
[-C--:B--2---:R-:W-:Y:S01]  /*0270*/  IADD3 R4, P2, R11, R122.reuse, RZ ;  /* 0x0000007a0b047210 */ /* 0x084fe20007f5e0ff */
[----:B------:R2:W3:Y:S04]  /*0280*/  LDG.E.U8 R0, desc[UR60][R2.64] ;  /* 0x0000003c02007981 */ /* 0x0004e8000c1e1100 */
[----:B------:R-:W0:Y:S01]  /*0290*/  LDC R19, c[0x0][0x248] ;  /* 0x00009200ff137b82 */ /* 0x000e220000000800 */
[----:B------:R-:W-:Y:S01]  /*02a0*/  LEA.HI.X.SX32 R7, R7, R123, 0x1, P0 ;  /* 0x0000007b07077211 */ /* 0x000fe200000f0eff */
[----:B------:R-:W3:Y:S06]  /*02b0*/  LDG.E.U8 R88, desc[UR60][R122.64] ;  /* 0x0000003c7a587981 */ /* 0x000eec000c1e1100 */
[----:B------:R-:W0:Y:S01]  /*02c0*/  LDC R26, c[0x0][0x248] ;  /* 0x00009200ff1a7b82 */ /* 0x000e220000000800 */
[-C--:B--2---:R-:W-:Y:S01]  /*02d0*/  IADD3 R2, P1, R9, R122.reuse, RZ ;  /* 0x0000007a09027210 */ /* 0x084fe20007f3e0ff */
[----:B------:R2:W3:Y:S01]  /*02e0*/  LDG.E.U8 R14, desc[UR60][R6.64] ;  /* 0x0000003c060e7981 */ /* 0x0004e2000c1e1100 */
[----:B------:R-:W-:-:S02]  /*02f0*/  IADD3 R8, P0, R13, R122, RZ ;  /* 0x0000007a0d087210 */ /* 0x000fc40007f1e0ff */
[----:B------:R-:W-:-:S03]  /*0300*/  LEA.HI.X.SX32 R5, R11, R123, 0x1, P2 ;  /* 0x0000007b0b057211 */ /* 0x000fc600010f0eff */
[----:B------:R-:W0:Y:S01]  /*0310*/  LDC R28, c[0x0][0x248] ;  /* 0x00009200ff1c7b82 */ /* 0x000e220000000800 */
[----:B----4-:R-:W-:Y:S01]  /*0320*/  IMAD R11, R10, 0x186, RZ ;  /* 0x000001860a0b7824 */ /* 0x010fe200078e02ff */
[----:B------:R-:W-:-:S06]  /*0330*/  LEA.HI.X.SX32 R3, R9, R123, 0x1, P1 ;  /* 0x0000007b09037211 */ /* 0x000fcc00008f0eff */
[----:B------:R-:W4:Y:S01]  /*0340*/  LDC R31, c[0x0][0x248] ;  /* 0x00009200ff1f7b82 */ /* 0x000f220000000800 */
[----:B------:R-:W-:-:S07]  /*0350*/  LEA.HI.X.SX32 R9, R13, R123, 0x1, P0 ;  /* 0x0000007b0d097211 */ /* 0x000fce00000f0eff */
[----:B------:R-:W4:Y:S01]  /*0360*/  LDC R30, c[0x0][0x248] ;  /* 0x00009200ff1e7b82 */ /* 0x000f220000000800 */
[----:B-----5:R-:W-:Y:S01]  /*0370*/  IMAD R13, R12, 0x187, RZ ;  /* 0x000001870c0d7824 */ /* 0x020fe200078e02ff */
[-C--:B--2---:R-:W-:Y:S01]  /*0380*/  IADD3 R6, P0, R11, R122.reuse, RZ ;  /* 0x0000007a0b067210 */ /* 0x084fe20007f1e0ff */
[----:B------:R-:W-:Y:S01]  /*0390*/  IMAD R15, R15, 0x188, RZ ;  /* 0x000001880f0f7824 */ /* 0x000fe200078e02ff */
[----:B------:R2:W3:Y:S01]  /*03a0*/  LDG.E.U8 R23, desc[UR60][R2.64] ;  /* 0x0000003c02177981 */ /* 0x0004e2000c1e1100 */
[----:B-1----:R-:W-:Y:S01]  /*03b0*/  IMAD R17, R17, 0x189, RZ ;  /* 0x0000018911117824 */ /* 0x002fe200078e02ff */
[----:B------:R-:W-:Y:S01]  /*03c0*/  LEA.HI.X.SX32 R7, R11, R123, 0x1, P0 ;  /* 0x0000007b0b077211 */ /* 0x000fe200000f0eff */
[----:B0-----:R-:W-:Y:S01]  /*03d0*/  IMAD R11, R18, 0x18a, RZ ;  /* 0x0000018a120b7824 */ /* 0x001fe200078e02ff */
[----:B------:R0:W5:Y:S01]  /*03e0*/  LDG.E.U8 R16, desc[UR60][R4.64] ;  /* 0x0000003c04107981 */ /* 0x000162000c1e1100 */
[----:B------:R-:W1:Y:S03]  /*03f0*/  LDC R35, c[0x0][0x248] ;  /* 0x00009200ff237b82 */ /* 0x000e660000000800 */
[----:B------:R0:W5:Y:S01]  /*0400*/  LDG.E.U8 R25, desc[UR60][R8.64] ;  /* 0x0000003c08197981 */ /* 0x000162000c1e1100 */
[----:B--2---:R-:W-:-:S03]  /*0410*/  IADD3 R2, P1, R13, R122, RZ ;  /* 0x0000007a0d027210 */ /* 0x004fc60007f3e0ff */
[----:B------:R2:W5:Y:S01]  /*0420*/  LDG.E.U8 R20, desc[UR60][R6.64] ;  /* 0x0000003c06147981 */ /* 0x000562000c1e1100 */
[----:B------:R-:W1:Y:S01]  /*0430*/  LDC R33, c[0x0][0x248] ;  /* 0x00009200ff217b82 */ /* 0x000e620000000800 */
[-C--:B0-----:R-:W-:Y:S02]  /*0440*/  IADD3 R4, P0, R15, R122.reuse, RZ ;  /* 0x0000007a0f047210 */ /* 0x081fe40007f1e0ff */
[-C--:B------:R-:W-:Y:S01]  /*0450*/  LEA.HI.X.SX32 R3, R13, R123.reuse, 0x1, P1 ;  /* 0x0000007b0d037211 */ /* 0x080fe200008f0eff */
[----:B------:R-:W-:Y:S01]  /*0460*/  IMAD R13, R19, 0x18b, RZ ;  /* 0x0000018b130d7824 */ /* 0x000fe200078e02ff */
[-C--:B------:R-:W-:Y:S01]  /*0470*/  LEA.HI.X.SX32 R5, R15, R123.reuse, 0x1, P0 ;  /* 0x0000007b0f057211 */ /* 0x080fe200000f0eff */
[----:B------:R-:W-:Y:S01]  /*0480*/  IMAD R15, R26, 0x18c, RZ ;  /* 0x0000018c1a0f7824 */ /* 0x000fe200078e02ff */
[-C--:B------:R-:W-:Y:S01]  /*0490*/  IADD3 R8, P2, R17, R122.reuse, RZ ;  /* 0x0000007a11087210 */ /* 0x080fe20007f5e0ff */
[----:B------:R0:W5:Y:S01]  /*04a0*/  LDG.E.U8 R27, desc[UR60][R2.64] ;  /* 0x0000003c021b7981 */ /* 0x000162000c1e1100 */
[-C--:B------:R-:W-:Y:S01]  /*04b0*/  IADD3 R10, P1, R11, R122.reuse, RZ ;  /* 0x0000007a0b0a7210 */ /* 0x080fe20007f3e0ff */
[----:B----4-:R-:W-:Y:S01]  /*04c0*/  IMAD R19, R31, 0x18f, RZ ;  /* 0x0000018f1f137824 */ /* 0x010fe200078e02ff */
[-C--:B------:R-:W-:Y:S01]  /*04d0*/  LEA.HI.X.SX32 R9, R17, R123.reuse, 0x1, P2 ;  /* 0x0000007b11097211 */ /* 0x080fe200010f0eff */
[----:B------:R-:W-:Y:S01]  /*04e0*/  IMAD R17, R28, 0x18d, RZ ;  /* 0x0000018d1c117824 */ /* 0x000fe200078e02ff */
[-C--:B------:R-:W-:Y:S01]  /*04f0*/  LEA.HI.X.SX32 R11, R11, R123.reuse, 0x1, P1 ;  /* 0x0000007b0b0b7211 */ /* 0x080fe200008f0eff */
[----:B------:R4:W5:Y:S01]  /*0500*/  LDG.E.U8 R22, desc[UR60][R4.64] ;  /* 0x0000003c04167981 */ /* 0x000962000c1e1100 */
[-C--:B--2---:R-:W-:Y:S01]  /*0510*/  IADD3 R6, P0, R13, R122.reuse, RZ ;  /* 0x0000007a0d067210 */ /* 0x084fe20007f1e0ff */
[----:B------:R-:W2:Y:S01]  /*0520*/  LDC R129, c[0x0][0x248] ;  /* 0x00009200ff817b82 */ /* 0x000ea20000000800 */
[----:B------:R-:W-:Y:S01]  /*0530*/  IADD3 R12, P1, R15, R122, RZ ;  /* 0x0000007a0f0c7210 */ /* 0x000fe20007f3e0ff */
[----:B0-----:R-:W-:Y:S01]  /*0540*/  IMAD R3, R30, 0x18e, RZ ;  /* 0x0000018e1e037824 */ /* 0x001fe200078e02ff */
[-C--:B------:R-:W-:Y:S01]  /*0550*/  LEA.HI.X.SX32 R7, R13, R123.reuse, 0x1, P0 ;  /* 0x0000007b0d077211 */ /* 0x080fe200000f0eff */
[----:B------:R0:W5:Y:S01]  /*0560*/  LDG.E.U8 R24, desc[UR60][R10.64] ;  /* 0x0000003c0a187981 */ /* 0x000162000c1e1100 */
[----:B------:R-:W-:-:S03]  /*0570*/  LEA.HI.X.SX32 R13, R15, R123, 0x1, P1 ;  /* 0x0000007b0f0d7211 */ /* 0x000fc600008f0eff */
[----:B------:R1:W5:Y:S01]  /*0580*/  LDG.E.U8 R29, desc[UR60][R8.64] ;  /* 0x0000003c081d7981 */ /* 0x000362000c1e1100 */
[-C--:B----4-:R-:W-:Y:S01]  /*0590*/  IADD3 R4, P0, R17, R122.reuse, RZ ;  /* 0x0000007a11047210 */ /* 0x090fe20007f1e0ff */
[----:B------:R-:W4:Y:S02]  /*05a0*/  LDC R74, c[0x0][0x248] ;  /* 0x00009200ff4a7b82 */ /* 0x000f240000000800 */
[----:B------:R-:W4:Y:S01]  /*05b0*/  LDG.E.U8 R12, desc[UR60][R12.64] ;  /* 0x0000003c0c0c7981 */ /* 0x000f22000c1e1100 */
[----:B0-----:R-:W-:-:S03]  /*05c0*/  IADD3 R10, P1, R19, R122, RZ ;  /* 0x0000007a130a7210 */ /* 0x001fc60007f3e0ff */
[----:B------:R-:W4:Y:S01]  /*05d0*/  LDG.E.U8 R15, desc[UR60][R6.64] ;  /* 0x0000003c060f7981 */ /* 0x000f22000c1e1100 */
[----:B-1----:R-:W-:Y:S01]  /*05e0*/  IADD3 R8, P2, R3, R122, RZ ;  /* 0x0000007a03087210 */ /* 0x002fe20007f5e0ff */
[----:B------:R-:W0:Y:S01]  /*05f0*/  LDC R82, c[0x0][0x248] ;  /* 0x00009200ff527b82 */ /* 0x000e220000000800 */
[-C--:B------:R-:W-:Y:S02]  /*0600*/  LEA.HI.X.SX32 R5, R17, R123.reuse, 0x1, P0 ;  /* 0x0000007b11057211 */ /* 0x080fe400000f0eff */
[-C--:B------:R-:W-:Y:S02]  /*0610*/  LEA.HI.X.SX32 R11, R19, R123.reuse, 0x1, P1 ;  /* 0x0000007b130b7211 */ /* 0x080fe400008f0eff */
[----:B------:R-:W-:Y:S02]  /*0620*/  LEA.HI.X.SX32 R9, R3, R123, 0x1, P2 ;  /* 0x0000007b03097211 */ /* 0x000fe400010f0eff */
[----:B------:R-:W-:Y:S01]  /*0630*/  IADD3 R2, P0, R122, R35, RZ ;  /* 0x000000237a027210 */ /* 0x000fe20007f1e0ff */
[----:B------:R-:W4:Y:S01]  /*0640*/  LDG.E.U8 R5, desc[UR60][R4.64] ;  /* 0x0000003c04057981 */ /* 0x000f22000c1e1100 */
[----:B------:R-:W1:Y:S03]  /*0650*/  LDC R75, c[0x0][0x248] ;  /* 0x00009200ff4b7b82 */ /* 0x000e660000000800 */
[----:B------:R-:W4:Y:S01]  /*0660*/  LDG.E.U8 R8, desc[UR60][R8.64] ;  /* 0x0000003c08087981 */ /* 0x000f22000c1e1100 */
[----:B------:R-:W-:-:S03]  /*0670*/  LEA.HI.X.SX32 R3, R33, R123, 0x1, P0 ;  /* 0x0000007b21037211 */ /* 0x000fc600000f0eff */
[----:B------:R-:W4:Y:S01]  /*0680*/  LDG.E.U8 R11, desc[UR60][R10.64] ;  /* 0x0000003c0a0b7981 */ /* 0x000f22000c1e1100 */
[----:B------:R-:W1:Y:S03]  /*0690*/  LDC R83, c[0x0][0x248] ;  /* 0x00009200ff537b82 */ /* 0x000e660000000800 */
[----:B------:R2:W4:Y:S01]  /*06a0*/  LDG.E.U8 R7, desc[UR60][R2.64] ;  /* 0x0000003c02077981 */ /* 0x000522000c1e1100 */
[----:B------:R-:W0:Y:S04]  /*06b0*/  S2R R17, SR_CgaCtaId ;  /* 0x0000000000117919 */ /* 0x000e280000008800 */
[----:B------:R-:W1:Y:S01]  /*06c0*/  LDC R106, c[0x0][0x248] ;  /* 0x00009200ff6a7b82 */ /* 0x000e620000000800 */
[----:B--2---:R-:W-:-:S02]  /*06d0*/  IMAD.SHL.U32 R3, R129, 0x2, RZ ;  /* 0x0000000281037824 */ /* 0x004fc400078e00ff */
[----:B------:R-:W-:-:S05]  /*06e0*/  IMAD R9, R129, 0x5, RZ ;  /* 0x0000000581097824 */ /* 0x000fca00078e02ff */
[----:B------:R-:W2:Y:S01]  /*06f0*/  LDC R145, c[0x0][0x248] ;  /* 0x00009200ff917b82 */ /* 0x000ea20000000800 */
[----:B------:R-:W-:Y:S01]  /*0700*/  IADD3 R2, P0, R3, R122, RZ ;  /* 0x0000007a03027210 */ /* 0x000fe20007f1e0ff */
[----:B------:R-:W-:-:S03]  /*0710*/  IMAD R13, R129, 0x7, RZ ;  /* 0x00000007810d7824 */ /* 0x000fc600078e02ff */
[----:B------:R-:W-:-:S03]  /*0720*/  LEA.HI.X.SX32 R3, R3, R123, 0x1, P0 ;  /* 0x0000007b03037211 */ /* 0x000fc600000f0eff */
[----:B------:R-:W2:Y:S02]  /*0730*/  LDC R147, c[0x0][0x248] ;  /* 0x00009200ff937b82 */ /* 0x000ea40000000800 */
[----:B------:R0:W2:Y:S06]  /*0740*/  LDG.E.U8 R125, desc[UR60][R2.64] ;  /* 0x0000003c027d7981 */ /* 0x0000ac000c1e1100 */
[----:B------:R-:W2:Y:S01]  /*0750*/  LDC R146, c[0x0][0x248] ;  /* 0x00009200ff927b82 */ /* 0x000ea20000000800 */
[C---:B0-----:R-:W-:Y:S01]  /*0760*/  IMAD R3, R129.reuse, 0x9, RZ ;  /* 0x0000000981037824 */ /* 0x041fe200078e02ff */
[----:B------:R-:W-:Y:S01]  /*0770*/  MOV R18, 0x400 ;  /* 0x0000040000127802 */ /* 0x000fe20000000f00 */
[----:B------:R-:W-:-:S05]  /*0780*/  IMAD R19, R129, 0x81, RZ ;  /* 0x0000008181137824 */ /* 0x000fca00078e02ff */
[----:B------:R-:W0:Y:S01]  /*0790*/  LDC R148, c[0x0][0x248] ;  /* 0x00009200ff947b82 */ /* 0x000e220000000800 */
[----:B------:R-:W-:Y:S01]  /*07a0*/  LEA R18, R17, R18, 0x18 ;  /* 0x0000001211127211 */ /* 0x000fe200078ec0ff */
[----:B------:R-:W-:-:S06]  /*07b0*/  IMAD.SHL.U32 R17, R129, 0x80, RZ ;  /* 0x0000008081117824 */ /* 0x000fcc00078e00ff */
[----:B------:R-:W0:Y:S08]  /*07c0*/  LDC R149, c[0x0][0x248] ;  /* 0x00009200ff957b82 */ /* 0x000e300000000800 */
        /* <DEDUP_REMOVED lines=22> */
[----:B------:R-:W0:Y:S01]  /*0930*/  LDC R172, c[0x0][0x248] ;  /* 0x00009200ffac7b82 */ /* 0x000e220000000800 */
[----:B---3--:R-:W-:-:S07]  /*0940*/  PRMT R14, R14, 0x3340, R23 ;  /* 0x000033400e0e7816 */ /* 0x008fce0000000017 */
[----:B------:R-:W3:Y:S08]  /*0950*/  LDC R174, c[0x0][0x248] ;  /* 0x00009200ffae7b82 */ /* 0x000ef00000000800 */
[----:B------:R-:W3:Y:S08]  /*0960*/  LDC R173, c[0x0][0x248] ;  /* 0x00009200ffad7b82 */ /* 0x000ef00000000800 */
[----:B------:R-:W3:Y:S08]  /*0970*/  LDC R175, c[0x0][0x248] ;  /* 0x00009200ffaf7b82 */ /* 0x000ef00000000800 */
[----:B------:R-:W3:Y:S01]  /*0980*/  LDC R176, c[0x0][0x248] ;  /* 0x00009200ffb07b82 */ /* 0x000ee20000000800 */
[----:B-----5:R-:W-:-:S07]  /*0990*/  PRMT R22, R22, 0x3340, R29 ;  /* 0x0000334016167816 */ /* 0x020fce000000001d */
[----:B------:R-:W5:Y:S08]  /*09a0*/  LDC R177, c[0x0][0x248] ;  /* 0x00009200ffb17b82 */ /* 0x000f700000000800 */
[----:B------:R-:W5:Y:S08]  /*09b0*/  LDC R179, c[0x0][0x248] ;  /* 0x00009200ffb37b82 */ /* 0x000f700000000800 */
[----:B------:R-:W5:Y:S01]  /*09c0*/  LDC R178, c[0x0][0x248] ;  /* 0x00009200ffb27b82 */ /* 0x000f620000000800 */
[----:B----4-:R-:W-:-:S07]  /*09d0*/  PRMT R5, R12, 0x3340, R5 ;  /* 0x000033400c057816 */ /* 0x010fce0000000005 */
[----:B------:R-:W4:Y:S01]  /*09e0*/  LDC R180, c[0x0][0x248] ;  /* 0x00009200ffb47b82 */ /* 0x000f220000000800 */
[----:B------:R-:W-:-:S04]  /*09f0*/  PRMT R8, R8, 0x3340, R11 ;  /* 0x0000334008087816 */ /* 0x000fc8000000000b */
[----:B------:R-:W-:Y:S01]  /*0a00*/  PRMT R23, R5, 0x5410, R8 ;  /* 0x0000541005177816 */ /* 0x000fe20000000008 */
[C---:B------:R-:W-:Y:S01]  /*0a10*/  IMAD R5, R129.reuse, 0x3, RZ ;  /* 0x0000000381057824 */ /* 0x040fe200078e02ff */
[----:B------:R-:W-:Y:S01]  /*0a20*/  PRMT R88, R88, 0x3340, R7 ;  /* 0x0000334058587816 */ /* 0x000fe20000000007 */
[----:B------:R-:W-:Y:S01]  /*0a30*/  IMAD.SHL.U32 R7, R129, 0x4, RZ ;  /* 0x0000000481077824 */ /* 0x000fe200078e00ff */
[----:B------:R-:W4:Y:S02]  /*0a40*/  LDC R181, c[0x0][0x248] ;  /* 0x00009200ffb57b82 */ /* 0x000f240000000800 */
[-C--:B------:R-:W-:Y:S01]  /*0a50*/  IADD3 R4, P1, R5, R122.reuse, RZ ;  /* 0x0000007a05047210 */ /* 0x080fe20007f3e0ff */
[----:B------:R-:W-:Y:S01]  /*0a60*/  IMAD R11, R129, 0x6, RZ ;  /* 0x00000006810b7824 */ /* 0x000fe200078e02ff */
[----:B------:R-:W-:Y:S02]  /*0a70*/  PRMT R15, R24, 0x3340, R15 ;  /* 0x00003340180f7816 */ /* 0x000fe4000000000f */
[----:B------:R-:W-:-:S02]  /*0a80*/  IADD3 R6, P0, R7, R122, RZ ;  /* 0x0000007a07067210 */ /* 0x000fc40007f1e0ff */
[-C--:B------:R-:W-:Y:S01]  /*0a90*/  LEA.HI.X.SX32 R5, R5, R123.reuse, 0x1, P1 ;  /* 0x0000007b05057211 */ /* 0x080fe200008f0eff */
[----:B------:R-:W4:Y:S01]  /*0aa0*/  LDC R182, c[0x0][0x248] ;  /* 0x00009200ffb67b82 */ /* 0x000f220000000800 */
[-C--:B------:R-:W-:Y:S02]  /*0ab0*/  IADD3 R8, P1, R9, R122.reuse, RZ ;  /* 0x0000007a09087210 */ /* 0x080fe40007f3e0ff */
[----:B------:R-:W-:Y:S01]  /*0ac0*/  PRMT R22, R22, 0x5410, R15 ;  /* 0x0000541016167816 */ /* 0x000fe2000000000f */
[----:B------:R-:W-:Y:S01]  /*0ad0*/  IMAD.SHL.U32 R15, R129, 0x8, RZ ;  /* 0x00000008810f7824 */ /* 0x000fe200078e00ff */
[-C--:B------:R-:W-:Y:S01]  /*0ae0*/  LEA.HI.X.SX32 R7, R7, R123.reuse, 0x1, P0 ;  /* 0x0000007b07077211 */ /* 0x080fe200000f0eff */
[----:B------:R1:W2:Y:S01]  /*0af0*/  LDG.E.U8 R92, desc[UR60][R4.64] ;  /* 0x0000003c045c7981 */ /* 0x0002a2000c1e1100 */
[-C--:B------:R-:W-:Y:S01]  /*0b00*/  IADD3 R126, P0, R11, R122.reuse, RZ ;  /* 0x0000007a0b7e7210 */ /* 0x080fe20007f1e0ff */
[----:B------:R-:W4:Y:S01]  /*0b10*/  LDC R183, c[0x0][0x248] ;  /* 0x00009200ffb77b82 */ /* 0x000f220000000800 */
[----:B------:R-:W-:Y:S01]  /*0b20*/  LEA.HI.X.SX32 R9, R9, R123, 0x1, P1 ;  /* 0x0000007b09097211 */ /* 0x000fe200008f0eff */
[----:B------:R0:W3:Y:S01]  /*0b30*/  LDG.E.U8 R93, desc[UR60][R6.64] ;  /* 0x0000003c065d7981 */ /* 0x0000e2000c1e1100 */
[----:B------:R-:W-:-:S02]  /*0b40*/  IADD3 R10, P1, R13, R122, RZ ;  /* 0x0000007a0d0a7210 */ /* 0x000fc40007f3e0ff */
[-C--:B------:R-:W-:Y:S01]  /*0b50*/  LEA.HI.X.SX32 R127, R11, R123.reuse, 0x1, P0 ;  /* 0x0000007b0b7f7211 */ /* 0x080fe200000f0eff */
[----:B------:R5:W3:Y:S01]  /*0b60*/  LDG.E.U8 R124, desc[UR60][R8.64] ;  /* 0x0000003c087c7981 */ /* 0x000ae2000c1e1100 */
[-C--:B------:R-:W-:Y:S01]  /*0b70*/  IADD3 R96, P0, R15, R122.reuse, RZ ;  /* 0x0000007a0f607210 */ /* 0x080fe20007f1e0ff */
[----:B-1----:R-:W-:Y:S01]  /*0b80*/  IMAD R5, R129, 0xa, RZ ;  /* 0x0000000a81057824 */ /* 0x002fe200078e02ff */
[-C--:B------:R-:W-:Y:S01]  /*0b90*/  LEA.HI.X.SX32 R11, R13, R123.reuse, 0x1, P1 ;  /* 0x0000007b0d0b7211 */ /* 0x080fe200008f0eff */
[----:B------:R-:W4:Y:S01]  /*0ba0*/  LDG.E.U8 R126, desc[UR60][R126.64] ;  /* 0x0000003c7e7e7981 */ /* 0x000f22000c1e1100 */
[-C--:B------:R-:W-:Y:S01]  /*0bb0*/  IADD3 R130, P1, R3, R122.reuse, RZ ;  /* 0x0000007a03827210 */ /* 0x080fe20007f3e0ff */
[----:B0-----:R-:W-:Y:S01]  /*0bc0*/  IMAD R7, R129, 0xb, RZ ;  /* 0x0000000b81077824 */ /* 0x001fe200078e02ff */
[-C--:B------:R-:W-:Y:S01]  /*0bd0*/  LEA.HI.X.SX32 R97, R15, R123.reuse, 0x1, P0 ;  /* 0x0000007b0f617211 */ /* 0x080fe200000f0eff */
[----:B------:R-:W-:Y:S01]  /*0be0*/  IMAD R13, R129, 0xd, RZ ;  /* 0x0000000d810d7824 */ /* 0x000fe200078e02ff */
[-C--:B------:R-:W-:Y:S01]  /*0bf0*/  IADD3 R2, P0, R5, R122.reuse, RZ ;  /* 0x0000007a05027210 */ /* 0x080fe20007f1e0ff */
[----:B-----5:R-:W-:Y:S01]  /*0c00*/  IMAD R9, R129, 0xc, RZ ;  /* 0x0000000c81097824 */ /* 0x020fe200078e02ff */
[-C--:B------:R-:W-:Y:S01]  /*0c10*/  LEA.HI.X.SX32 R131, R3, R123.reuse, 0x1, P1 ;  /* 0x0000007b03837211 */ /* 0x080fe200008f0eff */
[----:B------:R0:W4:Y:S01]  /*0c20*/  LDG.E.U8 R128, desc[UR60][R10.64] ;  /* 0x0000003c0a807981 */ /* 0x000122000c1e1100 */
[-C--:B------:R-:W-:Y:S01]  /*0c30*/  IADD3 R4, P1, R7, R122.reuse, RZ ;  /* 0x0000007a07047210 */ /* 0x080fe20007f3e0ff */
[----:B------:R-:W1:Y:S01]  /*0c40*/  LDC R184, c[0x0][0x248] ;  /* 0x00009200ffb87b82 */ /* 0x000e620000000800 */
[-C--:B------:R-:W-:Y:S01]  /*0c50*/  LEA.HI.X.SX32 R3, R5, R123.reuse, 0x1, P0 ;  /* 0x0000007b05037211 */ /* 0x080fe200000f0eff */
[----:B------:R-:W-:Y:S01]  /*0c60*/  IMAD R15, R129, 0xf, RZ ;  /* 0x0000000f810f7824 */ /* 0x000fe200078e02ff */
[----:B------:R-:W-:Y:S01]  /*0c70*/  IADD3 R6, P0, R9, R122, RZ ;  /* 0x0000007a09067210 */ /* 0x000fe20007f1e0ff */
[----:B------:R-:W5:Y:S01]  /*0c80*/  LDG.E.U8 R96, desc[UR60][R96.64] ;  /* 0x0000003c60607981 */ /* 0x000f62000c1e1100 */
[----:B------:R-:W-:-:S02]  /*0c90*/  LEA.HI.X.SX32 R5, R7, R123, 0x1, P1 ;  /* 0x0000007b07057211 */ /* 0x000fc400008f0eff */
[-C--:B------:R-:W-:Y:S01]  /*0ca0*/  IADD3 R8, P1, R13, R122.reuse, RZ ;  /* 0x0000007a0d087210 */ /* 0x080fe20007f3e0ff */
[----:B0-----:R-:W-:Y:S01]  /*0cb0*/  IMAD R11, R129, 0xe, RZ ;  /* 0x0000000e810b7824 */ /* 0x001fe200078e02ff */
[-C--:B------:R-:W-:Y:S01]  /*0cc0*/  LEA.HI.X.SX32 R7, R9, R123.reuse, 0x1, P0 ;  /* 0x0000007b09077211 */ /* 0x080fe200000f0eff */
[----:B------:R0:W2:Y:S01]  /*0cd0*/  LDG.E.U8 R95, desc[UR60][R2.64] ;  /* 0x0000003c025f7981 */ /* 0x0000a2000c1e1100 */
[-C--:B------:R-:W-:Y:S02]  /*0ce0*/  LEA.HI.X.SX32 R9, R13, R123.reuse, 0x1, P1 ;  /* 0x0000007b0d097211 */ /* 0x080fe400008f0eff */
[-C--:B------:R-:W-:Y:S01]  /*0cf0*/  IADD3 R10, P0, R11, R122.reuse, RZ ;  /* 0x0000007a0b0a7210 */ /* 0x080fe20007f1e0ff */
[----:B------:R0:W2:Y:S01]  /*0d00*/  LDG.E.U8 R91, desc[UR60][R4.64] ;  /* 0x0000003c045b7981 */ /* 0x0000a2000c1e1100 */
[-C--:B------:R-:W-:Y:S02]  /*0d10*/  IADD3 R12, P1, R15, R122.reuse, RZ ;  /* 0x0000007a0f0c7210 */ /* 0x080fe40007f3e0ff */
[-C--:B------:R-:W-:Y:S01]  /*0d20*/  LEA.HI.X.SX32 R11, R11, R123.reuse, 0x1, P0 ;  /* 0x0000007b0b0b7211 */ /* 0x080fe200000f0eff */
[----:B------:R0:W5:Y:S01]  /*0d30*/  LDG.E.U8 R127, desc[UR60][R6.64] ;  /* 0x0000003c067f7981 */ /* 0x000162000c1e1100 */
[----:B------:R-:W-:Y:S01]  /*0d40*/  LEA.HI.X.SX32 R13, R15, R123, 0x1, P1 ;  /* 0x0000007b0f0d7211 */ /* 0x000fe200008f0eff */
[----:B------:R-:W-:Y:S01]  /*0d50*/  IMAD R15, R129, 0x82, RZ ;  /* 0x00000082810f7824 */ /* 0x000fe200078e02ff */
[-C--:B0-----:R-:W-:Y:S01]  /*0d60*/  IADD3 R2, P0, R17, R122.reuse, RZ ;  /* 0x0000007a11027210 */ /* 0x081fe20007f1e0ff */
[----:B------:R0:W5:Y:S01]  /*0d70*/  LDG.E.U8 R94, desc[UR60][R8.64] ;  /* 0x0000003c085e7981 */ /* 0x000162000c1e1100 */
[----:B------:R-:W-:-:S02]  /*0d80*/  IADD3 R4, P1, R19, R122, RZ ;  /* 0x0000007a13047210 */ /* 0x000fc40007f3e0ff */
[-C--:B------:R-:W-:Y:S01]  /*0d90*/  LEA.HI.X.SX32 R3, R17, R123.reuse, 0x1, P0 ;  /* 0x0000007b11037211 */ /* 0x080fe200000f0eff */
[----:B------:R-:W-:Y:S01]  /*0da0*/  IMAD R17, R129, 0x83, RZ ;  /* 0x0000008381117824 */ /* 0x000fe200078e02ff */
[-C--:B------:R-:W-:Y:S01]  /*0db0*/  LEA.HI.X.SX32 R5, R19, R123.reuse, 0x1, P1 ;  /* 0x0000007b13057211 */ /* 0x080fe200008f0eff */
[----:B------:R-:W-:Y:S01]  /*0dc0*/  IMAD R19, R129, 0x84, RZ ;  /* 0x0000008481137824 */ /* 0x000fe200078e02ff */
[-C--:B------:R-:W-:Y:S01]  /*0dd0*/  IADD3 R6, P0, R15, R122.reuse, RZ ;  /* 0x0000007a0f067210 */ /* 0x080fe20007f1e0ff */
[----:B------:R1:W3:Y:S01]  /*0de0*/  LDG.E.U8 R90, desc[UR60][R10.64] ;  /* 0x0000003c0a5a7981 */ /* 0x0002e2000c1e1100 */
[-C--:B0-----:R-:W-:Y:S02]  /*0df0*/  IADD3 R8, P1, R17, R122.reuse, RZ ;  /* 0x0000007a11087210 */ /* 0x081fe40007f3e0ff */
[-C--:B------:R-:W-:Y:S01]  /*0e00*/  LEA.HI.X.SX32 R7, R15, R123.reuse, 0x1, P0 ;  /* 0x0000007b0f077211 */ /* 0x080fe200000f0eff */
[----:B------:R-:W-:Y:S01]  /*0e10*/  IMAD R15, R129, 0x85, RZ ;  /* 0x00000085810f7824 */ /* 0x000fe200078e02ff */
[----:B------:R-:W-:Y:S01]  /*0e20*/  LEA.HI.X.SX32 R9, R17, R123, 0x1, P1 ;  /* 0x0000007b11097211 */ /* 0x000fe200008f0eff */
[----:B------:R0:W3:Y:S01]  /*0e30*/  LDG.E.U8 R89, desc[UR60][R12.64] ;  /* 0x0000003c0c597981 */ /* 0x0000e2000c1e1100 */
[----:B-1----:R-:W-:Y:S01]  /*0e40*/  IADD3 R10, P0, R19, R122, RZ ;  /* 0x0000007a130a7210 */ /* 0x002fe20007f1e0ff */
[----:B------:R-:W-:-:S02]  /*0e50*/  IMAD R17, R129, 0x86, RZ ;  /* 0x0000008681117824 */ /* 0x000fc400078e02ff */
[----:B------:R1:W5:Y:S01]  /*0e60*/  LDG.E.U8 R87, desc[UR60][R2.64] ;  /* 0x0000003c02577981 */ /* 0x000362000c1e1100 */
[-C--:B------:R-:W-:Y:S01]  /*0e70*/  LEA.HI.X.SX32 R11, R19, R123.reuse, 0x1, P0 ;  /* 0x0000007b130b7211 */ /* 0x080fe200000f0eff */
[----:B------:R-:W-:Y:S01]  /*0e80*/  IMAD R19, R129, 0x87, RZ ;  /* 0x0000008781137824 */ /* 0x000fe200078e02ff */
[CC--:B0-----:R-:W-:Y:S01]  /*0e90*/  IADD3 R12, P1, R15.reuse, R122.reuse, RZ ;  /* 0x0000007a0f0c7210 */ /* 0x0c1fe20007f3e0ff */
[----:B------:R0:W5:Y:S03]  /*0ea0*/  LDG.E.U8 R86, desc[UR60][R4.64] ;  /* 0x0000003c04567981 */ /* 0x000166000c1e1100 */
[-C--:B------:R-:W-:Y:S01]  /*0eb0*/  LEA.HI.X.SX32 R13, R15, R123.reuse, 0x1, P1 ;  /* 0x0000007b0f0d7211 */ /* 0x080fe200008f0eff */
[----:B------:R0:W5:Y:S01]  /*0ec0*/  LDG.E.U8 R121, desc[UR60][R6.64] ;  /* 0x0000003c06797981 */ /* 0x000162000c1e1100 */
[-C--:B-1----:R-:W-:Y:S02]  /*0ed0*/  IADD3 R2, P0, R17, R122.reuse, RZ ;  /* 0x0000007a11027210 */ /* 0x082fe40007f1e0ff */
[----:B------:R-:W-:Y:S01]  /*0ee0*/  IADD3 R52, P1, R19, R122, RZ ;  /* 0x0000007a13347210 */ /* 0x000fe20007f3e0ff */
[----:B------:R1:W5:Y:S01]  /*0ef0*/  LDG.E.U8 R85, desc[UR60][R8.64] ;  /* 0x0000003c08557981 */ /* 0x000362000c1e1100 */
[----:B0-----:R-:W-:Y:S01]  /*0f00*/  IMAD R5, R129, 0x88, RZ ;  /* 0x0000008881057824 */ /* 0x001fe200078e02ff */
[----:B------:R-:W-:-:S02]  /*0f10*/  LEA.HI.X.SX32 R3, R17, R123, 0x1, P0 ;  /* 0x0000007b11037211 */ /* 0x000fc400000f0eff */
[----:B------:R0:W5:Y:S01]  /*0f20*/  LDG.E.U8 R84, desc[UR60][R10.64] ;  /* 0x0000003c0a547981 */ /* 0x000162000c1e1100 */
[----:B------:R-:W-:Y:S01]  /*0f30*/  IMAD R7, R129, 0x89, RZ ;  /* 0x0000008981077824 */ /* 0x000fe200078e02ff */
[-C--:B------:R-:W-:Y:S02]  /*0f40*/  IADD3 R4, P0, R5, R122.reuse, RZ ;  /* 0x0000007a05047210 */ /* 0x080fe40007f1e0ff */
[----:B------:R0:W5:Y:S01]  /*0f50*/  LDG.E.U8 R81, desc[UR60][R12.64] ;  /* 0x0000003c0c517981 */ /* 0x000162000c1e1100 */
[-C--:B------:R-:W-:Y:S01]  /*0f60*/  LEA.HI.X.SX32 R53, R19, R123.reuse, 0x1, P1 ;  /* 0x0000007b13357211 */ /* 0x080fe200008f0eff */
[----:B-1----:R-:W-:Y:S01]  /*0f70*/  IMAD R9, R129, 0x8a, RZ ;  /* 0x0000008a81097824 */ /* 0x002fe200078e02ff */
[----:B------:R-:W-:Y:S01]  /*0f80*/  IADD3 R6, P1, R7, R122, RZ ;  /* 0x0000007a07067210 */ /* 0x000fe20007f3e0ff */
[C---:B------:R-:W-:Y:S01]  /*0f90*/  IMAD R15, R129.reuse, 0x8d, RZ ;  /* 0x0000008d810f7824 */ /* 0x040fe200078e02ff */
[----:B------:R1:W5:Y:S01]  /*0fa0*/  LDG.E.U8 R120, desc[UR60][R2.64] ;  /* 0x0000003c02787981 */ /* 0x000362000c1e1100 */
[----:B0-----:R-:W-:Y:S01]  /*0fb0*/  IMAD R11, R129, 0x8b, RZ ;  /* 0x0000008b810b7824 */ /* 0x001fe200078e02ff */
[----:B------:R-:W-:-:S02]  /*0fc0*/  LEA.HI.X.SX32 R5, R5, R123, 0x1, P0 ;  /* 0x0000007b05057211 */ /* 0x000fc400000f0eff */
[-C--:B------:R-:W-:Y:S01]  /*0fd0*/  IADD3 R62, P0, R9, R122.reuse, RZ ;  /* 0x0000007a093e7210 */ /* 0x080fe20007f1e0ff */
[----:B------:R-:W-:Y:S01]  /*0fe0*/  IMAD R13, R129, 0x8c, RZ ;  /* 0x0000008c810d7824 */ /* 0x000fe200078e02ff */
[-C--:B------:R-:W-:Y:S01]  /*0ff0*/  LEA.HI.X.SX32 R7, R7, R123.reuse, 0x1, P1 ;  /* 0x0000007b07077211 */ /* 0x080fe200008f0eff */
[----:B------:R-:W-:Y:S01]  /*1000*/  IMAD R17, R129, 0x8e, RZ ;  /* 0x0000008e81117824 */ /* 0x000fe200078e02ff */
[-C--:B------:R-:W-:Y:S01]  /*1010*/  IADD3 R8, P1, R11, R122.reuse, RZ ;  /* 0x0000007a0b087210 */ /* 0x080fe20007f3e0ff */
[----:B------:R0:W5:Y:S01]  /*1020*/  LDG.E.U8 R51, desc[UR60][R4.64] ;  /* 0x0000003c04337981 */ /* 0x000162000c1e1100 */
[-C--:B------:R-:W-:Y:S02]  /*1030*/  LEA.HI.X.SX32 R63, R9, R123.reuse, 0x1, P0 ;  /* 0x0000007b093f7211 */ /* 0x080fe400000f0eff */
[----:B-1----:R-:W-:Y:S01]  /*1040*/  IADD3 R2, P0, R13, R122, RZ ;  /* 0x0000007a0d027210 */ /* 0x002fe20007f1e0ff */
[----:B------:R1:W5:Y:S01]  /*1050*/  LDG.E.U8 R119, desc[UR60][R6.64] ;  /* 0x0000003c06777981 */ /* 0x000362000c1e1100 */
[----:B------:R-:W-:-:S02]  /*1060*/  LEA.HI.X.SX32 R9, R11, R123, 0x1, P1 ;  /* 0x0000007b0b097211 */ /* 0x000fc400008f0eff */
[-C--:B------:R-:W-:Y:S01]  /*1070*/  IADD3 R10, P1, R15, R122.reuse, RZ ;  /* 0x0000007a0f0a7210 */ /* 0x080fe20007f3e0ff */
[----:B------:R-:W-:Y:S01]  /*1080*/  IMAD R19, R129, 0x102, RZ ;  /* 0x0000010281137824 */ /* 0x000fe200078e02ff */
[-C--:B------:R-:W-:Y:S01]  /*1090*/  LEA.HI.X.SX32 R3, R13, R123.reuse, 0x1, P0 ;  /* 0x0000007b0d037211 */ /* 0x080fe200000f0eff */
[----:B------:R-:W-:Y:S01]  /*10a0*/  IMAD R13, R129, 0x8f, RZ ;  /* 0x0000008f810d7824 */ /* 0x000fe200078e02ff */
[-C--:B0-----:R-:W-:Y:S01]  /*10b0*/  IADD3 R4, P0, R17, R122.reuse, RZ ;  /* 0x0000007a11047210 */ /* 0x081fe20007f1e0ff */
[----:B------:R0:W5:Y:S01]  /*10c0*/  LDG.E.U8 R50, desc[UR60][R8.64] ;  /* 0x0000003c08327981 */ /* 0x000162000c1e1100 */
[-C--:B------:R-:W-:Y:S01]  /*10d0*/  LEA.HI.X.SX32 R11, R15, R123.reuse, 0x1, P1 ;  /* 0x0000007b0f0b7211 */ /* 0x080fe200008f0eff */
[----:B------:R-:W-:Y:S01]  /*10e0*/  IMAD.SHL.U32 R15, R129, 0x100, RZ ;  /* 0x00000100810f7824 */ /* 0x000fe200078e00ff */
[----:B------:R-:W-:Y:S01]  /*10f0*/  LEA.HI.X.SX32 R5, R17, R123, 0x1, P0 ;  /* 0x0000007b11057211 */ /* 0x000fe200000f0eff */
[----:B------:R-:W-:Y:S01]  /*1100*/  IMAD R17, R129, 0x101, RZ ;  /* 0x0000010181117824 */ /* 0x000fe200078e02ff */
[-C--:B-1----:R-:W-:Y:S01]  /*1110*/  IADD3 R6, P1, R13, R122.reuse, RZ ;  /* 0x0000007a0d067210 */ /* 0x082fe20007f3e0ff */
[----:B------:R1:W5:Y:S01]  /*1120*/  LDG.E.U8 R49, desc[UR60][R2.64] ;  /* 0x0000003c02317981 */ /* 0x000362000c1e1100 */
[----:B------:R-:W-:-:S02]  /*1130*/  IADD3 R12, P0, R15, R122, RZ ;  /* 0x0000007a0f0c7210 */ /* 0x000fc40007f1e0ff */
[-C--:B------:R-:W-:Y:S01]  /*1140*/  LEA.HI.X.SX32 R7, R13, R123.reuse, 0x1, P1 ;  /* 0x0000007b0d077211 */ /* 0x080fe200008f0eff */
[----:B------:R1:W5:Y:S01]  /*1150*/  LDG.E.U8 R118, desc[UR60][R10.64] ;  /* 0x0000003c0a767981 */ /* 0x000362000c1e1100 */
[-C--:B0-----:R-:W-:Y:S02]  /*1160*/  IADD3 R8, P1, R17, R122.reuse, RZ ;  /* 0x0000007a11087210 */ /* 0x081fe40007f3e0ff */
[-C--:B------:R-:W-:Y:S01]  /*1170*/  LEA.HI.X.SX32 R13, R15, R123.reuse, 0x1, P0 ;  /* 0x0000007b0f0d7211 */ /* 0x080fe200000f0eff */
[----:B------:R-:W5:Y:S01]  /*1180*/  LDG.E.U8 R62, desc[UR60][R62.64] ;  /* 0x0000003c3e3e7981 */ /* 0x000f62000c1e1100 */
[----:B------:R-:W-:Y:S01]  /*1190*/  IADD3 R64, P0, R19, R122, RZ ;  /* 0x0000007a13407210 */ /* 0x000fe20007f1e0ff */
[----:B-1----:R-:W-:Y:S01]  /*11a0*/  IMAD R3, R129, 0x103, RZ ;  /* 0x0000010381037824 */ /* 0x002fe200078e02ff */
[----:B------:R-:W-:Y:S01]  /*11b0*/  LEA.HI.X.SX32 R9, R17, R123, 0x1, P1 ;  /* 0x0000007b11097211 */ /* 0x000fe200008f0eff */
[----:B------:R0:W5:Y:S01]  /*11c0*/  LDG.E.U8 R48, desc[UR60][R6.64] ;  /* 0x0000003c06307981 */ /* 0x000162000c1e1100 */
[----:B------:R-:W-:-:S02]  /*11d0*/  IMAD R11, R129, 0x104, RZ ;  /* 0x00000104810b7824 */ /* 0x000fc400078e02ff */
[-C--:B------:R-:W-:Y:S01]  /*11e0*/  IADD3 R2, P1, R3, R122.reuse, RZ ;  /* 0x0000007a03027210 */ /* 0x080fe20007f3e0ff */
[----:B------:R-:W-:Y:S01]  /*11f0*/  IMAD R15, R129, 0x105, RZ ;  /* 0x00000105810f7824 */ /* 0x000fe200078e02ff */
[-C--:B------:R-:W-:Y:S01]  /*1200*/  LEA.HI.X.SX32 R65, R19, R123.reuse, 0x1, P0 ;  /* 0x0000007b13417211 */ /* 0x080fe200000f0eff */
[----:B------:R1:W5:Y:S01]  /*1210*/  LDG.E.U8 R63, desc[UR60][R4.64] ;  /* 0x0000003c043f7981 */ /* 0x000362000c1e1100 */
[----:B------:R-:W-:Y:S01]  /*1220*/  IMAD R17, R129, 0x106, RZ ;  /* 0x0000010681117824 */ /* 0x000fe200078e02ff */
[----:B------:R-:W-:Y:S02]  /*1230*/  LEA.HI.X.SX32 R3, R3, R123, 0x1, P1 ;  /* 0x0000007b03037211 */ /* 0x000fe400008f0eff */
[----:B------:R1:W5:Y:S01]  /*1240*/  LDG.E.U8 R117, desc[UR60][R12.64] ;  /* 0x0000003c0c757981 */ /* 0x000362000c1e1100 */
[-C--:B0-----:R-:W-:Y:S02]  /*1250*/  IADD3 R6, P1, R15, R122.reuse, RZ ;  /* 0x0000007a0f067210 */ /* 0x081fe40007f3e0ff */
[----:B------:R-:W-:Y:S01]  /*1260*/  PRMT R21, R0, 0x3340, R21 ;  /* 0x0000334000157816 */ /* 0x000fe20000000015 */
[----:B------:R0:W5:Y:S01]  /*1270*/  LDG.E.U8 R47, desc[UR60][R8.64] ;  /* 0x0000003c082f7981 */ /* 0x000162000c1e1100 */
[----:B-1----:R-:W-:-:S02]  /*1280*/  IADD3 R4, P0, R11, R122, RZ ;  /* 0x0000007a0b047210 */ /* 0x002fc40007f1e0ff */
[----:B------:R-:W-:Y:S01]  /*1290*/  LOP3.LUT R0, R34, 0x7, RZ, 0xc0, !PT ;  /* 0x0000000722007812 */ /* 0x000fe200078ec0ff */
[----:B------:R1:W5:Y:S01]  /*12a0*/  LDG.E.U8 R46, desc[UR60][R2.64] ;  /* 0x0000003c022e7981 */ /* 0x000362000c1e1100 */
[-C--:B------:R-:W-:Y:S01]  /*12b0*/  LEA.HI.X.SX32 R5, R11, R123.reuse, 0x1, P0 ;  /* 0x0000007b0b057211 */ /* 0x080fe200000f0eff */
[----:B------:R-:W-:Y:S01]  /*12c0*/  IMAD R13, R129, 0x107, RZ ;  /* 0x00000107810d7824 */ /* 0x000fe200078e02ff */
[-C--:B------:R-:W-:Y:S02]  /*12d0*/  IADD3 R10, P0, R17, R122.reuse, RZ ;  /* 0x0000007a110a7210 */ /* 0x080fe40007f1e0ff */
[----:B------:R-:W-:Y:S02]  /*12e0*/  PRMT R27, R20, 0x3340, R27 ;  /* 0x00003340141b7816 */ /* 0x000fe4000000001b */
[----:B------:R-:W-:Y:S01]  /*12f0*/  PRMT R16, R16, 0x3340, R25 ;  /* 0x0000334010107816 */ /* 0x000fe20000000019 */
[----:B------:R-:W-:Y:S01]  /*1300*/  IMAD R19, R129, 0x10d, RZ ;  /* 0x0000010d81137824 */ /* 0x000fe200078e02ff */
[-C--:B------:R-:W-:Y:S01]  /*1310*/  LEA.HI.X.SX32 R7, R15, R123.reuse, 0x1, P1 ;  /* 0x0000007b0f077211 */ /* 0x080fe200008f0eff */
[----:B------:R-:W-:Y:S01]  /*1320*/  IMAD R15, R129, 0x108, RZ ;  /* 0x00000108810f7824 */ /* 0x000fe200078e02ff */
[-C--:B------:R-:W-:Y:S01]  /*1330*/  LEA.HI.X.SX32 R11, R17, R123.reuse, 0x1, P0 ;  /* 0x0000007b110b7211 */ /* 0x080fe200000f0eff */
[----:B------:R-:W-:Y:S01]  /*1340*/  IMAD R17, R129, 0x109, RZ ;  /* 0x0000010981117824 */ /* 0x000fe200078e02ff */
[-C--:B0-----:R-:W-:Y:S01]  /*1350*/  IADD3 R8, P1, R13, R122.reuse, RZ ;  /* 0x0000007a0d087210 */ /* 0x081fe20007f3e0ff */
[----:B------:R-:W-:Y:S01]  /*1360*/  IMAD R0, R32, 0x8, R0 ;  /* 0x0000000820007824 */ /* 0x000fe200078e0200 */
[----:B------:R-:W-:Y:S01]  /*1370*/  PRMT R20, R21, 0x5410, R14 ;  /* 0x0000541015147816 */ /* 0x000fe2000000000e */
[----:B------:R0:W5:Y:S01]  /*1380*/  LDG.E.U8 R116, desc[UR60][R4.64] ;  /* 0x0000003c04747981 */ /* 0x000162000c1e1100 */
[-C--:B------:R-:W-:Y:S01]  /*1390*/  IADD3 R12, P0, R15, R122.reuse, RZ ;  /* 0x0000007a0f0c7210 */ /* 0x080fe20007f1e0ff */
[----:B------:R-:W-:Y:S01]  /*13a0*/  IMAD.SHL.U32 R0, R0, 0x10, RZ ;  /* 0x0000001000007824 */ /* 0x000fe200078e00ff */
[-C--:B------:R-:W-:Y:S01]  /*13b0*/  LEA.HI.X.SX32 R9, R13, R123.reuse, 0x1, P1 ;  /* 0x0000007b0d097211 */ /* 0x080fe200008f0eff */
[----:B-1----:R-:W-:Y:S01]  /*13c0*/  IMAD R3, R129, 0x10a, RZ ;  /* 0x0000010a81037824 */ /* 0x002fe200078e02ff */
[----:B------:R-:W-:Y:S01]  /*13d0*/  IADD3 R14, P1, R17, R122, RZ ;  /* 0x0000007a110e7210 */ /* 0x000fe20007f3e0ff */
[----:B------:R-:W-:Y:S01]  /*13e0*/  IMAD.IADD R134, R0, 0x1, R18 ;  /* 0x0000000100867824 */ /* 0x000fe200078e0212 */
[----:B------:R-:W-:Y:S01]  /*13f0*/  LEA.HI.X.SX32 R13, R15, R123, 0x1, P0 ;  /* 0x0000007b0f0d7211 */ /* 0x000fe200000f0eff */
[----:B------:R1:W5:Y:S01]  /*1400*/  LDG.E.U8 R45, desc[UR60][R6.64] ;  /* 0x0000003c062d7981 */ /* 0x000362000c1e1100 */
[----:B0-----:R-:W-:Y:S01]  /*1410*/  IMAD R5, R129, 0x10b, RZ ;  /* 0x0000010b81057824 */ /* 0x001fe200078e02ff */
[----:B------:R-:W-:-:S02]  /*1420*/  PRMT R21, R16, 0x5410, R27 ;  /* 0x0000541010157816 */ /* 0x000fc4000000001b */
[----:B------:R-:W5:Y:S01]  /*1430*/  LDG.E.U8 R64, desc[UR60][R64.64] ;  /* 0x0000003c40407981 */ /* 0x000f62000c1e1100 */
[-C--:B------:R-:W-:Y:S02]  /*1440*/  LEA.HI.X.SX32 R15, R17, R123.reuse, 0x1, P1 ;  /* 0x0000007b110f7211 */ /* 0x080fe400008f0eff */
[-C--:B------:R-:W-:Y:S01]  /*1450*/  IADD3 R66, P0, R3, R122.reuse, RZ ;  /* 0x0000007a03427210 */ /* 0x080fe20007f1e0ff */
[----:B------:R0:W5:Y:S01]  /*1460*/  LDG.E.U8 R41, desc[UR60][R8.64] ;  /* 0x0000003c08297981 */ /* 0x000162000c1e1100 */
[----:B------:R-:W-:Y:S01]  /*1470*/  IADD3 R16, P1, R5, R122, RZ ;  /* 0x0000007a05107210 */ /* 0x000fe20007f3e0ff */
[----:B-1----:R-:W-:Y:S01]  /*1480*/  IMAD R7, R129, 0x10c, RZ ;  /* 0x0000010c81077824 */ /* 0x002fe200078e02ff */
[-C--:B------:R-:W-:Y:S01]  /*1490*/  LEA.HI.X.SX32 R67, R3, R123.reuse, 0x1, P0 ;  /* 0x0000007b03437211 */ /* 0x080fe200000f0eff */
[----:B------:R1:W-:Y:S01]  /*14a0*/  STS.128 [R134+0xc000], R20 ;  /* 0x00c0001486007388 */ /* 0x0003e20000000c00 */
[----:B------:R-:W-:Y:S01]  /*14b0*/  LEA.HI.X.SX32 R17, R5, R123, 0x1, P1 ;  /* 0x0000007b05117211 */ /* 0x000fe200008f0eff */
[----:B------:R-:W-:-:S02]  /*14c0*/  IMAD.SHL.U32 R3, R129, 0x10, RZ ;  /* 0x0000001081037824 */ /* 0x000fc400078e00ff */
[----:B------:R1:W5:Y:S01]  /*14d0*/  LDG.E.U8 R65, desc[UR60][R10.64] ;  /* 0x0000003c0a417981 */ /* 0x000362000c1e1100 */
[C---:B------:R-:W-:Y:S02]  /*14e0*/  IMAD R5, R129.reuse, 0x11, RZ ;  /* 0x0000001181057824 */ /* 0x040fe400078e02ff */
[----:B0-----:R-:W-:Y:S01]  /*14f0*/  IMAD R9, R129, 0x13, RZ ;  /* 0x0000001381097824 */ /* 0x001fe200078e02ff */
[----:B------:R0:W5:Y:S04]  /*1500*/  LDG.E.U8 R40, desc[UR60][R14.64] ;  /* 0x0000003c0e287981 */ /* 0x000168000c1e1100 */
[----:B------:R0:W5:Y:S01]  /*1510*/  LDG.E.U8 R37, desc[UR60][R16.64] ;  /* 0x0000003c10257981 */ /* 0x000162000c1e1100 */
[-C--:B-1----:R-:W-:Y:S02]  /*1520*/  IADD3 R10, P1, R7, R122.reuse, RZ ;  /* 0x0000007a070a7210 */ /* 0x082fe40007f3e0ff */
[-C--:B------:R-:W-:Y:S01]  /*1530*/  IADD3 R20, P0, R19, R122.reuse, RZ ;  /* 0x0000007a13147210 */ /* 0x080fe20007f1e0ff */
[----:B------:R-:W5:Y:S01]  /*1540*/  LDG.E.U8 R115, desc[UR60][R12.64] ;  /* 0x0000003c0c737981 */ /* 0x000f62000c1e1100 */
[-C--:B------:R-:W-:Y:S01]  /*1550*/  LEA.HI.X.SX32 R11, R7, R123.reuse, 0x1, P1 ;  /* 0x0000007b070b7211 */ /* 0x080fe200008f0eff */
[----:B------:R-:W-:Y:S01]  /*1560*/  IMAD R7, R129, 0x12, RZ ;  /* 0x0000001281077824 */ /* 0x000fe200078e02ff */
[-C--:B------:R-:W-:Y:S01]  /*1570*/  LEA.HI.X.SX32 R21, R19, R123.reuse, 0x1, P0 ;  /* 0x0000007b13157211 */ /* 0x080fe200000f0eff */
[----:B------:R-:W-:Y:S01]  /*1580*/  IMAD R25, R129, 0x1b, RZ ;  /* 0x0000001b81197824 */ /* 0x000fe200078e02ff */
[-C--:B------:R-:W-:Y:S01]  /*1590*/  IADD3 R2, P0, R3, R122.reuse, RZ ;  /* 0x0000007a03027210 */ /* 0x080fe20007f1e0ff */
[----:B0-----:R-:W-:Y:S01]  /*15a0*/  IMAD R15, R129, 0x14, RZ ;  /* 0x00000014810f7824 */ /* 0x001fe200078e02ff */
[-C--:B------:R-:W-:Y:S01]  /*15b0*/  IADD3 R4, P1, R5, R122.reuse, RZ ;  /* 0x0000007a05047210 */ /* 0x080fe20007f3e0ff */
[----:B------:R-:W-:Y:S01]  /*15c0*/  IMAD R17, R129, 0x15, RZ ;  /* 0x0000001581117824 */ /* 0x000fe200078e02ff */
[-C--:B------:R-:W-:Y:S01]  /*15d0*/  LEA.HI.X.SX32 R3, R3, R123.reuse, 0x1, P0 ;  /* 0x0000007b03037211 */ /* 0x080fe200000f0eff */
[----:B------:R-:W-:Y:S01]  /*15e0*/  IMAD R19, R129, 0x16, RZ ;  /* 0x0000001681137824 */ /* 0x000fe200078e02ff */
[----:B------:R-:W-:Y:S01]  /*15f0*/  IADD3 R6, P0, R7, R122, RZ ;  /* 0x0000007a07067210 */ /* 0x000fe20007f1e0ff */
[----:B------:R0:W5:Y:S01]  /*1600*/  LDG.E.U8 R114, desc[UR60][R10.64] ;  /* 0x0000003c0a727981 */ /* 0x000162000c1e1100 */
[----:B------:R-:W-:-:S02]  /*1610*/  LEA.HI.X.SX32 R5, R5, R123, 0x1, P1 ;  /* 0x0000007b05057211 */ /* 0x000fc400008f0eff */
[-C--:B------:R-:W-:Y:S01]  /*1620*/  IADD3 R76, P1, R9, R122.reuse, RZ ;  /* 0x0000007a094c7210 */ /* 0x080fe20007f3e0ff */
[----:B------:R1:W5:Y:S01]  /*1630*/  LDG.E.U8 R105, desc[UR60][R2.64] ;  /* 0x0000003c02697981 */ /* 0x000362000c1e1100 */
[-C--:B------:R-:W-:Y:S02]  /*1640*/  LEA.HI.X.SX32 R7, R7, R123.reuse, 0x1, P0 ;  /* 0x0000007b07077211 */ /* 0x080fe400000f0eff */
[-C--:B------:R-:W-:Y:S01]  /*1650*/  IADD3 R8, P0, R15, R122.reuse, RZ ;  /* 0x0000007a0f087210 */ /* 0x080fe20007f1e0ff */
[----:B------:R1:W5:Y:S01]  /*1660*/  LDG.E.U8 R13, desc[UR60][R4.64] ;  /* 0x0000003c040d7981 */ /* 0x000362000c1e1100 */
[-C--:B------:R-:W-:Y:S02]  /*1670*/  LEA.HI.X.SX32 R77, R9, R123.reuse, 0x1, P1 ;  /* 0x0000007b094d7211 */ /* 0x080fe400008f0eff */
[-C--:B------:R-:W-:Y:S01]  /*1680*/  LEA.HI.X.SX32 R9, R15, R123.reuse, 0x1, P0 ;  /* 0x0000007b0f097211 */ /* 0x080fe200000f0eff */
[----:B------:R-:W-:Y:S01]  /*1690*/  IMAD R15, R129, 0x17, RZ ;  /* 0x00000017810f7824 */ /* 0x000fe200078e02ff */
[-C--:B0-----:R-:W-:Y:S01]  /*16a0*/  IADD3 R10, P1, R17, R122.reuse, RZ ;  /* 0x0000007a110a7210 */ /* 0x081fe20007f3e0ff */
[----:B------:R-:W-:Y:S01]  /*16b0*/  IMAD R23, R129, 0x1a, RZ ;  /* 0x0000001a81177824 */ /* 0x000fe200078e02ff */
[----:B-1----:R-:W-:Y:S01]  /*16c0*/  IADD3 R2, P0, R19, R122, RZ ;  /* 0x0000007a13027210 */ /* 0x002fe20007f1e0ff */
[----:B------:R-:W5:Y:S01]  /*16d0*/  LDG.E.U8 R12, desc[UR60][R6.64] ;  /* 0x0000003c060c7981 */ /* 0x000f62000c1e1100 */
[----:B------:R-:W-:Y:S01]  /*16e0*/  IMAD R5, R129, 0x18, RZ ;  /* 0x0000001881057824 */ /* 0x000fe200078e02ff */
[----:B------:R-:W-:-:S02]  /*16f0*/  LEA.HI.X.SX32 R11, R17, R123, 0x1, P1 ;  /* 0x0000007b110b7211 */ /* 0x000fc400008f0eff */
[----:B------:R0:W5:Y:S01]  /*1700*/  LDG.E.U8 R35, desc[UR60][R20.64] ;  /* 0x0000003c14237981 */ /* 0x000162000c1e1100 */
[-C--:B------:R-:W-:Y:S01]  /*1710*/  LEA.HI.X.SX32 R3, R19, R123.reuse, 0x1, P0 ;  /* 0x0000007b13037211 */ /* 0x080fe200000f0eff */
[----:B------:R-:W-:Y:S01]  /*1720*/  IMAD R19, R129, 0x19, RZ ;  /* 0x0000001981137824 */ /* 0x000fe200078e02ff */
[-C--:B------:R-:W-:Y:S01]  /*1730*/  IADD3 R14, P1, R15, R122.reuse, RZ ;  /* 0x0000007a0f0e7210 */ /* 0x080fe20007f3e0ff */
[----:B------:R1:W5:Y:S01]  /*1740*/  LDG.E.U8 R104, desc[UR60][R8.64] ;  /* 0x0000003c08687981 */ /* 0x000362000c1e1100 */
[-C--:B------:R-:W-:Y:S02]  /*1750*/  IADD3 R16, P0, R5, R122.reuse, RZ ;  /* 0x0000007a05107210 */ /* 0x080fe40007f1e0ff */
[-C--:B------:R-:W-:Y:S01]  /*1760*/  LEA.HI.X.SX32 R15, R15, R123.reuse, 0x1, P1 ;  /* 0x0000007b0f0f7211 */ /* 0x080fe200008f0eff */
[----:B------:R1:W5:Y:S01]  /*1770*/  LDG.E.U8 R7, desc[UR60][R10.64] ;  /* 0x0000003c0a077981 */ /* 0x000362000c1e1100 */
[----:B------:R-:W-:Y:S02]  /*1780*/  LEA.HI.X.SX32 R17, R5, R123, 0x1, P0 ;  /* 0x0000007b05117211 */ /* 0x000fe400000f0eff */
[-C--:B0-----:R-:W-:Y:S01]  /*1790*/  IADD3 R20, P1, R19, R122.reuse, RZ ;  /* 0x0000007a13147210 */ /* 0x081fe20007f3e0ff */
[----:B------:R0:W5:Y:S01]  /*17a0*/  LDG.E.U8 R6, desc[UR60][R2.64] ;  /* 0x0000003c02067981 */ /* 0x000162000c1e1100 */
[----:B-1----:R-:W-:-:S03]  /*17b0*/  IADD3 R8, P0, R23, R122, RZ ;  /* 0x0000007a17087210 */ /* 0x002fc60007f1e0ff */
[----:B------:R-:W5:Y:S01]  /*17c0*/  LDG.E.U8 R76, desc[UR60][R76.64] ;  /* 0x0000003c4c4c7981 */ /* 0x000f62000c1e1100 */
[----:B------:R-:W-:Y:S01]  /*17d0*/  IMAD R11, R129, 0x1c, RZ ;  /* 0x0000001c810b7824 */ /* 0x000fe200078e02ff */
[-C--:B------:R-:W-:Y:S01]  /*17e0*/  LEA.HI.X.SX32 R21, R19, R123.reuse, 0x1, P1 ;  /* 0x0000007b13157211 */ /* 0x080fe200008f0eff */
[----:B------:R-:W-:Y:S01]  /*17f0*/  IMAD R19, R129, 0x1e, RZ ;  /* 0x0000001e81137824 */ /* 0x000fe200078e02ff */
[-C--:B------:R-:W-:Y:S01]  /*1800*/  LEA.HI.X.SX32 R9, R23, R123.reuse, 0x1, P0 ;  /* 0x0000007b17097211 */ /* 0x080fe200000f0eff */
[----:B0-----:R-:W-:Y:S01]  /*1810*/  IMAD R3, R129, 0x1d, RZ ;  /* 0x0000001d81037824 */ /* 0x001fe200078e02ff */
[-C--:B------:R-:W-:Y:S01]  /*1820*/  IADD3 R78, P1, R25, R122.reuse, RZ ;  /* 0x0000007a194e7210 */ /* 0x080fe20007f3e0ff */
[----:B------:R0:W5:Y:S01]  /*1830*/  LDG.E.U8 R103, desc[UR60][R16.64] ;  /* 0x0000003c10677981 */ /* 0x000162000c1e1100 */
[----:B------:R-:W-:Y:S01]  /*1840*/  IADD3 R10, P0, R11, R122, RZ ;  /* 0x0000007a0b0a7210 */ /* 0x000fe20007f1e0ff */
[----:B------:R-:W-:Y:S01]  /*1850*/  IMAD R23, R129, 0x1f, RZ ;  /* 0x0000001f81177824 */ /* 0x000fe200078e02ff */
[-C--:B------:R-:W-:Y:S01]  /*1860*/  LEA.HI.X.SX32 R79, R25, R123.reuse, 0x1, P1 ;  /* 0x0000007b194f7211 */ /* 0x080fe200008f0eff */
[----:B------:R1:W5:Y:S01]  /*1870*/  LDG.E.U8 R77, desc[UR60][R14.64] ;  /* 0x0000003c0e4d7981 */ /* 0x000362000c1e1100 */
[----:B------:R-:W-:Y:S01]  /*1880*/  LEA.HI.X.SX32 R11, R11, R123, 0x1, P0 ;  /* 0x0000007b0b0b7211 */ /* 0x000fe200000f0eff */
[----:B------:R-:W-:-:S02]  /*1890*/  IMAD R25, R129, 0x90, RZ ;  /* 0x0000009081197824 */ /* 0x000fc400078e02ff */
[----:B------:R1:W5:Y:S01]  /*18a0*/  LDG.E.U8 R5, desc[UR60][R20.64] ;  /* 0x0000003c14057981 */ /* 0x000362000c1e1100 */
[----:B0-----:R-:W-:-:S03]  /*18b0*/  IADD3 R16, P0, R19, R122, RZ ;  /* 0x0000007a13107210 */ /* 0x001fc60007f1e0ff */
[----:B------:R0:W5:Y:S01]  /*18c0*/  LDG.E.U8 R4, desc[UR60][R8.64] ;  /* 0x0000003c08047981 */ /* 0x000162000c1e1100 */
[-C--:B-1----:R-:W-:Y:S02]  /*18d0*/  IADD3 R14, P1, R3, R122.reuse, RZ ;  /* 0x0000007a030e7210 */ /* 0x082fe40007f3e0ff */
[-C--:B------:R-:W-:Y:S01]  /*18e0*/  LEA.HI.X.SX32 R17, R19, R123.reuse, 0x1, P0 ;  /* 0x0000007b13117211 */ /* 0x080fe200000f0eff */
[----:B------:R-:W-:Y:S01]  /*18f0*/  IMAD R19, R129, 0x91, RZ ;  /* 0x0000009181137824 */ /* 0x000fe200078e02ff */
[-C--:B------:R-:W-:Y:S01]  /*1900*/  LEA.HI.X.SX32 R15, R3, R123.reuse, 0x1, P1 ;  /* 0x0000007b030f7211 */ /* 0x080fe200008f0eff */
[----:B------:R-:W-:Y:S01]  /*1910*/  IMAD R27, R129, 0x92, RZ ;  /* 0x00000092811b7824 */ /* 0x000fe200078e02ff */
[-C--:B------:R-:W-:Y:S01]  /*1920*/  IADD3 R20, P1, R23, R122.reuse, RZ ;  /* 0x0000007a17147210 */ /* 0x080fe20007f3e0ff */
[----:B------:R1:W5:Y:S01]  /*1930*/  LDG.E.U8 R3, desc[UR60][R10.64] ;  /* 0x0000003c0a037981 */ /* 0x000362000c1e1100 */
[-C--:B0-----:R-:W-:Y:S02]  /*1940*/  IADD3 R8, P0, R25, R122.reuse, RZ ;  /* 0x0000007a19087210 */ /* 0x081fe40007f1e0ff */
[----:B------:R-:W-:Y:S01]  /*1950*/  LEA.HI.X.SX32 R21, R23, R123, 0x1, P1 ;  /* 0x0000007b17157211 */ /* 0x000fe200008f0eff */
[----:B------:R0:W5:Y:S01]  /*1960*/  LDG.E.U8 R102, desc[UR60][R14.64] ;  /* 0x0000003c0e667981 */ /* 0x000162000c1e1100 */
[----:B------:R-:W-:-:S02]  /*1970*/  IADD3 R22, P1, R19, R122, RZ ;  /* 0x0000007a13167210 */ /* 0x000fc40007f3e0ff */
[-C--:B------:R-:W-:Y:S01]  /*1980*/  LEA.HI.X.SX32 R9, R25, R123.reuse, 0x1, P0 ;  /* 0x0000007b19097211 */ /* 0x080fe200000f0eff */
[----:B------:R0:W5:Y:S01]  /*1990*/  LDG.E.U8 R2, desc[UR60][R16.64] ;  /* 0x0000003c10027981 */ /* 0x000162000c1e1100 */
[----:B------:R-:W-:-:S03]  /*19a0*/  LEA.HI.X.SX32 R23, R19, R123, 0x1, P1 ;  /* 0x0000007b13177211 */ /* 0x000fc600008f0eff */
[----:B------:R-:W4:Y:S04]  /*19b0*/  LDG.E.U8 R24, desc[UR60][R8.64] ;  /* 0x0000003c08187981 */ /* 0x000f28000c1e1100 */
[----:B------:R0:W2:Y:S01]  /*19c0*/  LDG.E.U8 R22, desc[UR60][R22.64] ;  /* 0x0000003c16167981 */ /* 0x0000a2000c1e1100 */
[----:B------:R-:W-:Y:S01]  /*19d0*/  IMAD R25, R129, 0x93, RZ ;  /* 0x0000009381197824 */ /* 0x000fe200078e02ff */
[-C--:B-1----:R-:W-:Y:S01]  /*19e0*/  IADD3 R10, P0, R27, R122.reuse, RZ ;  /* 0x0000007a1b0a7210 */ /* 0x082fe20007f1e0ff */
[----:B------:R-:W-:Y:S01]  /*19f0*/  IMAD R19, R129, 0x94, RZ ;  /* 0x0000009481137824 */ /* 0x000fe200078e02ff */
[----:B------:R-:W5:Y:S02]  /*1a00*/  LDG.E.U8 R78, desc[UR60][R78.64] ;  /* 0x0000003c4e4e7981 */ /* 0x000f64000c1e1100 */
[----:B------:R-:W-:Y:S01]  /*1a10*/  LEA.HI.X.SX32 R11, R27, R123, 0x1, P0 ;  /* 0x0000007b1b0b7211 */ /* 0x000fe200000f0eff */
[----:B------:R-:W-:Y:S01]  /*1a20*/  IMAD R27, R129, 0x95, RZ ;  /* 0x00000095811b7824 */ /* 0x000fe200078e02ff */
[-C--:B0-----:R-:W-:Y:S01]  /*1a30*/  IADD3 R14, P1, R25, R122.reuse, RZ ;  /* 0x0000007a190e7210 */ /* 0x081fe20007f3e0ff */
[----:B------:R-:W5:Y:S01]  /*1a40*/  LDG.E.U8 R52, desc[UR60][R52.64] ;  /* 0x0000003c34347981 */ /* 0x000f62000c1e1100 */
[----:B------:R-:W-:-:S02]  /*1a50*/  IADD3 R16, P0, R19, R122, RZ ;  /* 0x0000007a13107210 */ /* 0x000fc40007f1e0ff */
[-C--:B------:R-:W-:Y:S01]  /*1a60*/  LEA.HI.X.SX32 R15, R25, R123.reuse, 0x1, P1 ;  /* 0x0000007b190f7211 */ /* 0x080fe200008f0eff */
[----:B------:R-:W-:Y:S01]  /*1a70*/  IMAD R23, R129, 0x98, RZ ;  /* 0x0000009881177824 */ /* 0x000fe200078e02ff */
[----:B------:R0:W5:Y:S01]  /*1a80*/  LDG.E.U8 R79, desc[UR60][R20.64] ;  /* 0x0000003c144f7981 */ /* 0x000162000c1e1100 */
[-C--:B------:R-:W-:Y:S01]  /*1a90*/  LEA.HI.X.SX32 R17, R19, R123.reuse, 0x1, P0 ;  /* 0x0000007b13117211 */ /* 0x080fe200000f0eff */
[----:B------:R-:W-:Y:S01]  /*1aa0*/  IMAD R19, R129, 0x97, RZ ;  /* 0x0000009781137824 */ /* 0x000fe200078e02ff */
[----:B------:R-:W-:Y:S01]  /*1ab0*/  IADD3 R28, P1, R27, R122, RZ ;  /* 0x0000007a1b1c7210 */ /* 0x000fe20007f3e0ff */
[C---:B------:R-:W-:Y:S01]  /*1ac0*/  IMAD R25, R129.reuse, 0x99, RZ ;  /* 0x0000009981197824 */ /* 0x040fe200078e02ff */
[----:B------:R-:W5:Y:S04]  /*1ad0*/  LDG.E.U8 R137, desc[UR60][R10.64] ;  /* 0x0000003c0a897981 */ /* 0x000f68000c1e1100 */
[----:B------:R1:W5:Y:S01]  /*1ae0*/  LDG.E.U8 R135, desc[UR60][R14.64] ;  /* 0x0000003c0e877981 */ /* 0x000362000c1e1100 */
[----:B0-----:R-:W-:Y:S01]  /*1af0*/  IMAD R21, R129, 0x96, RZ ;  /* 0x0000009681157824 */ /* 0x001fe200078e02ff */
[----:B------:R-:W-:-:S02]  /*1b00*/  LEA.HI.X.SX32 R29, R27, R123, 0x1, P1 ;  /* 0x0000007b1b1d7211 */ /* 0x000fc400008f0eff */
[-C--:B------:R-:W-:Y:S01]  /*1b10*/  IADD3 R20, P1, R19, R122.reuse, RZ ;  /* 0x0000007a13147210 */ /* 0x080fe20007f3e0ff */
[----:B------:R0:W5:Y:S01]  /*1b20*/  LDG.E.U8 R133, desc[UR60][R16.64] ;  /* 0x0000003c10857981 */ /* 0x000162000c1e1100 */
[----:B------:R-:W-:-:S03]  /*1b30*/  IADD3 R8, P0, R21, R122, RZ ;  /* 0x0000007a15087210 */ /* 0x000fc60007f1e0ff */
[----:B------:R-:W5:Y:S01]  /*1b40*/  LDG.E.U8 R28, desc[UR60][R28.64] ;  /* 0x0000003c1c1c7981 */ /* 0x000f62000c1e1100 */
[-C--:B------:R-:W-:Y:S01]  /*1b50*/  LEA.HI.X.SX32 R9, R21, R123.reuse, 0x1, P0 ;  /* 0x0000007b15097211 */ /* 0x080fe200000f0eff */
[----:B-1----:R-:W-:Y:S01]  /*1b60*/  IMAD R15, R129, 0x9a, RZ ;  /* 0x0000009a810f7824 */ /* 0x002fe200078e02ff */
[-C--:B------:R-:W-:Y:S01]  /*1b70*/  IADD3 R10, P0, R23, R122.reuse, RZ ;  /* 0x0000007a170a7210 */ /* 0x080fe20007f1e0ff */
[----:B------:R-:W5:Y:S01]  /*1b80*/  LDG.E.U8 R66, desc[UR60][R66.64] ;  /* 0x0000003c42427981 */ /* 0x000f62000c1e1100 */
[-C--:B------:R-:W-:Y:S01]  /*1b90*/  LEA.HI.X.SX32 R21, R19, R123.reuse, 0x1, P1 ;  /* 0x0000007b13157211 */ /* 0x080fe200008f0eff */
[----:B0-----:R-:W-:Y:S01]  /*1ba0*/  IMAD R17, R129, 0x9b, RZ ;  /* 0x0000009b81117824 */ /* 0x001fe200078e02ff */
[-C--:B------:R-:W-:Y:S01]  /*1bb0*/  IADD3 R38, P1, R25, R122.reuse, RZ ;  /* 0x0000007a19267210 */ /* 0x080fe20007f3e0ff */
[----:B------:R0:W5:Y:S01]  /*1bc0*/  LDG.E.U8 R101, desc[UR60][R8.64] ;  /* 0x0000003c08657981 */ /* 0x000162000c1e1100 */
[-C--:B------:R-:W-:Y:S01]  /*1bd0*/  LEA.HI.X.SX32 R11, R23, R123.reuse, 0x1, P0 ;  /* 0x0000007b170b7211 */ /* 0x080fe200000f0eff */
[----:B------:R-:W-:Y:S01]  /*1be0*/  IMAD R19, R129, 0x9c, RZ ;  /* 0x0000009c81137824 */ /* 0x000fe200078e02ff */
[----:B------:R-:W-:Y:S01]  /*1bf0*/  IADD3 R14, P0, R15, R122, RZ ;  /* 0x0000007a0f0e7210 */ /* 0x000fe20007f1e0ff */
[----:B------:R1:W5:Y:S01]  /*1c00*/  LDG.E.U8 R55, desc[UR60][R20.64] ;  /* 0x0000003c14377981 */ /* 0x000362000c1e1100 */
[----:B------:R-:W-:-:S02]  /*1c10*/  LEA.HI.X.SX32 R39, R25, R123, 0x1, P1 ;  /* 0x0000007b19277211 */ /* 0x000fc400008f0eff */
[-C--:B------:R-:W-:Y:S01]  /*1c20*/  IADD3 R16, P1, R17, R122.reuse, RZ ;  /* 0x0000007a11107210 */ /* 0x080fe20007f3e0ff */
[----:B------:R3:W5:Y:S01]  /*1c30*/  LDG.E.U8 R100, desc[UR60][R10.64] ;  /* 0x0000003c0a647981 */ /* 0x000762000c1e1100 */
[----:B0-----:R-:W-:Y:S01]  /*1c40*/  IMAD R9, R129, 0x9d, RZ ;  /* 0x0000009d81097824 */ /* 0x001fe200078e02ff */
[-C--:B------:R-:W-:Y:S01]  /*1c50*/  LEA.HI.X.SX32 R15, R15, R123.reuse, 0x1, P0 ;  /* 0x0000007b0f0f7211 */ /* 0x080fe200000f0eff */
[----:B------:R-:W-:Y:S01]  /*1c60*/  IMAD R25, R129, 0x9e, RZ ;  /* 0x0000009e81197824 */ /* 0x000fe200078e02ff */
[----:B------:R-:W-:Y:S01]  /*1c70*/  LEA.HI.X.SX32 R17, R17, R123, 0x1, P1 ;  /* 0x0000007b11117211 */ /* 0x000fe200008f0eff */
[----:B------:R-:W5:Y:S01]  /*1c80*/  LDG.E.U8 R38, desc[UR60][R38.64] ;  /* 0x0000003c26267981 */ /* 0x000f62000c1e1100 */
[----:B-1----:R-:W-:-:S03]  /*1c90*/  IADD3 R20, P1, R9, R122, RZ ;  /* 0x0000007a09147210 */ /* 0x002fc60007f3e0ff */
[----:B------:R0:W5:Y:S01]  /*1ca0*/  LDG.E.U8 R99, desc[UR60][R14.64] ;  /* 0x0000003c0e637981 */ /* 0x000162000c1e1100 */
[----:B------:R-:W-:Y:S01]  /*1cb0*/  LEA.HI.X.SX32 R21, R9, R123, 0x1, P1 ;  /* 0x0000007b09157211 */ /* 0x000fe200008f0eff */
[C---:B------:R-:W-:Y:S02]  /*1cc0*/  IMAD.SHL.U32 R9, R129.reuse, 0x20, RZ ;  /* 0x0000002081097824 */ /* 0x040fe400078e00ff */
[C---:B---3--:R-:W-:Y:S01]  /*1cd0*/  IMAD R11, R129.reuse, 0x21, RZ ;  /* 0x00000021810b7824 */ /* 0x048fe200078e02ff */
[----:B------:R1:W3:Y:S04]  /*1ce0*/  LDG.E.U8 R54, desc[UR60][R16.64] ;  /* 0x0000003c10367981 */ /* 0x0002e8000c1e1100 */
[----:B------:R-:W3:Y:S01]  /*1cf0*/  LDG.E.U8 R39, desc[UR60][R20.64] ;  /* 0x0000003c14277981 */ /* 0x000ee2000c1e1100 */
[----:B0-----:R-:W-:-:S03]  /*1d00*/  IMAD R15, R129, 0x22, RZ ;  /* 0x00000022810f7824 */ /* 0x001fc600078e02ff */
[----:B------:R0:W5:Y:S01]  /*1d10*/  LDG.E.U8 R130, desc[UR60][R130.64] ;  /* 0x0000003c82827981 */ /* 0x000162000c1e1100 */
[----:B-1----:R-:W-:Y:S01]  /*1d20*/  IMAD R17, R129, 0x23, RZ ;  /* 0x0000002381117824 */ /* 0x002fe200078e02ff */
[----:B0-----:R-:W0:Y:S02]  /*1d30*/  LDC R131, c[0x0][0x248] ;  /* 0x00009200ff837b82 */ /* 0x001e240000000800 */
[----:B----4-:R-:W-:Y:S04]  /*1d40*/  STL [R1+0x9c], R24 ;  /* 0x00009c1801007387 */ /* 0x010fe80000100800 */
[----:B--2---:R1:W-:Y:S02]  /*1d50*/  STL [R1+0x98], R22 ;  /* 0x0000981601007387 */ /* 0x0043e40000100800 */
[----:B-1----:R-:W-:-:S04]  /*1d60*/  IADD3 R22, P0, R19, R122, RZ ;  /* 0x0000007a13167210 */ /* 0x002fc80007f1e0ff */
[----:B------:R-:W-:Y:S01]  /*1d70*/  LEA.HI.X.SX32 R23, R19, R123, 0x1, P0 ;  /* 0x0000007b13177211 */ /* 0x000fe200000f0eff */
[----:B------:R-:W-:Y:S01]  /*1d80*/  IMAD R19, R129, 0x9f, RZ ;  /* 0x0000009f81137824 */ /* 0x000fe200078e02ff */
[----:B------:R-:W-:-:S03]  /*1d90*/  IADD3 R24, P0, R25, R122, RZ ;  /* 0x0000007a19187210 */ /* 0x000fc60007f1e0ff */
[----:B------:R1:W3:Y:S01]  /*1da0*/  LDG.E.U8 R98, desc[UR60][R22.64] ;  /* 0x0000003c16627981 */ /* 0x0002e2000c1e1100 */
[-C--:B------:R-:W-:Y:S02]  /*1db0*/  IADD3 R26, P1, R19, R122.reuse, RZ ;  /* 0x0000007a131a7210 */ /* 0x080fe40007f3e0ff */
[-C--:B------:R-:W-:Y:S02]  /*1dc0*/  LEA.HI.X.SX32 R25, R25, R123.reuse, 0x1, P0 ;  /* 0x0000007b19197211 */ /* 0x080fe400000f0eff */
[-C--:B------:R-:W-:Y:S02]  /*1dd0*/  IADD3 R8, P0, R9, R122.reuse, RZ ;  /* 0x0000007a09087210 */ /* 0x080fe40007f1e0ff */
[-C--:B------:R-:W-:Y:S01]  /*1de0*/  LEA.HI.X.SX32 R27, R19, R123.reuse, 0x1, P1 ;  /* 0x0000007b131b7211 */ /* 0x080fe200008f0eff */
[----:B------:R-:W-:Y:S01]  /*1df0*/  IMAD R19, R129, 0x24, RZ ;  /* 0x0000002481137824 */ /* 0x000fe200078e02ff */
[-C--:B------:R-:W-:Y:S01]  /*1e00*/  IADD3 R10, P1, R11, R122.reuse, RZ ;  /* 0x0000007a0b0a7210 */ /* 0x080fe20007f3e0ff */
[----:B-1----:R-:W-:Y:S01]  /*1e10*/  IMAD R23, R129, 0x25, RZ ;  /* 0x0000002581177824 */ /* 0x002fe200078e02ff */
[----:B------:R-:W-:Y:S01]  /*1e20*/  LEA.HI.X.SX32 R9, R9, R123, 0x1, P0 ;  /* 0x0000007b09097211 */ /* 0x000fe200000f0eff */
[----:B------:R1:W2:Y:S01]  /*1e30*/  LDG.E.U8 R97, desc[UR60][R24.64] ;  /* 0x0000003c18617981 */ /* 0x0002a2000c1e1100 */
[----:B------:R-:W-:-:S02]  /*1e40*/  IADD3 R14, P0, R15, R122, RZ ;  /* 0x0000007a0f0e7210 */ /* 0x000fc40007f1e0ff */
[-C--:B------:R-:W-:Y:S01]  /*1e50*/  LEA.HI.X.SX32 R11, R11, R123.reuse, 0x1, P1 ;  /* 0x0000007b0b0b7211 */ /* 0x080fe200008f0eff */
[----:B------:R4:W5:Y:S01]  /*1e60*/  LDG.E.U8 R34, desc[UR60][R8.64] ;  /* 0x0000003c08227981 */ /* 0x000962000c1e1100 */
[-C--:B------:R-:W-:Y:S02]  /*1e70*/  LEA.HI.X.SX32 R15, R15, R123.reuse, 0x1, P0 ;  /* 0x0000007b0f0f7211 */ /* 0x080fe400000f0eff */
[-C--:B------:R-:W-:Y:S01]  /*1e80*/  IADD3 R16, P1, R17, R122.reuse, RZ ;  /* 0x0000007a11107210 */ /* 0x080fe20007f3e0ff */
[----:B------:R0:W3:Y:S01]  /*1e90*/  LDG.E.U8 R33, desc[UR60][R10.64] ;  /* 0x0000003c0a217981 */ /* 0x0000e2000c1e1100 */
[-C--:B------:R-:W-:Y:S01]  /*1ea0*/  IADD3 R20, P0, R19, R122.reuse, RZ ;  /* 0x0000007a13147210 */ /* 0x080fe20007f1e0ff */
[----:B-1----:R-:W-:Y:S01]  /*1eb0*/  IMAD R25, R129, 0x26, RZ ;  /* 0x0000002681197824 */ /* 0x002fe200078e02ff */
[-C--:B------:R-:W-:Y:S01]  /*1ec0*/  LEA.HI.X.SX32 R17, R17, R123.reuse, 0x1, P1 ;  /* 0x0000007b11117211 */ /* 0x080fe200008f0eff */
[----:B------:R-:W2:Y:S01]  /*1ed0*/  LDG.E.U8 R32, desc[UR60][R14.64] ;  /* 0x0000003c0e207981 */ /* 0x000ea2000c1e1100 */
[----:B------:R-:W-:Y:S01]  /*1ee0*/  LEA.HI.X.SX32 R21, R19, R123, 0x1, P0 ;  /* 0x0000007b13157211 */ /* 0x000fe200000f0eff */
[----:B------:R-:W-:Y:S01]  /*1ef0*/  IMAD R19, R129, 0x27, RZ ;  /* 0x0000002781137824 */ /* 0x000fe200078e02ff */
[-C--:B------:R-:W-:Y:S01]  /*1f00*/  IADD3 R22, P1, R23, R122.reuse, RZ ;  /* 0x0000007a17167210 */ /* 0x080fe20007f3e0ff */
[----:B------:R-:W2:Y:S01]  /*1f10*/  LDG.E.U8 R31, desc[UR60][R16.64] ;  /* 0x0000003c101f7981 */ /* 0x000ea2000c1e1100 */
[----:B----4-:R-:W-:-:S02]  /*1f20*/  IADD3 R8, P0, R25, R122, RZ ;  /* 0x0000007a19087210 */ /* 0x010fc40007f1e0ff */
[-C--:B------:R-:W-:Y:S01]  /*1f30*/  LEA.HI.X.SX32 R23, R23, R123.reuse, 0x1, P1 ;  /* 0x0000007b17177211 */ /* 0x080fe200008f0eff */
[----:B------:R-:W4:Y:S01]  /*1f40*/  LDG.E.U8 R30, desc[UR60][R20.64] ;  /* 0x0000003c141e7981 */ /* 0x000f22000c1e1100 */
[----:B0-----:R-:W-:Y:S02]  /*1f50*/  IADD3 R10, P1, R19, R122, RZ ;  /* 0x0000007a130a7210 */ /* 0x001fe40007f3e0ff */
[-C--:B------:R-:W-:Y:S01]  /*1f60*/  LEA.HI.X.SX32 R9, R25, R123.reuse, 0x1, P0 ;  /* 0x0000007b19097211 */ /* 0x080fe200000f0eff */
[----:B------:R0:W4:Y:S01]  /*1f70*/  LDG.E.U8 R53, desc[UR60][R26.64] ;  /* 0x0000003c1a357981 */ /* 0x000122000c1e1100 */
[----:B------:R-:W-:-:S03]  /*1f80*/  LEA.HI.X.SX32 R11, R19, R123, 0x1, P1 ;  /* 0x0000007b130b7211 */ /* 0x000fc600008f0eff */
[----:B------:R1:W4:Y:S04]  /*1f90*/  LDG.E.U8 R29, desc[UR60][R22.64] ;  /* 0x0000003c161d7981 */ /* 0x000328000c1e1100 */
[----:B------:R-:W4:Y:S04]  /*1fa0*/  LDG.E.U8 R24, desc[UR60][R10.64] ;  /* 0x0000003c0a187981 */ /* 0x000f28000c1e1100 */
[----:B------:R1:W4:Y:S01]  /*1fb0*/  LDG.E.U8 R26, desc[UR60][R8.64] ;  /* 0x0000003c081a7981 */ /* 0x000322000c1e1100 */
[C---:B0-----:R-:W-:Y:S02]  /*1fc0*/  IMAD R27, R129.reuse, 0x28, RZ ;  /* 0x00000028811b7824 */ /* 0x041fe400078e02ff */
[----:B------:R-:W-:-:S02]  /*1fd0*/  IMAD R25, R129, 0x29, RZ ;  /* 0x0000002981197824 */ /* 0x000fc400078e02ff */
[----:B------:R-:W-:Y:S01]  /*1fe0*/  IMAD R19, R129, 0x2a, RZ ;  /* 0x0000002a81137824 */ /* 0x000fe200078e02ff */
[-C--:B------:R-:W-:Y:S02]  /*1ff0*/  IADD3 R14, P0, R27, R122.reuse, RZ ;  /* 0x0000007a1b0e7210 */ /* 0x080fe40007f1e0ff */
[-C--:B------:R-:W-:Y:S02]  /*2000*/  IADD3 R16, P1, R25, R122.reuse, RZ ;  /* 0x0000007a19107210 */ /* 0x080fe40007f3e0ff */
[-C--:B------:R-:W-:Y:S01]  /*2010*/  LEA.HI.X.SX32 R15, R27, R123.reuse, 0x1, P0 ;  /* 0x0000007b1b0f7211 */ /* 0x080fe200000f0eff */
[----:B------:R-:W-:Y:S01]  /*2020*/  IMAD R27, R129, 0x2b, RZ ;  /* 0x0000002b811b7824 */ /* 0x000fe200078e02ff */
[----:B------:R-:W-:Y:S01]  /*2030*/  LEA.HI.X.SX32 R17, R25, R123, 0x1, P1 ;  /* 0x0000007b19117211 */ /* 0x000fe200008f0eff */
[----:B------:R-:W-:Y:S01]  /*2040*/  IMAD R25, R129, 0x2c, RZ ;  /* 0x0000002c81197824 */ /* 0x000fe200078e02ff */
[-C--:B------:R-:W-:Y:S01]  /*2050*/  IADD3 R20, P0, R19, R122.reuse, RZ ;  /* 0x0000007a13147210 */ /* 0x080fe20007f1e0ff */
[----:B------:R0:W4:Y:S01]  /*2060*/  LDG.E.U8 R36, desc[UR60][R14.64] ;  /* 0x0000003c0e247981 */ /* 0x000122000c1e1100 */
[----:B-1----:R-:W-:-:S02]  /*2070*/  IADD3 R22, P1, R27, R122, RZ ;  /* 0x0000007a1b167210 */ /* 0x002fc40007f3e0ff */
[-C--:B------:R-:W-:Y:S02]  /*2080*/  LEA.HI.X.SX32 R21, R19, R123.reuse, 0x1, P0 ;  /* 0x0000007b13157211 */ /* 0x080fe400000f0eff */
[-C--:B------:R-:W-:Y:S01]  /*2090*/  IADD3 R8, P0, R25, R122.reuse, RZ ;  /* 0x0000007a19087210 */ /* 0x080fe20007f1e0ff */
[----:B------:R-:W-:Y:S01]  /*20a0*/  IMAD R19, R129, 0x2d, RZ ;  /* 0x0000002d81137824 */ /* 0x000fe200078e02ff */
[-C--:B------:R-:W-:Y:S02]  /*20b0*/  LEA.HI.X.SX32 R23, R27, R123.reuse, 0x1, P1 ;  /* 0x0000007b1b177211 */ /* 0x080fe400008f0eff */
[----:B------:R-:W-:Y:S01]  /*20c0*/  LEA.HI.X.SX32 R9, R25, R123, 0x1, P0 ;  /* 0x0000007b19097211 */ /* 0x000fe200000f0eff */
[----:B------:R-:W-:Y:S01]  /*20d0*/  IMAD R27, R129, 0x2e, RZ ;  /* 0x0000002e811b7824 */ /* 0x000fe200078e02ff */
[----:B------:R-:W-:Y:S01]  /*20e0*/  IADD3 R10, P1, R19, R122, RZ ;  /* 0x0000007a130a7210 */ /* 0x000fe20007f3e0ff */
[----:B------:R-:W-:-:S03]  /*20f0*/  IMAD R25, R129, 0x2f, RZ ;  /* 0x0000002f81197824 */ /* 0x000fc600078e02ff */
[-C--:B0-----:R-:W-:Y:S02]  /*2100*/  IADD3 R14, P0, R27, R122.reuse, RZ ;  /* 0x0000007a1b0e7210 */ /* 0x081fe40007f1e0ff */
[-C--:B------:R-:W-:Y:S02]  /*2110*/  LEA.HI.X.SX32 R11, R19, R123.reuse, 0x1, P1 ;  /* 0x0000007b130b7211 */ /* 0x080fe400008f0eff */
[----:B------:R-:W-:Y:S01]  /*2120*/  LEA.HI.X.SX32 R15, R27, R123, 0x1, P0 ;  /* 0x0000007b1b0f7211 */ /* 0x000fe200000f0eff */
[----:B-----5:R0:W-:Y:S04]  /*2130*/  STL [R1+0xe8], R34 ;  /* 0x0000e82201007387 */ /* 0x0201e80000100800 */
[----:B---3--:R1:W-:Y:S04]  /*2140*/  STL [R1+0xd8], R33 ;  /* 0x0000d82101007387 */ /* 0x0083e80000100800 */
[----:B--2---:R2:W-:Y:S04]  /*2150*/  STL [R1+0xf0], R32 ;  /* 0x0000f02001007387 */ /* 0x0045e80000100800 */
[----:B0-----:R0:W3:Y:S04]  /*2160*/  LDG.E.U8 R34, desc[UR60][R16.64] ;  /* 0x0000003c10227981 */ /* 0x0010e8000c1e1100 */
[----:B-1----:R-:W5:Y:S04]  /*2170*/  LDG.E.U8 R33, desc[UR60][R20.64] ;  /* 0x0000003c14217981 */ /* 0x002f68000c1e1100 */
[----:B--2---:R1:W2:Y:S01]  /*2180*/  LDG.E.U8 R32, desc[UR60][R22.64] ;  /* 0x0000003c16207981 */ /* 0x0042a2000c1e1100 */
[----:B0-----:R-:W-:-:S03]  /*2190*/  IADD3 R16, P1, R25, R122, RZ ;  /* 0x0000007a19107210 */ /* 0x001fc60007f3e0ff */
[----:B------:R0:W2:Y:S01]  /*21a0*/  LDG.E.U8 R22, desc[UR60][R8.64] ;  /* 0x0000003c08167981 */ /* 0x0000a2000c1e1100 */
[----:B------:R-:W-:-:S03]  /*21b0*/  LEA.HI.X.SX32 R17, R25, R123, 0x1, P1 ;  /* 0x0000007b19117211 */ /* 0x000fc600008f0eff */
[----:B------:R-:W-:Y:S04]  /*21c0*/  STL [R1+0xd4], R31 ;  /* 0x0000d41f01007387 */ /* 0x000fe80000100800 */
[----:B----4-:R-:W-:Y:S04]  /*21d0*/  STL [R1+0xd0], R30 ;  /* 0x0000d01e01007387 */ /* 0x010fe80000100800 */
[----:B------:R4:W-:Y:S04]  /*21e0*/  STL [R1+0xc8], R29 ;  /* 0x0000c81d01007387 */ /* 0x0009e80000100800 */
[----:B------:R1:W-:Y:S04]  /*21f0*/  STL [R1+0xf4], R26 ;  /* 0x0000f41a01007387 */ /* 0x0003e80000100800 */
[----:B------:R0:W-:Y:S04]  /*2200*/  STL [R1+0xb8], R24 ;  /* 0x0000b81801007387 */ /* 0x0001e80000100800 */
[----:B----4-:R4:W2:Y:S04]  /*2210*/  LDG.E.U8 R29, desc[UR60][R10.64] ;  /* 0x0000003c0a1d7981 */ /* 0x0108a8000c1e1100 */
[----:B-1----:R1:W2:Y:S04]  /*2220*/  LDG.E.U8 R26, desc[UR60][R14.64] ;  /* 0x0000003c0e1a7981 */ /* 0x0022a8000c1e1100 */
[----:B0-----:R0:W2:Y:S01]  /*2230*/  LDG.E.U8 R24, desc[UR60][R16.64] ;  /* 0x0000003c10187981 */ /* 0x0010a2000c1e1100 */
[----:B------:R-:W-:-:S02]  /*2240*/  IMAD R19, R129, 0xa0, RZ ;  /* 0x000000a081137824 */ /* 0x000fc400078e02ff */
[C---:B------:R-:W-:Y:S02]  /*2250*/  IMAD R27, R129.reuse, 0xa1, RZ ;  /* 0x000000a1811b7824 */ /* 0x040fe400078e02ff */
[----:B------:R-:W-:Y:S01]  /*2260*/  IMAD R23, R129, 0xa2, RZ ;  /* 0x000000a281177824 */ /* 0x000fe200078e02ff */
[-C--:B------:R-:W-:Y:S01]  /*2270*/  IADD3 R20, P0, R19, R122.reuse, RZ ;  /* 0x0000007a13147210 */ /* 0x080fe20007f1e0ff */
[----:B------:R-:W-:Y:S01]  /*2280*/  IMAD R25, R129, 0xa4, RZ ;  /* 0x000000a481197824 */ /* 0x000fe200078e02ff */
[-C--:B------:R-:W-:Y:S02]  /*2290*/  IADD3 R30, P1, R27, R122.reuse, RZ ;  /* 0x0000007a1b1e7210 */ /* 0x080fe40007f3e0ff */
[-C--:B------:R-:W-:Y:S01]  /*22a0*/  LEA.HI.X.SX32 R21, R19, R123.reuse, 0x1, P0 ;  /* 0x0000007b13157211 */ /* 0x080fe200000f0eff */
[----:B------:R-:W-:Y:S01]  /*22b0*/  IMAD R19, R129, 0xa3, RZ ;  /* 0x000000a381137824 */ /* 0x000fe200078e02ff */
[-C--:B------:R-:W-:Y:S02]  /*22c0*/  IADD3 R8, P0, R23, R122.reuse, RZ ;  /* 0x0000007a17087210 */ /* 0x080fe40007f1e0ff */
[----:B------:R-:W-:Y:S01]  /*22d0*/  LEA.HI.X.SX32 R31, R27, R123, 0x1, P1 ;  /* 0x0000007b1b1f7211 */ /* 0x000fe200008f0eff */
[----:B------:R-:W-:Y:S01]  /*22e0*/  STL [R1+0xb4], R36 ;  /* 0x0000b42401007387 */ /* 0x000fe20000100800 */
[----:B----4-:R-:W-:-:S02]  /*22f0*/  IADD3 R10, P1, R19, R122, RZ ;  /* 0x0000007a130a7210 */ /* 0x010fc40007f3e0ff */
[-C--:B------:R-:W-:Y:S01]  /*2300*/  LEA.HI.X.SX32 R9, R23, R123.reuse, 0x1, P0 ;  /* 0x0000007b17097211 */ /* 0x080fe200000f0eff */
[----:B------:R-:W-:Y:S01]  /*2310*/  IMAD R23, R129, 0xa5, RZ ;  /* 0x000000a581177824 */ /* 0x000fe200078e02ff */
[-C--:B-1----:R-:W-:Y:S01]  /*2320*/  IADD3 R14, P0, R25, R122.reuse, RZ ;  /* 0x0000007a190e7210 */ /* 0x082fe20007f1e0ff */
[----:B------:R1:W4:Y:S01]  /*2330*/  LDG.E.U8 R80, desc[UR60][R20.64] ;  /* 0x0000003c14507981 */ /* 0x000322000c1e1100 */
[-C--:B------:R-:W-:Y:S01]  /*2340*/  LEA.HI.X.SX32 R11, R19, R123.reuse, 0x1, P1 ;  /* 0x0000007b130b7211 */ /* 0x080fe200008f0eff */
[----:B------:R-:W-:Y:S01]  /*2350*/  IMAD R19, R129, 0xa6, RZ ;  /* 0x000000a681137824 */ /* 0x000fe200078e02ff */
[-C--:B------:R-:W-:Y:S01]  /*2360*/  LEA.HI.X.SX32 R15, R25, R123.reuse, 0x1, P0 ;  /* 0x0000007b190f7211 */ /* 0x080fe200000f0eff */
[----:B------:R-:W-:Y:S01]  /*2370*/  IMAD R25, R129, 0xa7, RZ ;  /* 0x000000a781197824 */ /* 0x000fe200078e02ff */
[----:B0-----:R-:W-:Y:S01]  /*2380*/  IADD3 R16, P1, R23, R122, RZ ;  /* 0x0000007a17107210 */ /* 0x001fe20007f3e0ff */
[----:B------:R-:W-:Y:S01]  /*2390*/  IMAD R27, R129, 0xa8, RZ ;  /* 0x000000a8811b7824 */ /* 0x000fe200078e02ff */
[----:B------:R0:W4:Y:S02]  /*23a0*/  LDG.E.U8 R59, desc[UR60][R8.64] ;  /* 0x0000003c083b7981 */ /* 0x000124000c1e1100 */
[----:B------:R-:W-:-:S02]  /*23b0*/  LEA.HI.X.SX32 R17, R23, R123, 0x1, P1 ;  /* 0x0000007b17117211 */ /* 0x000fc400008f0eff */
[CC--:B-1----:R-:W-:Y:S01]  /*23c0*/  IADD3 R20, P0, R19.reuse, R122.reuse, RZ ;  /* 0x0000007a13147210 */ /* 0x0c2fe20007f1e0ff */
[----:B------:R-:W4:Y:S03]  /*23d0*/  LDG.E.U8 R44, desc[UR60][R10.64] ;  /* 0x0000003c0a2c7981 */ /* 0x000f26000c1e1100 */
[-C--:B------:R-:W-:Y:S01]  /*23e0*/  LEA.HI.X.SX32 R21, R19, R123.reuse, 0x1, P0 ;  /* 0x0000007b13157211 */ /* 0x080fe200000f0eff */
[----:B------:R-:W-:Y:S01]  /*23f0*/  IMAD R19, R129, 0xa9, RZ ;  /* 0x000000a981137824 */ /* 0x000fe200078e02ff */
[C---:B0-----:R-:W-:Y:S01]  /*2400*/  IADD3 R8, P0, R27.reuse, R122, RZ ;  /* 0x0000007a1b087210 */ /* 0x041fe20007f1e0ff */
[----:B------:R-:W4:Y:S03]  /*2410*/  LDG.E.U8 R58, desc[UR60][R14.64] ;  /* 0x0000003c0e3a7981 */ /* 0x000f26000c1e1100 */
[----:B------:R-:W-:Y:S01]  /*2420*/  LEA.HI.X.SX32 R9, R27, R123, 0x1, P0 ;  /* 0x0000007b1b097211 */ /* 0x000fe200000f0eff */
[C---:B------:R-:W-:Y:S01]  /*2430*/  IMAD R27, R129.reuse, 0xab, RZ ;  /* 0x000000ab811b7824 */ /* 0x040fe200078e02ff */
[----:B------:R-:W4:Y:S04]  /*2440*/  LDG.E.U8 R30, desc[UR60][R30.64] ;  /* 0x0000003c1e1e7981 */ /* 0x000f28000c1e1100 */
[----:B------:R-:W4:Y:S04]  /*2450*/  LDG.E.U8 R57, desc[UR60][R20.64] ;  /* 0x0000003c14397981 */ /* 0x000f28000c1e1100 */
[----:B------:R-:W4:Y:S04]  /*2460*/  LDG.E.U8 R56, desc[UR60][R8.64] ;  /* 0x0000003c08387981 */ /* 0x000f28000c1e1100 */
[----:B------:R0:W4:Y:S02]  /*2470*/  LDG.E.U8 R31, desc[UR60][R16.64] ;  /* 0x0000003c101f7981 */ /* 0x000124000c1e1100 */
[----:B0-----:R-:W-:-:S02]  /*2480*/  IMAD R17, R129, 0xac, RZ ;  /* 0x000000ac81117824 */ /* 0x001fc400078e02ff */
[----:B---3--:R-:W-:Y:S04]  /*2490*/  STL [R1+0xb0], R34 ;  /* 0x0000b02201007387 */ /* 0x008fe80000100800 */
[----:B-----5:R-:W-:Y:S04]  /*24a0*/  STL [R1+0xf8], R33 ;  /* 0x0000f82101007387 */ /* 0x020fe80000100800 */
[----:B--2---:R-:W-:Y:S04]  /*24b0*/  STL [R1+0xac], R32 ;  /* 0x0000ac2001007387 */ /* 0x004fe80000100800 */
[----:B------:R0:W-:Y:S02]  /*24c0*/  STL [R1+0xa8], R22 ;  /* 0x0000a81601007387 */ /* 0x0001e40000100800 */
[----:B0-----:R-:W-:-:S04]  /*24d0*/  IADD3 R22, P1, R25, R122, RZ ;  /* 0x0000007a19167210 */ /* 0x001fc80007f3e0ff */
[----:B------:R-:W-:Y:S01]  /*24e0*/  LEA.HI.X.SX32 R23, R25, R123, 0x1, P1 ;  /* 0x0000007b19177211 */ /* 0x000fe200008f0eff */
[----:B------:R-:W-:Y:S01]  /*24f0*/  IMAD R25, R129, 0xaa, RZ ;  /* 0x000000aa81197824 */ /* 0x000fe200078e02ff */
[----:B------:R-:W-:-:S03]  /*2500*/  IADD3 R10, P1, R19, R122, RZ ;  /* 0x0000007a130a7210 */ /* 0x000fc60007f3e0ff */
[----:B------:R0:W2:Y:S01]  /*2510*/  LDG.E.U8 R43, desc[UR60][R22.64] ;  /* 0x0000003c162b7981 */ /* 0x0000a2000c1e1100 */
[-C--:B------:R-:W-:Y:S02]  /*2520*/  IADD3 R14, P0, R25, R122.reuse, RZ ;  /* 0x0000007a190e7210 */ /* 0x080fe40007f1e0ff */
[-C--:B------:R-:W-:Y:S01]  /*2530*/  LEA.HI.X.SX32 R11, R19, R123.reuse, 0x1, P1 ;  /* 0x0000007b130b7211 */ /* 0x080fe200008f0eff */
[----:B------:R1:W-:Y:S01]  /*2540*/  STL [R1+0xa4], R29 ;  /* 0x0000a41d01007387 */ /* 0x0003e20000100800 */
[----:B------:R-:W-:Y:S01]  /*2550*/  LEA.HI.X.SX32 R15, R25, R123, 0x1, P0 ;  /* 0x0000007b190f7211 */ /* 0x000fe200000f0eff */
[----:B------:R-:W-:Y:S02]  /*2560*/  IMAD R19, R129, 0xad, RZ ;  /* 0x000000ad81137824 */ /* 0x000fe400078e02ff */
[----:B------:R-:W-:Y:S04]  /*2570*/  STL [R1+0xfc], R26 ;  /* 0x0000fc1a01007387 */ /* 0x000fe80000100800 */
[----:B------:R3:W-:Y:S01]  /*2580*/  STL [R1+0xa0], R24 ;  /* 0x0000a01801007387 */ /* 0x0007e20000100800 */
[----:B------:R-:W-:-:S03]  /*2590*/  IADD3 R20, P0, R17, R122, RZ ;  /* 0x0000007a11147210 */ /* 0x000fc60007f1e0ff */
[----:B------:R-:W5:Y:S01]  /*25a0*/  LDG.E.U8 R32, desc[UR60][R14.64] ;  /* 0x0000003c0e207981 */ /* 0x000f62000c1e1100 */
[C---:B0-----:R-:W-:Y:S02]  /*25b0*/  IMAD R23, R129.reuse, 0xae, RZ ;  /* 0x000000ae81177824 */ /* 0x041fe400078e02ff */
[----:B------:R-:W-:Y:S01]  /*25c0*/  IMAD R33, R129, 0xaf, RZ ;  /* 0x000000af81217824 */ /* 0x000fe200078e02ff */
[----:B-1----:R0:W2:Y:S01]  /*25d0*/  LDG.E.U8 R29, desc[UR60][R10.64] ;  /* 0x0000003c0a1d7981 */ /* 0x0020a2000c1e1100 */
[----:B---3--:R-:W-:-:S04]  /*25e0*/  IADD3 R24, P1, R27, R122, RZ ;  /* 0x0000007a1b187210 */ /* 0x008fc80007f3e0ff */
[-C--:B------:R-:W-:Y:S02]  /*25f0*/  LEA.HI.X.SX32 R25, R27, R123.reuse, 0x1, P1 ;  /* 0x0000007b1b197211 */ /* 0x080fe400008f0eff */
[----:B------:R-:W-:Y:S02]  /*2600*/  IADD3 R26, P1, R19, R122, RZ ;  /* 0x0000007a131a7210 */ /* 0x000fe40007f3e0ff */
[-C--:B------:R-:W-:Y:S01]  /*2610*/  LEA.HI.X.SX32 R21, R17, R123.reuse, 0x1, P0 ;  /* 0x0000007b11157211 */ /* 0x080fe200000f0eff */
[----:B------:R-:W3:Y:S01]  /*2620*/  LDG.E.U8 R42, desc[UR60][R24.64] ;  /* 0x0000003c182a7981 */ /* 0x000ee2000c1e1100 */
[----:B------:R-:W-:-:S03]  /*2630*/  LEA.HI.X.SX32 R27, R19, R123, 0x1, P1 ;  /* 0x0000007b131b7211 */ /* 0x000fc600008f0eff */
[----:B------:R1:W4:Y:S04]  /*2640*/  LDG.E.U8 R67, desc[UR60][R20.64] ;  /* 0x0000003c14437981 */ /* 0x000328000c1e1100 */
[----:B------:R1:W2:Y:S01]  /*2650*/  LDG.E.U8 R24, desc[UR60][R26.64] ;  /* 0x0000003c1a187981 */ /* 0x0002a2000c1e1100 */
[-C--:B------:R-:W-:Y:S01]  /*2660*/  IADD3 R16, P0, R23, R122.reuse, RZ ;  /* 0x0000007a17107210 */ /* 0x080fe20007f1e0ff */
[----:B------:R-:W-:Y:S01]  /*2670*/  IMAD R9, R129, 0x30, RZ ;  /* 0x0000003081097824 */ /* 0x000fe200078e02ff */
[-C--:B0-----:R-:W-:Y:S01]  /*2680*/  IADD3 R10, P1, R33, R122.reuse, RZ ;  /* 0x0000007a210a7210 */ /* 0x081fe20007f3e0ff */
[----:B------:R-:W-:Y:S01]  /*2690*/  IMAD R15, R129, 0x31, RZ ;  /* 0x00000031810f7824 */ /* 0x000fe200078e02ff */
[-C--:B------:R-:W-:Y:S01]  /*26a0*/  LEA.HI.X.SX32 R17, R23, R123.reuse, 0x1, P0 ;  /* 0x0000007b17117211 */ /* 0x080fe200000f0eff */
[----:B------:R-:W-:Y:S01]  /*26b0*/  IMAD R19, R129, 0x32, RZ ;  /* 0x0000003281137824 */ /* 0x000fe200078e02ff */
[-C--:B------:R-:W-:Y:S01]  /*26c0*/  IADD3 R8, P0, R9, R122.reuse, RZ ;  /* 0x0000007a09087210 */ /* 0x080fe20007f1e0ff */
[----:B-1----:R-:W-:Y:S01]  /*26d0*/  IMAD R21, R129, 0x33, RZ ;  /* 0x0000003381157824 */ /* 0x002fe200078e02ff */
[-C--:B------:R-:W-:Y:S01]  /*26e0*/  LEA.HI.X.SX32 R11, R33, R123.reuse, 0x1, P1 ;  /* 0x0000007b210b7211 */ /* 0x080fe200008f0eff */
[----:B------:R-:W-:Y:S01]  /*26f0*/  IMAD R25, R129, 0x34, RZ ;  /* 0x0000003481197824 */ /* 0x000fe200078e02ff */
[----:B------:R-:W-:Y:S01]  /*2700*/  IADD3 R14, P1, R15, R122, RZ ;  /* 0x0000007a0f0e7210 */ /* 0x000fe20007f3e0ff */
[----:B------:R0:W3:Y:S01]  /*2710*/  LDG.E.U8 R61, desc[UR60][R16.64] ;  /* 0x0000003c103d7981 */ /* 0x0000e2000c1e1100 */
[----:B------:R-:W-:-:S02]  /*2720*/  LEA.HI.X.SX32 R9, R9, R123, 0x1, P0 ;  /* 0x0000007b09097211 */ /* 0x000fc400000f0eff */
[-C--:B------:R-:W-:Y:S01]  /*2730*/  IADD3 R22, P0, R19, R122.reuse, RZ ;  /* 0x0000007a13167210 */ /* 0x080fe20007f1e0ff */
[----:B------:R1:W3:Y:S01]  /*2740*/  LDG.E.U8 R60, desc[UR60][R10.64] ;  /* 0x0000003c0a3c7981 */ /* 0x0002e2000c1e1100 */
[-C--:B------:R-:W-:Y:S02]  /*2750*/  LEA.HI.X.SX32 R15, R15, R123.reuse, 0x1, P1 ;  /* 0x0000007b0f0f7211 */ /* 0x080fe400008f0eff */
[-C--:B------:R-:W-:Y:S01]  /*2760*/  IADD3 R20, P1, R21, R122.reuse, RZ ;  /* 0x0000007a15147210 */ /* 0x080fe20007f3e0ff */
[----:B------:R-:W-:Y:S01]  /*2770*/  IMAD R27, R129, 0x36, RZ ;  /* 0x00000036811b7824 */ /* 0x000fe200078e02ff */
[-C--:B------:R-:W-:Y:S01]  /*2780*/  LEA.HI.X.SX32 R23, R19, R123.reuse, 0x1, P0 ;  /* 0x0000007b13177211 */ /* 0x080fe200000f0eff */
[----:B------:R-:W-:Y:S01]  /*2790*/  IMAD R19, R129, 0x35, RZ ;  /* 0x0000003581137824 */ /* 0x000fe200078e02ff */
[----:B0-----:R-:W-:Y:S01]  /*27a0*/  IADD3 R16, P0, R25, R122, RZ ;  /* 0x0000007a19107210 */ /* 0x001fe20007f1e0ff */
[----:B------:R0:W3:Y:S01]  /*27b0*/  LDG.E.U8 R36, desc[UR60][R8.64] ;  /* 0x0000003c08247981 */ /* 0x0000e2000c1e1100 */
[----:B------:R-:W-:-:S02]  /*27c0*/  LEA.HI.X.SX32 R21, R21, R123, 0x1, P1 ;  /* 0x0000007b15157211 */ /* 0x000fc400008f0eff */
[-C--:B------:R-:W-:Y:S01]  /*27d0*/  LEA.HI.X.SX32 R17, R25, R123.reuse, 0x1, P0 ;  /* 0x0000007b19117211 */ /* 0x080fe200000f0eff */
[----:B------:R-:W-:Y:S01]  /*27e0*/  IMAD R25, R129, 0x37, RZ ;  /* 0x0000003781197824 */ /* 0x000fe200078e02ff */
[-C--:B-1----:R-:W-:Y:S01]  /*27f0*/  IADD3 R10, P1, R19, R122.reuse, RZ ;  /* 0x0000007a130a7210 */ /* 0x082fe20007f3e0ff */
[----:B------:R1:W3:Y:S04]  /*2800*/  LDG.E.U8 R34, desc[UR60][R14.64] ;  /* 0x0000003c0e227981 */ /* 0x0002e8000c1e1100 */
[----:B------:R1:W3:Y:S01]  /*2810*/  LDG.E.U8 R33, desc[UR60][R22.64] ;  /* 0x0000003c16217981 */ /* 0x0002e2000c1e1100 */
[-C--:B0-----:R-:W-:Y:S02]  /*2820*/  IADD3 R8, P0, R27, R122.reuse, RZ ;  /* 0x0000007a1b087210 */ /* 0x081fe40007f1e0ff */
[----:B------:R-:W-:Y:S01]  /*2830*/  LEA.HI.X.SX32 R11, R19, R123, 0x1, P1 ;  /* 0x0000007b130b7211 */ /* 0x000fe200008f0eff */
[----:B------:R-:W3:Y:S01]  /*2840*/  LDG.E.U8 R26, desc[UR60][R16.64] ;  /* 0x0000003c101a7981 */ /* 0x000ee2000c1e1100 */
[----:B-1----:R-:W-:-:S02]  /*2850*/  IADD3 R14, P1, R25, R122, RZ ;  /* 0x0000007a190e7210 */ /* 0x002fc40007f3e0ff */
[-C--:B------:R-:W-:Y:S02]  /*2860*/  LEA.HI.X.SX32 R9, R27, R123.reuse, 0x1, P0 ;  /* 0x0000007b1b097211 */ /* 0x080fe400000f0eff */
[----:B------:R-:W-:Y:S01]  /*2870*/  LEA.HI.X.SX32 R15, R25, R123, 0x1, P1 ;  /* 0x0000007b190f7211 */ /* 0x000fe200008f0eff */
[C---:B------:R-:W-:Y:S02]  /*2880*/  IMAD R19, R129.reuse, 0x38, RZ ;  /* 0x0000003881137824 */ /* 0x040fe400078e02ff */
[----:B------:R-:W-:Y:S01]  /*2890*/  IMAD R23, R129, 0x39, RZ ;  /* 0x0000003981177824 */ /* 0x000fe200078e02ff */
[----:B------:R0:W3:Y:S04]  /*28a0*/  LDG.E.U8 R22, desc[UR60][R8.64] ;  /* 0x0000003c08167981 */ /* 0x0000e8000c1e1100 */
[----:B------:R-:W3:Y:S01]  /*28b0*/  LDG.E.U8 R16, desc[UR60][R14.64] ;  /* 0x0000003c0e107981 */ /* 0x000ee2000c1e1100 */
[----:B0-----:R-:W-:-:S04]  /*28c0*/  IADD3 R8, P1, R23, R122, RZ ;  /* 0x0000007a17087210 */ /* 0x001fc80007f3e0ff */
[----:B------:R-:W-:Y:S01]  /*28d0*/  LEA.HI.X.SX32 R9, R23, R123, 0x1, P1 ;  /* 0x0000007b17097211 */ /* 0x000fe200008f0eff */
[----:B-----5:R0:W-:Y:S04]  /*28e0*/  STL [R1+0x108], R32 ;  /* 0x0001082001007387 */ /* 0x0201e80000100800 */
[----:B0-----:R-:W5:Y:S04]  /*28f0*/  LDG.E.U8 R32, desc[UR60][R20.64] ;  /* 0x0000003c14207981 */ /* 0x001f68000c1e1100 */
[----:B----4-:R-:W-:Y:S04]  /*2900*/  STL [R1+0x118], R67 ;  /* 0x0001184301007387 */ /* 0x010fe80000100800 */
[----:B------:R-:W4:Y:S04]  /*2910*/  LDG.E.U8 R20, desc[UR60][R8.64] ;  /* 0x0000003c08147981 */ /* 0x000f28000c1e1100 */
[----:B--2---:R0:W-:Y:S04]  /*2920*/  STL [R1+0x110], R24 ;  /* 0x0001101801007387 */ /* 0x0041e80000100800 */
[----:B0-----:R0:W2:Y:S02]  /*2930*/  LDG.E.U8 R24, desc[UR60][R10.64] ;  /* 0x0000003c0a187981 */ /* 0x0010a4000c1e1100 */
[----:B0-----:R-:W-:-:S04]  /*2940*/  IADD3 R10, P0, R19, R122, RZ ;  /* 0x0000007a130a7210 */ /* 0x001fc80007f1e0ff */
[----:B------:R-:W-:-:S05]  /*2950*/  LEA.HI.X.SX32 R11, R19, R123, 0x1, P0 ;  /* 0x0000007b130b7211 */ /* 0x000fca00000f0eff */
[----:B------:R0:W4:Y:S01]  /*2960*/  LDG.E.U8 R27, desc[UR60][R10.64] ;  /* 0x0000003c0a1b7981 */ /* 0x000122000c1e1100 */
[C---:B------:R-:W-:Y:S02]  /*2970*/  IMAD R21, R129.reuse, 0x3a, RZ ;  /* 0x0000003a81157824 */ /* 0x040fe400078e02ff */
[C---:B------:R-:W-:Y:S02]  /*2980*/  IMAD R17, R129.reuse, 0x3b, RZ ;  /* 0x0000003b81117824 */ /* 0x040fe400078e02ff */
[----:B------:R-:W-:Y:S01]  /*2990*/  IMAD R19, R129, 0x3c, RZ ;  /* 0x0000003c81137824 */ /* 0x000fe200078e02ff */
[-C--:B------:R-:W-:Y:S02]  /*29a0*/  IADD3 R14, P0, R21, R122.reuse, RZ ;  /* 0x0000007a150e7210 */ /* 0x080fe40007f1e0ff */
[-C--:B0-----:R-:W-:Y:S02]  /*29b0*/  IADD3 R10, P1, R17, R122.reuse, RZ ;  /* 0x0000007a110a7210 */ /* 0x081fe40007f3e0ff */
[----:B------:R-:W-:Y:S01]  /*29c0*/  LEA.HI.X.SX32 R15, R21, R123, 0x1, P0 ;  /* 0x0000007b150f7211 */ /* 0x000fe200000f0eff */
[----:B------:R-:W-:Y:S01]  /*29d0*/  IMAD R21, R129, 0x3d, RZ ;  /* 0x0000003d81157824 */ /* 0x000fe200078e02ff */
[----:B------:R-:W-:-:S02]  /*29e0*/  IADD3 R8, P0, R19, R122, RZ ;  /* 0x0000007a13087210 */ /* 0x000fc40007f1e0ff */
[-C--:B------:R-:W-:Y:S01]  /*29f0*/  LEA.HI.X.SX32 R11, R17, R123.reuse, 0x1, P1 ;  /* 0x0000007b110b7211 */ /* 0x080fe200008f0eff */
[----:B---3--:R-:W-:Y:S01]  /*2a00*/  STL [R1+0x130], R61 ;  /* 0x0001303d01007387 */ /* 0x008fe20000100800 */
[----:B------:R-:W-:Y:S01]  /*2a10*/  IMAD R17, R129, 0x3e, RZ ;  /* 0x0000003e81117824 */ /* 0x000fe200078e02ff */
[----:B------:R-:W-:Y:S02]  /*2a20*/  LEA.HI.X.SX32 R9, R19, R123, 0x1, P0 ;  /* 0x0000007b13097211 */ /* 0x000fe400000f0eff */
[----:B------:R-:W-:Y:S01]  /*2a30*/  STL [R1+0x11c], R60 ;  /* 0x00011c3c01007387 */ /* 0x000fe20000100800 */
[----:B------:R-:W-:-:S03]  /*2a40*/  IMAD R19, R129, 0x3f, RZ ;  /* 0x0000003f81137824 */ /* 0x000fc600078e02ff */
[----:B------:R-:W-:Y:S04]  /*2a50*/  STL [R1+0x188], R36 ;  /* 0x0001882401007387 */ /* 0x000fe80000100800 */
[----:B------:R0:W3:Y:S04]  /*2a60*/  LDG.E.U8 R23, desc[UR60][R14.64] ;  /* 0x0000003c0e177981 */ /* 0x0000e8000c1e1100 */
[----:B------:R-:W-:Y:S04]  /*2a70*/  STL [R1+0x184], R34 ;  /* 0x0001842201007387 */ /* 0x000fe80000100800 */
[----:B------:R1:W3:Y:S01]  /*2a80*/  LDG.E.U8 R25, desc[UR60][R10.64] ;  /* 0x0000003c0a197981 */ /* 0x0002e2000c1e1100 */
[----:B0-----:R-:W-:-:S03]  /*2a90*/  IADD3 R14, P1, R21, R122, RZ ;  /* 0x0000007a150e7210 */ /* 0x001fc60007f3e0ff */
[----:B------:R-:W-:Y:S01]  /*2aa0*/  STL [R1+0x180], R33 ;  /* 0x0001802101007387 */ /* 0x000fe20000100800 */
[----:B------:R-:W-:Y:S02]  /*2ab0*/  LEA.HI.X.SX32 R15, R21, R123, 0x1, P1 ;  /* 0x0000007b150f7211 */ /* 0x000fe400008f0eff */
[----:B-1----:R-:W-:Y:S01]  /*2ac0*/  IADD3 R10, P0, R17, R122, RZ ;  /* 0x0000007a110a7210 */ /* 0x002fe20007f1e0ff */
[----:B------:R-:W-:-:S03]  /*2ad0*/  IMAD R21, R129, 0xb0, RZ ;  /* 0x000000b081157824 */ /* 0x000fc600078e02ff */
[----:B------:R-:W-:Y:S01]  /*2ae0*/  LEA.HI.X.SX32 R11, R17, R123, 0x1, P0 ;  /* 0x0000007b110b7211 */ /* 0x000fe200000f0eff */
[----:B------:R-:W-:Y:S01]  /*2af0*/  IMAD R17, R129, 0xb1, RZ ;  /* 0x000000b181117824 */ /* 0x000fe200078e02ff */
[----:B-----5:R-:W-:Y:S04]  /*2b00*/  STL [R1+0x17c], R32 ;  /* 0x00017c2001007387 */ /* 0x020fe80000100800 */
[----:B------:R0:W-:Y:S04]  /*2b10*/  STL [R1+0x178], R26 ;  /* 0x0001781a01007387 */ /* 0x0001e80000100800 */
[----:B0-----:R0:W5:Y:S02]  /*2b20*/  LDG.E.U8 R26, desc[UR60][R8.64] ;  /* 0x0000003c081a7981 */ /* 0x001164000c1e1100 */
[----:B0-----:R-:W-:-:S04]  /*2b30*/  IADD3 R8, P1, R19, R122, RZ ;  /* 0x0000007a13087210 */ /* 0x001fc80007f3e0ff */
[----:B------:R-:W-:Y:S01]  /*2b40*/  LEA.HI.X.SX32 R9, R19, R123, 0x1, P1 ;  /* 0x0000007b13097211 */ /* 0x000fe200008f0eff */
[----:B--2---:R0:W-:Y:S04]  /*2b50*/  STL [R1+0x174], R24 ;  /* 0x0001741801007387 */ /* 0x0041e80000100800 */
[----:B------:R1:W-:Y:S04]  /*2b60*/  STL [R1+0x170], R22 ;  /* 0x0001701601007387 */ /* 0x0003e80000100800 */
[----:B------:R2:W-:Y:S04]  /*2b70*/  STL [R1+0x16c], R16 ;  /* 0x00016c1001007387 */ /* 0x0005e80000100800 */
[----:B0-----:R0:W5:Y:S04]  /*2b80*/  LDG.E.U8 R24, desc[UR60][R14.64] ;  /* 0x0000003c0e187981 */ /* 0x001168000c1e1100 */
[----:B-1----:R1:W5:Y:S04]  /*2b90*/  LDG.E.U8 R22, desc[UR60][R10.64] ;  /* 0x0000003c0a167981 */ /* 0x002368000c1e1100 */
[----:B--2---:R2:W5:Y:S01]  /*2ba0*/  LDG.E.U8 R16, desc[UR60][R8.64] ;  /* 0x0000003c08107981 */ /* 0x004562000c1e1100 */
[----:B0-----:R-:W-:-:S02]  /*2bb0*/  IADD3 R14, P0, R21, R122, RZ ;  /* 0x0000007a150e7210 */ /* 0x001fc40007f1e0ff */
[----:B-1----:R-:W-:Y:S02]  /*2bc0*/  IADD3 R10, P1, R17, R122, RZ ;  /* 0x0000007a110a7210 */ /* 0x002fe40007f3e0ff */
[-C--:B------:R-:W-:Y:S02]  /*2bd0*/  LEA.HI.X.SX32 R15, R21, R123.reuse, 0x1, P0 ;  /* 0x0000007b150f7211 */ /* 0x080fe400000f0eff */
[----:B------:R-:W-:Y:S01]  /*2be0*/  LEA.HI.X.SX32 R11, R17, R123, 0x1, P1 ;  /* 0x0000007b110b7211 */ /* 0x000fe200008f0eff */
[----:B----4-:R0:W-:Y:S04]  /*2bf0*/  STL [R1+0x318], R27 ;  /* 0x0003181b01007387 */ /* 0x0101e80000100800 */
[----:B------:R1:W-:Y:S04]  /*2c00*/  STL [R1+0x314], R20 ;  /* 0x0003141401007387 */ /* 0x0003e80000100800 */
[----:B0-----:R0:W4:Y:S04]  /*2c10*/  LDG.E.U8 R27, desc[UR60][R14.64] ;  /* 0x0000003c0e1b7981 */ /* 0x001128000c1e1100 */
[----:B-1----:R1:W4:Y:S01]  /*2c20*/  LDG.E.U8 R20, desc[UR60][R10.64] ;  /* 0x0000003c0a147981 */ /* 0x002322000c1e1100 */
[----:B------:R-:W-:-:S02]  /*2c30*/  IMAD R19, R129, 0xb2, RZ ;  /* 0x000000b281137824 */ /* 0x000fc400078e02ff */
[C---:B------:R-:W-:Y:S02]  /*2c40*/  IMAD R21, R129.reuse, 0xb3, RZ ;  /* 0x000000b381157824 */ /* 0x040fe400078e02ff */
[----:B------:R-:W-:Y:S01]  /*2c50*/  IMAD R17, R129, 0xb4, RZ ;  /* 0x000000b481117824 */ /* 0x000fe200078e02ff */
[-C--:B--2---:R-:W-:Y:S02]  /*2c60*/  IADD3 R8, P0, R19, R122.reuse, RZ ;  /* 0x0000007a13087210 */ /* 0x084fe40007f1e0ff */
[-C--:B0-----:R-:W-:Y:S02]  /*2c70*/  IADD3 R14, P1, R21, R122.reuse, RZ ;  /* 0x0000007a150e7210 */ /* 0x081fe40007f3e0ff */
[-C--:B------:R-:W-:Y:S01]  /*2c80*/  LEA.HI.X.SX32 R9, R19, R123.reuse, 0x1, P0 ;  /* 0x0000007b13097211 */ /* 0x080fe200000f0eff */
[----:B------:R-:W-:Y:S01]  /*2c90*/  IMAD R19, R129, 0xb5, RZ ;  /* 0x000000b581137824 */ /* 0x000fe200078e02ff */
[-C--:B-1----:R-:W-:Y:S02]  /*2ca0*/  IADD3 R10, P0, R17, R122.reuse, RZ ;  /* 0x0000007a110a7210 */ /* 0x082fe40007f1e0ff */
[-C--:B------:R-:W-:Y:S01]  /*2cb0*/  LEA.HI.X.SX32 R15, R21, R123.reuse, 0x1, P1 ;  /* 0x0000007b150f7211 */ /* 0x080fe200008f0eff */
[----:B---3--:R0:W-:Y:S01]  /*2cc0*/  STL [R1+0x310], R23 ;  /* 0x0003101701007387 */ /* 0x0081e20000100800 */
[----:B------:R-:W-:Y:S01]  /*2cd0*/  IMAD R21, R129, 0xb6, RZ ;  /* 0x000000b681157824 */ /* 0x000fe200078e02ff */
[----:B------:R-:W-:Y:S01]  /*2ce0*/  LEA.HI.X.SX32 R11, R17, R123, 0x1, P0 ;  /* 0x0000007b110b7211 */ /* 0x000fe200000f0eff */
[----:B------:R-:W-:Y:S01]  /*2cf0*/  IMAD R17, R129, 0xb7, RZ ;  /* 0x000000b781117824 */ /* 0x000fe200078e02ff */
[----:B------:R1:W-:Y:S04]  /*2d00*/  STL [R1+0x308], R25 ;  /* 0x0003081901007387 */ /* 0x0003e80000100800 */
[----:B0-----:R0:W2:Y:S04]  /*2d10*/  LDG.E.U8 R23, desc[UR60][R8.64] ;  /* 0x0000003c08177981 */ /* 0x0010a8000c1e1100 */
[----:B-1----:R1:W3:Y:S01]  /*2d20*/  LDG.E.U8 R25, desc[UR60][R14.64] ;  /* 0x0000003c0e197981 */ /* 0x0022e2000c1e1100 */
[----:B0-----:R-:W-:-:S02]  /*2d30*/  IADD3 R8, P1, R19, R122, RZ ;  /* 0x0000007a13087210 */ /* 0x001fc40007f3e0ff */
[-C--:B-1----:R-:W-:Y:S02]  /*2d40*/  IADD3 R14, P0, R21, R122.reuse, RZ ;  /* 0x0000007a150e7210 */ /* 0x082fe40007f1e0ff */
[-C--:B------:R-:W-:Y:S02]  /*2d50*/  LEA.HI.X.SX32 R9, R19, R123.reuse, 0x1, P1 ;  /* 0x0000007b13097211 */ /* 0x080fe400008f0eff */
[----:B------:R-:W-:Y:S01]  /*2d60*/  LEA.HI.X.SX32 R15, R21, R123, 0x1, P0 ;  /* 0x0000007b150f7211 */ /* 0x000fe200000f0eff */
[C---:B------:R-:W-:Y:S02]  /*2d70*/  IMAD R19, R129.reuse, 0xb8, RZ ;  /* 0x000000b881137824 */ /* 0x040fe400078e02ff */
[----:B------:R-:W-:Y:S01]  /*2d80*/  IMAD R21, R129, 0xb9, RZ ;  /* 0x000000b981157824 */ /* 0x000fe200078e02ff */
[----:B-----5:R0:W-:Y:S04]  /*2d90*/  STL [R1+0x304], R26 ;  /* 0x0003041a01007387 */ /* 0x0201e80000100800 */
[----:B0-----:R0:W5:Y:S02]  /*2da0*/  LDG.E.U8 R26, desc[UR60][R10.64] ;  /* 0x0000003c0a1a7981 */ /* 0x001164000c1e1100 */
[----:B0-----:R-:W-:-:S04]  /*2db0*/  IADD3 R10, P1, R17, R122, RZ ;  /* 0x0000007a110a7210 */ /* 0x001fc80007f3e0ff */
[----:B------:R-:W-:Y:S01]  /*2dc0*/  LEA.HI.X.SX32 R11, R17, R123, 0x1, P1 ;  /* 0x0000007b110b7211 */ /* 0x000fe200008f0eff */
[----:B------:R0:W-:Y:S04]  /*2dd0*/  STL [R1+0x2fc], R24 ;  /* 0x0002fc1801007387 */ /* 0x0001e80000100800 */
[----:B------:R1:W-:Y:S04]  /*2de0*/  STL [R1+0x2f4], R22 ;  /* 0x0002f41601007387 */ /* 0x0003e80000100800 */
[----:B------:R1:W-:Y:S04]  /*2df0*/  STL [R1+0x2ec], R16 ;  /* 0x0002ec1001007387 */ /* 0x0003e80000100800 */
[----:B0-----:R0:W5:Y:S04]  /*2e00*/  LDG.E.U8 R24, desc[UR60][R8.64] ;  /* 0x0000003c08187981 */ /* 0x001168000c1e1100 */
[----:B-1----:R1:W5:Y:S04]  /*2e10*/  LDG.E.U8 R22, desc[UR60][R14.64] ;  /* 0x0000003c0e167981 */ /* 0x002368000c1e1100 */
[----:B------:R4:W5:Y:S01]  /*2e20*/  LDG.E.U8 R16, desc[UR60][R10.64] ;  /* 0x0000003c0a107981 */ /* 0x000962000c1e1100 */
        /* <DEDUP_REMOVED lines=11> */
[-C--:B------:R-:W-:Y:S02]  /*2ee0*/  IADD3 R10, P0, R17, R122.reuse, RZ ;  /* 0x0000007a110a7210 */ /* 0x080fe40007f1e0ff */
[-C--:B0-----:R-:W-:Y:S02]  /*2ef0*/  IADD3 R8, P1, R19, R122.reuse, RZ ;  /* 0x0000007a13087210 */ /* 0x081fe40007f3e0ff */
[-C--:B------:R-:W-:Y:S01]  /*2f00*/  LEA.HI.X.SX32 R11, R17, R123.reuse, 0x1, P0 ;  /* 0x0000007b110b7211 */ /* 0x080fe200000f0eff */
[----:B------:R-:W-:Y:S01]  /*2f10*/  IMAD R17, R129, 0xbd, RZ ;  /* 0x000000bd81117824 */ /* 0x000fe200078e02ff */
[-C--:B-1----:R-:W-:Y:S02]  /*2f20*/  IADD3 R14, P0, R21, R122.reuse, RZ ;  /* 0x0000007a150e7210 */ /* 0x082fe40007f1e0ff */
[-C--:B------:R-:W-:Y:S01]  /*2f30*/  LEA.HI.X.SX32 R9, R19, R123.reuse, 0x1, P1 ;  /* 0x0000007b13097211 */ /* 0x080fe200008f0eff */
[----:B--2---:R0:W-:Y:S01]  /*2f40*/  STL [R1+0x2d8], R23 ;  /* 0x0002d81701007387 */ /* 0x0041e20000100800 */
[----:B------:R-:W-:Y:S01]  /*2f50*/  IMAD R19, R129, 0xbe, RZ ;  /* 0x000000be81137824 */ /* 0x000fe200078e02ff */
[----:B------:R-:W-:Y:S01]  /*2f60*/  LEA.HI.X.SX32 R15, R21, R123, 0x1, P0 ;  /* 0x0000007b150f7211 */ /* 0x000fe200000f0eff */
[----:B------:R-:W-:Y:S01]  /*2f70*/  IMAD R21, R129, 0xbf, RZ ;  /* 0x000000bf81157824 */ /* 0x000fe200078e02ff */
[----:B---3--:R1:W-:Y:S04]  /*2f80*/  STL [R1+0x2d0], R25 ;  /* 0x0002d01901007387 */ /* 0x0083e80000100800 */
[----:B0-----:R0:W2:Y:S04]  /*2f90*/  LDG.E.U8 R23, desc[UR60][R10.64] ;  /* 0x0000003c0a177981 */ /* 0x0010a8000c1e1100 */
[----:B-1----:R1:W3:Y:S01]  /*2fa0*/  LDG.E.U8 R25, desc[UR60][R8.64] ;  /* 0x0000003c08197981 */ /* 0x0022e2000c1e1100 */
[----:B0-----:R-:W-:-:S02]  /*2fb0*/  IADD3 R10, P1, R17, R122, RZ ;  /* 0x0000007a110a7210 */ /* 0x001fc40007f3e0ff */
[-C--:B-1----:R-:W-:Y:S02]  /*2fc0*/  IADD3 R8, P0, R19, R122.reuse, RZ ;  /* 0x0000007a13087210 */ /* 0x082fe40007f1e0ff */
[-C--:B------:R-:W-:Y:S02]  /*2fd0*/  LEA.HI.X.SX32 R11, R17, R123.reuse, 0x1, P1 ;  /* 0x0000007b110b7211 */ /* 0x080fe400008f0eff */
[----:B------:R-:W-:Y:S01]  /*2fe0*/  LEA.HI.X.SX32 R9, R19, R123, 0x1, P0 ;  /* 0x0000007b13097211 */ /* 0x000fe200000f0eff */
[C---:B------:R-:W-:Y:S02]  /*2ff0*/  IMAD.SHL.U32 R17, R129.reuse, 0x40, RZ ;  /* 0x0000004081117824 */ /* 0x040fe400078e00ff */
        /* <DEDUP_REMOVED lines=135> */
[----:B----4-:R-:W-:Y:S04]  /*3870*/  STL [R1+0x278], R27 ;  /* 0x0002781b01007387 */ /* 0x010fe80000100800 */
[----:B------:R0:W4:Y:S04]  /*3880*/  LDG.E.U8 R33, desc[UR60][R10.64] ;  /* 0x0000003c0a217981 */ /* 0x000128000c1e1100 */
[----:B------:R1:W-:Y:S04]  /*3890*/  STL [R1+0x274], R20 ;  /* 0x0002741401007387 */ /* 0x0003e80000100800 */
        /* <DEDUP_REMOVED lines=8> */
[----:B-1----:R-:W-:Y:S01]  /*3920*/  IADD3 R8, P0, R19, R122, RZ ;  /* 0x0000007a13087210 */ /* 0x002fe20007f1e0ff */
[----:B--2---:R0:W-:Y:S01]  /*3930*/  STL [R1+0x270], R23 ;  /* 0x0002701701007387 */ /* 0x0041e20000100800 */
[----:B------:R-:W-:-:S02]  /*3940*/  LEA.HI.X.SX32 R11, R17, R123, 0x1, P1 ;  /* 0x0000007b110b7211 */ /* 0x000fc400008f0eff */
[----:B------:R-:W-:Y:S01]  /*3950*/  LEA.HI.X.SX32 R9, R19, R123, 0x1, P0 ;  /* 0x0000007b13097211 */ /* 0x000fe200000f0eff */
[----:B------:R1:W2:Y:S04]  /*3960*/  LDG.E.U8 R32, desc[UR60][R14.64] ;  /* 0x0000003c0e207981 */ /* 0x0002a8000c1e1100 */
[----:B---3--:R3:W-:Y:S01]  /*3970*/  STL [R1+0x26c], R25 ;  /* 0x00026c1901007387 */ /* 0x0087e20000100800 */
[----:B0-----:R-:W-:-:S03]  /*3980*/  IMAD R23, R129, 0xce, RZ ;  /* 0x000000ce81177824 */ /* 0x001fc600078e02ff */
[----:B------:R0:W2:Y:S01]  /*3990*/  LDG.E.U8 R27, desc[UR60][R10.64] ;  /* 0x0000003c0a1b7981 */ /* 0x0000a2000c1e1100 */
[----:B-1----:R-:W-:Y:S01]  /*39a0*/  IADD3 R14, P1, R21, R122, RZ ;  /* 0x0000007a150e7210 */ /* 0x002fe20007f3e0ff */
[----:B---3--:R-:W-:-:S03]  /*39b0*/  IMAD R25, R129, 0xcf, RZ ;  /* 0x000000cf81197824 */ /* 0x008fc600078e02ff */
[----:B------:R-:W-:Y:S02]  /*39c0*/  LEA.HI.X.SX32 R15, R21, R123, 0x1, P1 ;  /* 0x0000007b150f7211 */ /* 0x000fe400008f0eff */
[----:B0-----:R-:W-:Y:S01]  /*39d0*/  IADD3 R10, P0, R23, R122, RZ ;  /* 0x0000007a170a7210 */ /* 0x001fe20007f1e0ff */
[----:B------:R-:W-:-:S03]  /*39e0*/  IMAD R17, R129, 0x50, RZ ;  /* 0x0000005081117824 */ /* 0x000fc600078e02ff */
[----:B------:R-:W-:Y:S01]  /*39f0*/  LEA.HI.X.SX32 R11, R23, R123, 0x1, P0 ;  /* 0x0000007b170b7211 */ /* 0x000fe200000f0eff */
[----:B------:R-:W-:Y:S01]  /*3a00*/  IMAD R19, R129, 0x51, RZ ;  /* 0x0000005181137824 */ /* 0x000fe200078e02ff */
[----:B-----5:R0:W-:Y:S04]  /*3a10*/  STL [R1+0x268], R26 ;  /* 0x0002681a01007387 */ /* 0x0201e80000100800 */
[----:B0-----:R0:W3:Y:S02]  /*3a20*/  LDG.E.U8 R26, desc[UR60][R8.64] ;  /* 0x0000003c081a7981 */ /* 0x0010e4000c1e1100 */
[----:B0-----:R-:W-:-:S04]  /*3a30*/  IADD3 R8, P1, R25, R122, RZ ;  /* 0x0000007a19087210 */ /* 0x001fc80007f3e0ff */
[----:B------:R-:W-:Y:S01]  /*3a40*/  LEA.HI.X.SX32 R9, R25, R123, 0x1, P1 ;  /* 0x0000007b19097211 */ /* 0x000fe200008f0eff */
[----:B------:R0:W-:Y:S04]  /*3a50*/  STL [R1+0x264], R24 ;  /* 0x0002641801007387 */ /* 0x0001e80000100800 */
[----:B------:R1:W-:Y:S04]  /*3a60*/  STL [R1+0x25c], R22 ;  /* 0x00025c1601007387 */ /* 0x0003e80000100800 */
[----:B------:R5:W-:Y:S04]  /*3a70*/  STL [R1+0x254], R16 ;  /* 0x0002541001007387 */ /* 0x000be80000100800 */
[----:B0-----:R0:W3:Y:S04]  /*3a80*/  LDG.E.U8 R24, desc[UR60][R14.64] ;  /* 0x0000003c0e187981 */ /* 0x0010e8000c1e1100 */
[----:B-1----:R1:W3:Y:S04]  /*3a90*/  LDG.E.U8 R22, desc[UR60][R10.64] ;  /* 0x0000003c0a167981 */ /* 0x0022e8000c1e1100 */
[----:B-----5:R5:W3:Y:S01]  /*3aa0*/  LDG.E.U8 R16, desc[UR60][R8.64] ;  /* 0x0000003c08107981 */ /* 0x020ae2000c1e1100 */
        /* <DEDUP_REMOVED lines=8> */
[----:B------:R-:W-:-:S05]  /*3b30*/  IMAD R21, R129, 0x52, RZ ;  /* 0x0000005281157824 */ /* 0x000fca00078e02ff */
[-C--:B-----5:R-:W-:Y:S01]  /*3b40*/  IADD3 R8, P0, R21, R122.reuse, RZ ;  /* 0x0000007a15087210 */ /* 0x0a0fe20007f1e0ff */
[C---:B------:R-:W-:Y:S02]  /*3b50*/  IMAD R17, R129.reuse, 0x53, RZ ;  /* 0x0000005381117824 */ /* 0x040fe400078e02ff */
[----:B------:R-:W-:Y:S01]  /*3b60*/  IMAD R19, R129, 0x54, RZ ;  /* 0x0000005481137824 */ /* 0x000fe200078e02ff */
[-C--:B------:R-:W-:Y:S01]  /*3b70*/  LEA.HI.X.SX32 R9, R21, R123.reuse, 0x1, P0 ;  /* 0x0000007b15097211 */ /* 0x080fe200000f0eff */
[----:B------:R-:W-:Y:S01]  /*3b80*/  IMAD R21, R129, 0x55, RZ ;  /* 0x0000005581157824 */ /* 0x000fe200078e02ff */
[-C--:B0-----:R-:W-:Y:S02]  /*3b90*/  IADD3 R14, P1, R17, R122.reuse, RZ ;  /* 0x0000007a110e7210 */ /* 0x081fe40007f3e0ff */
[-C--:B-1----:R-:W-:Y:S01]  /*3ba0*/  IADD3 R10, P0, R19, R122.reuse, RZ ;  /* 0x0000007a130a7210 */ /* 0x082fe20007f1e0ff */
[----:B------:R0:W5:Y:S01]  /*3bb0*/  LDG.E.U8 R23, desc[UR60][R8.64] ;  /* 0x0000003c08177981 */ /* 0x000162000c1e1100 */
[-C--:B------:R-:W-:Y:S01]  /*3bc0*/  LEA.HI.X.SX32 R15, R17, R123.reuse, 0x1, P1 ;  /* 0x0000007b110f7211 */ /* 0x080fe200008f0eff */
[----:B------:R-:W-:Y:S01]  /*3bd0*/  IMAD R17, R129, 0x56, RZ ;  /* 0x0000005681117824 */ /* 0x000fe200078e02ff */
[----:B------:R-:W-:Y:S01]  /*3be0*/  LEA.HI.X.SX32 R11, R19, R123, 0x1, P0 ;  /* 0x0000007b130b7211 */ /* 0x000fe200000f0eff */
[----:B------:R-:W-:Y:S01]  /*3bf0*/  IMAD R19, R129, 0x57, RZ ;  /* 0x0000005781137824 */ /* 0x000fe200078e02ff */
[----:B--2---:R-:W-:Y:S01]  /*3c00*/  STL [R1+0x23c], R32 ;  /* 0x00023c2001007387 */ /* 0x004fe20000100800 */
[----:B0-----:R-:W-:-:S03]  /*3c10*/  IADD3 R8, P1, R21, R122, RZ ;  /* 0x0000007a15087210 */ /* 0x001fc60007f3e0ff */
[----:B------:R0:W-:Y:S01]  /*3c20*/  STL [R1+0x234], R27 ;  /* 0x0002341b01007387 */ /* 0x0001e20000100800 */
[----:B------:R-:W-:-:S03]  /*3c30*/  LEA.HI.X.SX32 R9, R21, R123, 0x1, P1 ;  /* 0x0000007b15097211 */ /* 0x000fc600008f0eff */
[----:B0-----:R0:W2:Y:S01]  /*3c40*/  LDG.E.U8 R27, desc[UR60][R14.64] ;  /* 0x0000003c0e1b7981 */ /* 0x0010a2000c1e1100 */
[----:B------:R-:W-:Y:S01]  /*3c50*/  IMAD R21, R129, 0x58, RZ ;  /* 0x0000005881157824 */ /* 0x000fe200078e02ff */
[----:B0-----:R-:W-:-:S04]  /*3c60*/  IADD3 R14, P0, R17, R122, RZ ;  /* 0x0000007a110e7210 */ /* 0x001fc80007f1e0ff */
[----:B------:R-:W-:Y:S01]  /*3c70*/  LEA.HI.X.SX32 R15, R17, R123, 0x1, P0 ;  /* 0x0000007b110f7211 */ /* 0x000fe200000f0eff */
[----:B------:R-:W-:Y:S01]  /*3c80*/  IMAD R17, R129, 0x59, RZ ;  /* 0x0000005981117824 */ /* 0x000fe200078e02ff */
[----:B---3--:R0:W-:Y:S04]  /*3c90*/  STL [R1+0x22c], R26 ;  /* 0x00022c1a01007387 */ /* 0x0081e80000100800 */
        /* <DEDUP_REMOVED lines=8> */
[----:B------:R4:W3:Y:S01]  /*3d20*/  LDG.E.U8 R16, desc[UR60][R10.64] ;  /* 0x0000003c0a107981 */ /* 0x0008e2000c1e1100 */
        /* <DEDUP_REMOVED lines=8> */
[----:B------:R-:W-:-:S05]  /*3db0*/  IMAD R19, R129, 0x5a, RZ ;  /* 0x0000005a81137824 */ /* 0x000fca00078e02ff */
[-C--:B------:R-:W-:Y:S01]  /*3dc0*/  IADD3 R10, P0, R19, R122.reuse, RZ ;  /* 0x0000007a130a7210 */ /* 0x080fe20007f1e0ff */
[C---:B------:R-:W-:Y:S02]  /*3dd0*/  IMAD R21, R129.reuse, 0x5b, RZ ;  /* 0x0000005b81157824 */ /* 0x040fe400078e02ff */
[----:B------:R-:W-:Y:S01]  /*3de0*/  IMAD R17, R129, 0x5c, RZ ;  /* 0x0000005c81117824 */ /* 0x000fe200078e02ff */
[-C--:B------:R-:W-:Y:S01]  /*3df0*/  LEA.HI.X.SX32 R11, R19, R123.reuse, 0x1, P0 ;  /* 0x0000007b130b7211 */ /* 0x080fe200000f0eff */
[----:B-----5:R5:W-:Y:S01]  /*3e00*/  STL [R1+0x250], R23 ;  /* 0x0002501701007387 */ /* 0x020be20000100800 */
[-C--:B0-----:R-:W-:Y:S01]  /*3e10*/  IADD3 R8, P1, R21, R122.reuse, RZ ;  /* 0x0000007a15087210 */ /* 0x081fe20007f3e0ff */
[----:B------:R-:W-:Y:S01]  /*3e20*/  IMAD R19, R129, 0x5d, RZ ;  /* 0x0000005d81137824 */ /* 0x000fe200078e02ff */
[-C--:B-1----:R-:W-:Y:S02]  /*3e30*/  IADD3 R14, P0, R17, R122.reuse, RZ ;  /* 0x0000007a110e7210 */ /* 0x082fe40007f1e0ff */
[-C--:B------:R-:W-:Y:S01]  /*3e40*/  LEA.HI.X.SX32 R9, R21, R123.reuse, 0x1, P1 ;  /* 0x0000007b15097211 */ /* 0x080fe200008f0eff */
[----:B-----5:R0:W5:Y:S01]  /*3e50*/  LDG.E.U8 R23, desc[UR60][R10.64] ;  /* 0x0000003c0a177981 */ /* 0x020162000c1e1100 */
[----:B------:R-:W-:Y:S01]  /*3e60*/  IMAD R21, R129, 0x5e, RZ ;  /* 0x0000005e81157824 */ /* 0x000fe200078e02ff */
[----:B------:R-:W-:Y:S01]  /*3e70*/  LEA.HI.X.SX32 R15, R17, R123, 0x1, P0 ;  /* 0x0000007b110f7211 */ /* 0x000fe200000f0eff */
[----:B------:R-:W-:Y:S01]  /*3e80*/  IMAD R17, R129, 0x5f, RZ ;  /* 0x0000005f81117824 */ /* 0x000fe200078e02ff */
[----:B--2---:R1:W-:Y:S01]  /*3e90*/  STL [R1+0x248], R27 ;  /* 0x0002481b01007387 */ /* 0x0043e20000100800 */
[----:B0-----:R-:W-:-:S04]  /*3ea0*/  IADD3 R10, P1, R19, R122, RZ ;  /* 0x0000007a130a7210 */ /* 0x001fc80007f3e0ff */
[----:B------:R-:W-:Y:S01]  /*3eb0*/  LEA.HI.X.SX32 R11, R19, R123, 0x1, P1 ;  /* 0x0000007b130b7211 */ /* 0x000fe200008f0eff */
[----:B-1----:R0:W2:Y:S01]  /*3ec0*/  LDG.E.U8 R27, desc[UR60][R8.64] ;  /* 0x0000003c081b7981 */ /* 0x0020a2000c1e1100 */
        /* <DEDUP_REMOVED lines=63> */
[----:B------:R-:W-:-:S03]  /*42c0*/  IMAD R17, R129, 0xdb, RZ ;  /* 0x000000db81117824 */ /* 0x000fc600078e02ff */
[-C--:B------:R-:W-:Y:S02]  /*42d0*/  IADD3 R8, P0, R21, R122.reuse, RZ ;  /* 0x0000007a15087210 */ /* 0x080fe40007f1e0ff */
[-C--:B0-----:R-:W-:Y:S01]  /*42e0*/  IADD3 R14, P1, R17, R122.reuse, RZ ;  /* 0x0000007a110e7210 */ /* 0x081fe20007f3e0ff */
[----:B------:R-:W-:Y:S01]  /*42f0*/  IMAD R19, R129, 0xdc, RZ ;  /* 0x000000dc81137824 */ /* 0x000fe200078e02ff */
[-C--:B------:R-:W-:Y:S01]  /*4300*/  LEA.HI.X.SX32 R9, R21, R123.reuse, 0x1, P0 ;  /* 0x0000007b15097211 */ /* 0x080fe200000f0eff */
[----:B------:R-:W-:Y:S01]  /*4310*/  IMAD R21, R129, 0xdd, RZ ;  /* 0x000000dd81157824 */ /* 0x000fe200078e02ff */
[----:B------:R-:W-:Y:S01]  /*4320*/  LEA.HI.X.SX32 R15, R17, R123, 0x1, P1 ;  /* 0x0000007b110f7211 */ /* 0x000fe200008f0eff */
[----:B-----5:R0:W-:Y:S01]  /*4330*/  STL [R1+0x1f0], R23 ;  /* 0x0001f01701007387 */ /* 0x0201e20000100800 */
[----:B-1----:R-:W-:-:S03]  /*4340*/  IADD3 R10, P0, R19, R122, RZ ;  /* 0x0000007a130a7210 */ /* 0x002fc60007f1e0ff */
[----:B------:R1:W5:Y:S01]  /*4350*/  LDG.E.U8 R34, desc[UR60][R8.64] ;  /* 0x0000003c08227981 */ /* 0x000362000c1e1100 */
[----:B------:R-:W-:-:S03]  /*4360*/  LEA.HI.X.SX32 R11, R19, R123, 0x1, P0 ;  /* 0x0000007b130b7211 */ /* 0x000fc600000f0eff */
[----:B------:R2:W5:Y:S01]  /*4370*/  LDG.E.U8 R33, desc[UR60][R14.64] ;  /* 0x0000003c0e217981 */ /* 0x000562000c1e1100 */
[----:B0-----:R-:W-:Y:S01]  /*4380*/  IMAD R23, R129, 0xde, RZ ;  /* 0x000000de81177824 */ /* 0x001fe200078e02ff */
[----:B-1----:R-:W-:Y:S01]  /*4390*/  IADD3 R8, P1, R21, R122, RZ ;  /* 0x0000007a15087210 */ /* 0x002fe20007f3e0ff */
[----:B------:R-:W-:-:S03]  /*43a0*/  IMAD R17, R129, 0x60, RZ ;  /* 0x0000006081117824 */ /* 0x000fc600078e02ff */
[-C--:B------:R-:W-:Y:S02]  /*43b0*/  LEA.HI.X.SX32 R9, R21, R123.reuse, 0x1, P1 ;  /* 0x0000007b15097211 */ /* 0x080fe400008f0eff */
[-C--:B--2---:R-:W-:Y:S01]  /*43c0*/  IADD3 R14, P0, R23, R122.reuse, RZ ;  /* 0x0000007a170e7210 */ /* 0x084fe20007f1e0ff */
[----:B------:R0:W-:Y:S01]  /*43d0*/  STL [R1+0x1ec], R27 ;  /* 0x0001ec1b01007387 */ /* 0x0001e20000100800 */
[----:B------:R-:W-:Y:S02]  /*43e0*/  IMAD R19, R129, 0xdf, RZ ;  /* 0x000000df81137824 */ /* 0x000fe400078e02ff */
[----:B------:R-:W-:Y:S01]  /*43f0*/  LEA.HI.X.SX32 R15, R23, R123, 0x1, P0 ;  /* 0x0000007b170f7211 */ /* 0x000fe200000f0eff */
[----:B0-----:R0:W2:Y:S01]  /*4400*/  LDG.E.U8 R27, desc[UR60][R8.64] ;  /* 0x0000003c081b7981 */ /* 0x0010a2000c1e1100 */
[C---:B------:R-:W-:Y:S02]  /*4410*/  IMAD R21, R129.reuse, 0x63, RZ ;  /* 0x0000006381157824 */ /* 0x040fe400078e02ff */
[----:B------:R-:W-:Y:S01]  /*4420*/  IMAD R23, R129, 0x64, RZ ;  /* 0x0000006481177824 */ /* 0x000fe200078e02ff */
[----:B------:R-:W2:Y:S01]  /*4430*/  LDG.E.U8 R32, desc[UR60][R14.64] ;  /* 0x0000003c0e207981 */ /* 0x000ea2000c1e1100 */
[----:B0-----:R-:W-:-:S04]  /*4440*/  IADD3 R8, P0, R17, R122, RZ ;  /* 0x0000007a11087210 */ /* 0x001fc80007f1e0ff */
[----:B------:R-:W-:Y:S01]  /*4450*/  LEA.HI.X.SX32 R9, R17, R123, 0x1, P0 ;  /* 0x0000007b11097211 */ /* 0x000fe200000f0eff */
[----:B------:R-:W-:Y:S01]  /*4460*/  IMAD R17, R129, 0x61, RZ ;  /* 0x0000006181117824 */ /* 0x000fe200078e02ff */
[----:B---3--:R0:W-:Y:S04]  /*4470*/  STL [R1+0x1e8], R26 ;  /* 0x0001e81a01007387 */ /* 0x0081e80000100800 */
[----:B0-----:R0:W3:Y:S02]  /*4480*/  LDG.E.U8 R26, desc[UR60][R10.64] ;  /* 0x0000003c0a1a7981 */ /* 0x0010e4000c1e1100 */
[----:B0-----:R-:W-:-:S04]  /*4490*/  IADD3 R10, P1, R19, R122, RZ ;  /* 0x0000007a130a7210 */ /* 0x001fc80007f3e0ff */
[----:B------:R-:W-:Y:S01]  /*44a0*/  LEA.HI.X.SX32 R11, R19, R123, 0x1, P1 ;  /* 0x0000007b130b7211 */ /* 0x000fe200008f0eff */
[----:B------:R-:W-:-:S05]  /*44b0*/  IMAD R19, R129, 0x62, RZ ;  /* 0x0000006281137824 */ /* 0x000fca00078e02ff */
[----:B------:R-:W-:-:S04]  /*44c0*/  IADD3 R14, P1, R19, R122, RZ ;  /* 0x0000007a130e7210 */ /* 0x000fc80007f3e0ff */
[----:B------:R-:W-:-:S05]  /*44d0*/  LEA.HI.X.SX32 R15, R19, R123, 0x1, P1 ;  /* 0x0000007b130f7211 */ /* 0x000fca00008f0eff */
[----:B------:R-:W2:Y:S04]  /*44e0*/  LDG.E.U8 R69, desc[UR60][R14.64] ;  /* 0x0000003c0e457981 */ /* 0x000ea8000c1e1100 */
[----:B------:R0:W-:Y:S04]  /*44f0*/  STL [R1+0x1e4], R24 ;  /* 0x0001e41801007387 */ /* 0x0001e80000100800 */
[----:B------:R1:W-:Y:S04]  /*4500*/  STL [R1+0x1e0], R22 ;  /* 0x0001e01601007387 */ /* 0x0003e80000100800 */
[----:B------:R1:W-:Y:S04]  /*4510*/  STL [R1+0x1dc], R16 ;  /* 0x0001dc1001007387 */ /* 0x0003e80000100800 */
[----:B0-----:R0:W2:Y:S04]  /*4520*/  LDG.E.U8 R24, desc[UR60][R10.64] ;  /* 0x0000003c0a187981 */ /* 0x0010a8000c1e1100 */
[----:B-1----:R1:W2:Y:S01]  /*4530*/  LDG.E.U8 R22, desc[UR60][R8.64] ;  /* 0x0000003c08167981 */ /* 0x0022a2000c1e1100 */
[----:B------:R-:W-:-:S04]  /*4540*/  IADD3 R16, P0, R17, R122, RZ ;  /* 0x0000007a11107210 */ /* 0x000fc80007f1e0ff */
[-C--:B------:R-:W-:Y:S02]  /*4550*/  LEA.HI.X.SX32 R17, R17, R123.reuse, 0x1, P0 ;  /* 0x0000007b11117211 */ /* 0x080fe400000f0eff */
[-C--:B0-----:R-:W-:Y:S02]  /*4560*/  IADD3 R10, P0, R21, R122.reuse, RZ ;  /* 0x0000007a150a7210 */ /* 0x081fe40007f1e0ff */
[----:B-1----:R-:W-:Y:S02]  /*4570*/  IADD3 R8, P2, R23, R122, RZ ;  /* 0x0000007a17087210 */ /* 0x002fe40007f5e0ff */
[-C--:B------:R-:W-:Y:S01]  /*4580*/  LEA.HI.X.SX32 R11, R21, R123.reuse, 0x1, P0 ;  /* 0x0000007b150b7211 */ /* 0x080fe200000f0eff */
[----:B----4-:R-:W-:Y:S01]  /*4590*/  STL [R1+0x1d8], R25 ;  /* 0x0001d81901007387 */ /* 0x010fe20000100800 */
[----:B------:R-:W-:-:S03]  /*45a0*/  LEA.HI.X.SX32 R9, R23, R123, 0x1, P2 ;  /* 0x0000007b17097211 */ /* 0x000fc600010f0eff */
[----:B------:R0:W-:Y:S04]  /*45b0*/  STL [R1+0x1d4], R20 ;  /* 0x0001d41401007387 */ /* 0x0001e80000100800 */
[----:B------:R-:W4:Y:S04]  /*45c0*/  LDG.E.U8 R67, desc[UR60][R10.64] ;  /* 0x0000003c0a437981 */ /* 0x000f28000c1e1100 */
[----:B------:R-:W4:Y:S04]  /*45d0*/  LDG.E.U8 R60, desc[UR60][R8.64] ;  /* 0x0000003c083c7981 */ /* 0x000f28000c1e1100 */
[----:B0-----:R0:W4:Y:S01]  /*45e0*/  LDG.E.U8 R20, desc[UR60][R16.64] ;  /* 0x0000003c10147981 */ /* 0x001122000c1e1100 */
[----:B------:R-:W-:-:S02]  /*45f0*/  IMAD R25, R129, 0x65, RZ ;  /* 0x0000006581197824 */ /* 0x000fc400078e02ff */
[C---:B------:R-:W-:Y:S02]  /*4600*/  IMAD R19, R129.reuse, 0x66, RZ ;  /* 0x0000006681137824 */ /* 0x040fe400078e02ff */
[----:B------:R-:W-:Y:S01]  /*4610*/  IMAD R21, R129, 0x67, RZ ;  /* 0x0000006781157824 */ /* 0x000fe200078e02ff */
[-C--:B0-----:R-:W-:Y:S01]  /*4620*/  IADD3 R16, P1, R25, R122.reuse, RZ ;  /* 0x0000007a19107210 */ /* 0x081fe20007f3e0ff */
[----:B------:R-:W-:Y:S01]  /*4630*/  IMAD R23, R129, 0x68, RZ ;  /* 0x0000006881177824 */ /* 0x000fe200078e02ff */
[-C--:B------:R-:W-:Y:S02]  /*4640*/  IADD3 R8, P0, R19, R122.reuse, RZ ;  /* 0x0000007a13087210 */ /* 0x080fe40007f1e0ff */
[-C--:B------:R-:W-:Y:S01]  /*4650*/  LEA.HI.X.SX32 R17, R25, R123.reuse, 0x1, P1 ;  /* 0x0000007b19117211 */ /* 0x080fe200008f0eff */
[----:B------:R-:W-:Y:S01]  /*4660*/  IMAD R25, R129, 0x69, RZ ;  /* 0x0000006981197824 */ /* 0x000fe200078e02ff */
[-C--:B------:R-:W-:Y:S02]  /*4670*/  IADD3 R10, P1, R21, R122.reuse, RZ ;  /* 0x0000007a150a7210 */ /* 0x080fe40007f3e0ff */
[----:B------:R-:W-:Y:S01]  /*4680*/  IADD3 R14, P2, R23, R122, RZ ;  /* 0x0000007a170e7210 */ /* 0x000fe20007f5e0ff */
[----:B------:R0:W4:Y:S01]  /*4690*/  LDG.E.U8 R36, desc[UR60][R16.64] ;  /* 0x0000003c10247981 */ /* 0x000122000c1e1100 */
[----:B------:R-:W-:-:S02]  /*46a0*/  LEA.HI.X.SX32 R9, R19, R123, 0x1, P0 ;  /* 0x0000007b13097211 */ /* 0x000fc400000f0eff */
[-C--:B------:R-:W-:Y:S02]  /*46b0*/  LEA.HI.X.SX32 R11, R21, R123.reuse, 0x1, P1 ;  /* 0x0000007b150b7211 */ /* 0x080fe400008f0eff */
[-C--:B------:R-:W-:Y:S01]  /*46c0*/  LEA.HI.X.SX32 R15, R23, R123.reuse, 0x1, P2 ;  /* 0x0000007b170f7211 */ /* 0x080fe200010f0eff */
[----:B------:R1:W4:Y:S04]  /*46d0*/  LDG.E.U8 R68, desc[UR60][R8.64] ;  /* 0x0000003c08447981 */ /* 0x000328000c1e1100 */
[----:B-----5:R5:W-:Y:S01]  /*46e0*/  STL [R1+0x1d0], R34 ;  /* 0x0001d02201007387 */ /* 0x020be20000100800 */
[----:B0-----:R-:W-:Y:S01]  /*46f0*/  IADD3 R16, P0, R25, R122, RZ ;  /* 0x0000007a19107210 */ /* 0x001fe20007f1e0ff */
[----:B------:R-:W-:Y:S01]  /*4700*/  IMAD R19, R129, 0x6a, RZ ;  /* 0x0000006a81137824 */ /* 0x000fe200078e02ff */
[----:B------:R-:W0:Y:S01]  /*4710*/  LDC R21, c[0x0][0x248] ;  /* 0x00009200ff157b82 */ /* 0x000e220000000800 */
[----:B------:R-:W4:Y:S01]  /*4720*/  LDG.E.U8 R61, desc[UR60][R10.64] ;  /* 0x0000003c0a3d7981 */ /* 0x000f22000c1e1100 */
[----:B------:R-:W-:-:S03]  /*4730*/  LEA.HI.X.SX32 R17, R25, R123, 0x1, P0 ;  /* 0x0000007b19117211 */ /* 0x000fc600000f0eff */
[----:B------:R1:W-:Y:S04]  /*4740*/  STL [R1+0x1cc], R33 ;  /* 0x0001cc2101007387 */ /* 0x0003e80000100800 */
[----:B-----5:R5:W4:Y:S04]  /*4750*/  LDG.E.U8 R34, desc[UR60][R14.64] ;  /* 0x0000003c0e227981 */ /* 0x020b28000c1e1100 */
[----:B-1----:R1:W4:Y:S01]  /*4760*/  LDG.E.U8 R33, desc[UR60][R16.64] ;  /* 0x0000003c10217981 */ /* 0x002322000c1e1100 */
[----:B------:R-:W-:Y:S01]  /*4770*/  IMAD R23, R129, 0x6b, RZ ;  /* 0x0000006b81177824 */ /* 0x000fe200078e02ff */
[----:B------:R-:W-:-:S04]  /*4780*/  IADD3 R8, P0, R19, R122, RZ ;  /* 0x0000007a13087210 */ /* 0x000fc80007f1e0ff */
[----:B-----5:R-:W-:Y:S02]  /*4790*/  IADD3 R14, P1, R23, R122, RZ ;  /* 0x0000007a170e7210 */ /* 0x020fe40007f3e0ff */
[-C--:B------:R-:W-:Y:S02]  /*47a0*/  LEA.HI.X.SX32 R9, R19, R123.reuse, 0x1, P0 ;  /* 0x0000007b13097211 */ /* 0x080fe400000f0eff */
[----:B------:R-:W-:Y:S02]  /*47b0*/  LEA.HI.X.SX32 R15, R23, R123, 0x1, P1 ;  /* 0x0000007b170f7211 */ /* 0x000fe400008f0eff */
[----:B------:R-:W5:Y:S01]  /*47c0*/  LDC R23, c[0x0][0x248] ;  /* 0x00009200ff177b82 */ /* 0x000f620000000800 */
[----:B---3--:R3:W-:Y:S07]  /*47d0*/  STL [R1+0x1c8], R26 ;  /* 0x0001c81a01007387 */ /* 0x0087ee0000100800 */
[----:B---3--:R-:W3:Y:S01]  /*47e0*/  LDC R26, c[0x0][0x248] ;  /* 0x00009200ff1a7b82 */ /* 0x008ee20000000800 */
[----:B--2---:R2:W-:Y:S04]  /*47f0*/  STL [R1+0x1c4], R27 ;  /* 0x0001c41b01007387 */ /* 0x0045e80000100800 */
[----:B------:R1:W-:Y:S03]  /*4800*/  STL [R1+0x1bc], R32 ;  /* 0x0001bc2001007387 */ /* 0x0003e60000100800 */
[----:B--2---:R-:W2:Y:S08]  /*4810*/  LDC R27, c[0x0][0x248] ;  /* 0x00009200ff1b7b82 */ /* 0x004eb00000000800 */
[----:B-1----:R-:W1:Y:S01]  /*4820*/  LDC R32, c[0x0][0x248] ;  /* 0x00009200ff207b82 */ /* 0x002e620000000800 */
[----:B---3--:R-:W-:-:S02]  /*4830*/  IMAD R25, R26, 0x10e, RZ ;  /* 0x0000010e1a197824 */ /* 0x008fc400078e02ff */
[----:B------:R-:W3:Y:S04]  /*4840*/  LDG.E.U8 R26, desc[UR60][R14.64] ;  /* 0x0000003c0e1a7981 */ /* 0x000ee8000c1e1100 */
[----:B------:R0:W-:Y:S04]  /*4850*/  STL [R1+0x1b8], R24 ;  /* 0x0001b81801007387 */ /* 0x0001e80000100800 */
[----:B------:R5:W-:Y:S01]  /*4860*/  STL [R1+0x1c0], R22 ;  /* 0x0001c01601007387 */ /* 0x000be20000100800 */
[----:B0-----:R-:W0:Y:S08]  /*4870*/  LDC R24, c[0x0][0x248] ;  /* 0x00009200ff187b82 */ /* 0x001e300000000800 */
[----:B-----5:R-:W5:Y:S01]  /*4880*/  LDC R22, c[0x0][0x248] ;  /* 0x00009200ff167b82 */ /* 0x020f620000000800 */
[----:B----4-:R4:W-:Y:S04]  /*4890*/  STL [R1+0x1b4], R20 ;  /* 0x0001b41401007387 */ /* 0x0109e80000100800 */
[----:B------:R-:W-:Y:S04]  /*48a0*/  STL [R1+0x1b0], R69 ;  /* 0x0001b04501007387 */ /* 0x000fe80000100800 */
[----:B------:R-:W-:Y:S01]  /*48b0*/  STL [R1+0x1ac], R67 ;  /* 0x0001ac4301007387 */ /* 0x000fe20000100800 */
[----:B----4-:R-:W4:Y:S03]  /*48c0*/  LDC R20, c[0x0][0x248] ;  /* 0x00009200ff147b82 */ /* 0x010f260000000800 */
[----:B------:R2:W-:Y:S04]  /*48d0*/  STL [R1+0x1a8], R60 ;  /* 0x0001a83c01007387 */ /* 0x0005e80000100800 */
[----:B--2---:R2:W3:Y:S01]  /*48e0*/  LDG.E.U8 R60, desc[UR60][R8.64] ;  /* 0x0000003c083c7981 */ /* 0x0044e2000c1e1100 */
[----:B-1----:R-:W-:Y:S01]  /*48f0*/  IMAD R19, R32, 0x110, RZ ;  /* 0x0000011020137824 */ /* 0x002fe200078e02ff */
[----:B------:R-:W-:Y:S01]  /*4900*/  IADD3 R16, P0, R25, R122, RZ ;  /* 0x0000007a19107210 */ /* 0x000fe20007f1e0ff */
[----:B------:R-:W-:-:S03]  /*4910*/  IMAD R11, R27, 0x10f, RZ ;  /* 0x0000010f1b0b7824 */ /* 0x000fc600078e02ff */
[-C--:B------:R-:W-:Y:S02]  /*4920*/  LEA.HI.X.SX32 R17, R25, R123.reuse, 0x1, P0 ;  /* 0x0000007b19117211 */ /* 0x080fe400000f0eff */
[-C--:B--2---:R-:W-:Y:S02]  /*4930*/  IADD3 R8, P1, R19, R122.reuse, RZ ;  /* 0x0000007a13087210 */ /* 0x084fe40007f3e0ff */
[----:B------:R-:W-:Y:S02]  /*4940*/  IADD3 R10, P2, R11, R122, RZ ;  /* 0x0000007a0b0a7210 */ /* 0x000fe40007f5e0ff */
[-C--:B------:R-:W-:Y:S02]  /*4950*/  LEA.HI.X.SX32 R9, R19, R123.reuse, 0x1, P1 ;  /* 0x0000007b13097211 */ /* 0x080fe400008f0eff */
[----:B------:R-:W1:Y:S01]  /*4960*/  LDC R19, c[0x0][0x248] ;  /* 0x00009200ff137b82 */ /* 0x000e620000000800 */
[----:B------:R2:W-:Y:S01]  /*4970*/  STL [R1+0x1a4], R36 ;  /* 0x0001a42401007387 */ /* 0x0005e20000100800 */
[----:B-----5:R-:W-:Y:S01]  /*4980*/  IMAD R27, R22, 0x113, RZ ;  /* 0x00000113161b7824 */ /* 0x020fe200078e02ff */
[----:B------:R-:W-:Y:S01]  /*4990*/  LEA.HI.X.SX32 R11, R11, R123, 0x1, P2 ;  /* 0x0000007b0b0b7211 */ /* 0x000fe200010f0eff */
[----:B0-----:R-:W-:Y:S01]  /*49a0*/  IMAD R25, R24, 0x111, RZ ;  /* 0x0000011118197824 */ /* 0x001fe200078e02ff */
[----:B------:R-:W-:Y:S01]  /*49b0*/  STL [R1+0x1a0], R68 ;  /* 0x0001a04401007387 */ /* 0x000fe20000100800 */
[----:B------:R-:W-:-:S02]  /*49c0*/  IMAD R21, R21, 0x112, RZ ;  /* 0x0000011215157824 */ /* 0x000fc400078e02ff */
[----:B------:R-:W0:Y:S01]  /*49d0*/  LDC R22, c[0x0][0x248] ;  /* 0x00009200ff167b82 */ /* 0x000e220000000800 */
[----:B------:R-:W-:Y:S04]  /*49e0*/  STL [R1+0x19c], R61 ;  /* 0x00019c3d01007387 */ /* 0x000fe80000100800 */
[----:B--2---:R2:W5:Y:S03]  /*49f0*/  LDG.E.U8 R36, desc[UR60][R16.64] ;  /* 0x0000003c10247981 */ /* 0x004566000c1e1100 */
[----:B------:R-:W0:Y:S01]  /*4a00*/  LDC R24, c[0x0][0x248] ;  /* 0x00009200ff187b82 */ /* 0x000e220000000800 */
[----:B------:R-:W-:Y:S01]  /*4a10*/  STL [R1+0x198], R34 ;  /* 0x0001982201007387 */ /* 0x000fe20000100800 */
[----:B------:R-:W-:-:S03]  /*4a20*/  IADD3 R14, P0, R25, R122, RZ ;  /* 0x0000007a190e7210 */ /* 0x000fc60007f1e0ff */
[----:B------:R4:W-:Y:S03]  /*4a30*/  STL [R1+0x194], R33 ;  /* 0x0001942101007387 */ /* 0x0009e60000100800 */
[----:B--2---:R-:W2:Y:S01]  /*4a40*/  LDC R17, c[0x0][0x248] ;  /* 0x00009200ff117b82 */ /* 0x004ea20000000800 */
[----:B------:R4:W5:Y:S01]  /*4a50*/  LDG.E.U8 R67, desc[UR60][R10.64] ;  /* 0x0000003c0a437981 */ /* 0x000962000c1e1100 */
[----:B------:R-:W-:-:S03]  /*4a60*/  LEA.HI.X.SX32 R15, R25, R123, 0x1, P0 ;  /* 0x0000007b190f7211 */ /* 0x000fc600000f0eff */
[----:B------:R1:W5:Y:S01]  /*4a70*/  LDG.E.U8 R113, desc[UR60][R8.64] ;  /* 0x0000003c08717981 */ /* 0x000362000c1e1100 */
[----:B----4-:R-:W-:Y:S01]  /*4a80*/  IMAD R33, R20, 0x114, RZ ;  /* 0x0000011414217824 */ /* 0x010fe200078e02ff */
[-C--:B------:R-:W-:Y:S01]  /*4a90*/  IADD3 R68, P2, R27, R122.reuse, RZ ;  /* 0x0000007a1b447210 */ /* 0x080fe20007f5e0ff */
[----:B------:R-:W4:Y:S01]  /*4aa0*/  LDC R61, c[0x0][0x248] ;  /* 0x00009200ff3d7b82 */ /* 0x000f220000000800 */
[-C--:B------:R-:W-:Y:S01]  /*4ab0*/  IADD3 R10, P1, R21, R122.reuse, RZ ;  /* 0x0000007a150a7210 */ /* 0x080fe20007f3e0ff */
[----:B------:R-:W-:Y:S01]  /*4ac0*/  IMAD R25, R23, 0x115, RZ ;  /* 0x0000011517197824 */ /* 0x000fe200078e02ff */
[----:B------:R0:W5:Y:S01]  /*4ad0*/  LDG.E.U8 R34, desc[UR60][R14.64] ;  /* 0x0000003c0e227981 */ /* 0x000162000c1e1100 */
[----:B-1----:R-:W-:Y:S02]  /*4ae0*/  IADD3 R8, P0, R33, R122, RZ ;  /* 0x0000007a21087210 */ /* 0x002fe40007f1e0ff */
[-C--:B------:R-:W-:Y:S02]  /*4af0*/  LEA.HI.X.SX32 R11, R21, R123.reuse, 0x1, P1 ;  /* 0x0000007b150b7211 */ /* 0x080fe400008f0eff */
[----:B------:R-:W1:Y:S01]  /*4b00*/  LDC R20, c[0x0][0x248] ;  /* 0x00009200ff147b82 */ /* 0x000e620000000800 */
[----:B------:R-:W-:-:S02]  /*4b10*/  LEA.HI.X.SX32 R9, R33, R123, 0x1, P0 ;  /* 0x0000007b21097211 */ /* 0x000fc400000f0eff */
[----:B------:R-:W-:-:S05]  /*4b20*/  LEA.HI.X.SX32 R69, R27, R123, 0x1, P2 ;  /* 0x0000007b1b457211 */ /* 0x000fca00010f0eff */
[----:B------:R-:W4:Y:S01]  /*4b30*/  LDC R21, c[0x0][0x248] ;  /* 0x00009200ff157b82 */ /* 0x000f220000000800 */
[----:B------:R0:W5:Y:S01]  /*4b40*/  LDG.E.U8 R32, desc[UR60][R8.64] ;  /* 0x0000003c08207981 */ /* 0x000162000c1e1100 */
[----:B------:R-:W-:-:S03]  /*4b50*/  IMAD R27, R19, 0x116, RZ ;  /* 0x00000116131b7824 */ /* 0x000fc600078e02ff */
[----:B------:R2:W5:Y:S03]  /*4b60*/  LDG.E.U8 R33, desc[UR60][R10.64] ;  /* 0x0000003c0a217981 */ /* 0x000566000c1e1100 */
[----:B------:R-:W1:Y:S01]  /*4b70*/  LDC R19, c[0x0][0x248] ;  /* 0x00009200ff137b82 */ /* 0x000e620000000800 */
[----:B0-----:R-:W-:Y:S01]  /*4b80*/  IMAD R15, R24, 0x117, RZ ;  /* 0x00000117180f7824 */ /* 0x001fe200078e02ff */
[----:B------:R-:W5:Y:S01]  /*4b90*/  LDG.E.U8 R68, desc[UR60][R68.64] ;  /* 0x0000003c44447981 */ /* 0x000f62000c1e1100 */
[----:B------:R-:W-:-:S04]  /*4ba0*/  IADD3 R8, P0, R25, R122, RZ ;  /* 0x0000007a19087210 */ /* 0x000fc80007f1e0ff */
[-C--:B------:R-:W-:Y:S01]  /*4bb0*/  LEA.HI.X.SX32 R9, R25, R123.reuse, 0x1, P0 ;  /* 0x0000007b19097211 */ /* 0x080fe200000f0eff */
[----:B--2---:R-:W-:Y:S01]  /*4bc0*/  IMAD R11, R22, 0x118, RZ ;  /* 0x00000118160b7824 */ /* 0x004fe200078e02ff */
[----:B------:R-:W0:Y:S01]  /*4bd0*/  LDC R23, c[0x0][0x248] ;  /* 0x00009200ff177b82 */ /* 0x000e220000000800 */
[----:B------:R-:W-:Y:S02]  /*4be0*/  IMAD R22, R17, 0x119, RZ ;  /* 0x0000011911167824 */ /* 0x000fe400078e02ff */
[----:B------:R2:W5:Y:S01]  /*4bf0*/  LDG.E.U8 R112, desc[UR60][R8.64] ;  /* 0x0000003c08707981 */ /* 0x000562000c1e1100 */
[-C--:B------:R-:W-:Y:S02]  /*4c00*/  IADD3 R14, P0, R15, R122.reuse, RZ ;  /* 0x0000007a0f0e7210 */ /* 0x080fe40007f1e0ff */
[-C--:B------:R-:W-:Y:S02]  /*4c10*/  IADD3 R16, P1, R27, R122.reuse, RZ ;  /* 0x0000007a1b107210 */ /* 0x080fe40007f3e0ff */
[----:B------:R-:W0:Y:S01]  /*4c20*/  LDC R24, c[0x0][0x248] ;  /* 0x00009200ff187b82 */ /* 0x000e220000000800 */
[----:B--2---:R-:W-:Y:S01]  /*4c30*/  IADD3 R8, P2, R22, R122, RZ ;  /* 0x0000007a16087210 */ /* 0x004fe20007f5e0ff */
[----:B----4-:R-:W-:Y:S01]  /*4c40*/  IMAD R21, R21, 0x11a, RZ ;  /* 0x0000011a15157824 */ /* 0x010fe200078e02ff */
[----:B------:R-:W-:-:S02]  /*4c50*/  LEA.HI.X.SX32 R15, R15, R123, 0x1, P0 ;  /* 0x0000007b0f0f7211 */ /* 0x000fc400000f0eff */
[-C--:B------:R-:W-:Y:S02]  /*4c60*/  LEA.HI.X.SX32 R9, R22, R123.reuse, 0x1, P2 ;  /* 0x0000007b16097211 */ /* 0x080fe400010f0eff */
[-C--:B------:R-:W-:Y:S01]  /*4c70*/  LEA.HI.X.SX32 R17, R27, R123.reuse, 0x1, P1 ;  /* 0x0000007b1b117211 */ /* 0x080fe200008f0eff */
[----:B-1----:R-:W-:Y:S01]  /*4c80*/  IMAD R19, R19, 0x11c, RZ ;  /* 0x0000011c13137824 */ /* 0x002fe200078e02ff */
[----:B------:R1:W2:Y:S01]  /*4c90*/  LDG.E.U8 R27, desc[UR60][R14.64] ;  /* 0x0000003c0e1b7981 */ /* 0x0002a2000c1e1100 */
[C---:B------:R-:W-:Y:S01]  /*4ca0*/  IADD3 R10, P1, R11.reuse, R122, RZ ;  /* 0x0000007a0b0a7210 */ /* 0x040fe20007f3e0ff */
[----:B------:R-:W-:Y:S01]  /*4cb0*/  IMAD R20, R20, 0x11b, RZ ;  /* 0x0000011b14147824 */ /* 0x000fe200078e02ff */
[----:B------:R-:W4:Y:S01]  /*4cc0*/  LDC R22, c[0x0][0x248] ;  /* 0x00009200ff167b82 */ /* 0x000f220000000800 */
[----:B------:R0:W2:Y:S01]  /*4cd0*/  LDG.E.U8 R69, desc[UR60][R16.64] ;  /* 0x0000003c10457981 */ /* 0x0000a2000c1e1100 */
[----:B------:R-:W-:-:S05]  /*4ce0*/  LEA.HI.X.SX32 R11, R11, R123, 0x1, P1 ;  /* 0x0000007b0b0b7211 */ /* 0x000fca00008f0eff */
[----:B------:R0:W2:Y:S01]  /*4cf0*/  LDG.E.U8 R111, desc[UR60][R10.64] ;  /* 0x0000003c0a6f7981 */ /* 0x0000a2000c1e1100 */
[----:B-1----:R-:W1:Y:S08]  /*4d00*/  LDC R15, c[0x0][0x248] ;  /* 0x00009200ff0f7b82 */ /* 0x002e700000000800 */
[----:B0-----:R-:W0:Y:S08]  /*4d10*/  LDC R16, c[0x0][0x248] ;  /* 0x00009200ff107b82 */ /* 0x001e300000000800 */
[----:B------:R-:W4:Y:S01]  /*4d20*/  LDC R17, c[0x0][0x248] ;  /* 0x00009200ff117b82 */ /* 0x000f220000000800 */
[----:B------:R-:W-:-:S02]  /*4d30*/  IMAD R11, R23, 0x11d, RZ ;  /* 0x0000011d170b7824 */ /* 0x000fc400078e02ff */
[----:B------:R-:W-:-:S03]  /*4d40*/  IMAD R14, R24, 0x11e, RZ ;  /* 0x0000011e180e7824 */ /* 0x000fc600078e02ff */
[----:B------:R-:W-:-:S04]  /*4d50*/  IADD3 R10, P2, R11, R122, RZ ;  /* 0x0000007a0b0a7210 */ /* 0x000fc80007f5e0ff */
[----:B------:R-:W-:Y:S01]  /*4d60*/  LEA.HI.X.SX32 R11, R11, R123, 0x1, P2 ;  /* 0x0000007b0b0b7211 */ /* 0x000fe200010f0eff */
[----:B-1----:R-:W-:-:S04]  /*4d70*/  IMAD R15, R15, 0x11f, RZ ;  /* 0x0000011f0f0f7824 */ /* 0x002fc800078e02ff */
[----:B------:R0:W2:Y:S01]  /*4d80*/  LDG.E.U8 R24, desc[UR60][R10.64] ;  /* 0x0000003c0a187981 */ /* 0x0000a2000c1e1100 */
[----:B----4-:R-:W-:Y:S02]  /*4d90*/  IMAD R17, R17, 0x191, RZ ;  /* 0x0000019111117824 */ /* 0x010fe400078e02ff */
[----:B0-----:R-:W-:-:S03]  /*4da0*/  IMAD R11, R16, 0x190, RZ ;  /* 0x00000190100b7824 */ /* 0x001fc600078e02ff */
[-C--:B------:R-:W-:Y:S01]  /*4db0*/  IADD3 R10, P2, R17, R122.reuse, RZ ;  /* 0x0000007a110a7210 */ /* 0x080fe20007f5e0ff */
[----:B------:R-:W-:Y:S01]  /*4dc0*/  IMAD R16, R22, 0x192, RZ ;  /* 0x0000019216107824 */ /* 0x000fe200078e02ff */
[----:B---3--:R0:W-:Y:S04]  /*4dd0*/  STL [R1+0x190], R60 ;  /* 0x0001903c01007387 */ /* 0x0081e80000100800 */
[----:B------:R1:W-:Y:S01]  /*4de0*/  STL [R1+0x18c], R26 ;  /* 0x00018c1a01007387 */ /* 0x0003e20000100800 */
[----:B0-----:R-:W0:Y:S03]  /*4df0*/  LDC R60, c[0x0][0x248] ;  /* 0x00009200ff3c7b82 */ /* 0x001e260000000800 */
[----:B-1----:R1:W3:Y:S02]  /*4e00*/  LDG.E.U8 R26, desc[UR60][R8.64] ;  /* 0x0000003c081a7981 */ /* 0x0022e4000c1e1100 */
[----:B-1----:R-:W-:-:S04]  /*4e10*/  IADD3 R8, P0, R21, R122, RZ ;  /* 0x0000007a15087210 */ /* 0x002fc80007f1e0ff */
[----:B------:R-:W-:Y:S02]  /*4e20*/  LEA.HI.X.SX32 R9, R21, R123, 0x1, P0 ;  /* 0x0000007b15097211 */ /* 0x000fe400000f0eff */
[----:B------:R-:W1:Y:S03]  /*4e30*/  LDC R21, c[0x0][0x248] ;  /* 0x00009200ff157b82 */ /* 0x000e660000000800 */
[----:B------:R4:W3:Y:S01]  /*4e40*/  LDG.E.U8 R25, desc[UR60][R8.64] ;  /* 0x0000003c08197981 */ /* 0x0008e2000c1e1100 */
[-C--:B------:R-:W-:Y:S02]  /*4e50*/  IADD3 R70, P0, R20, R122.reuse, RZ ;  /* 0x0000007a14467210 */ /* 0x080fe40007f1e0ff */
[----:B----4-:R-:W-:-:S04]  /*4e60*/  IADD3 R8, P1, R19, R122, RZ ;  /* 0x0000007a13087210 */ /* 0x010fc80007f3e0ff */
[-C--:B------:R-:W-:Y:S02]  /*4e70*/  LEA.HI.X.SX32 R9, R19, R123.reuse, 0x1, P1 ;  /* 0x0000007b13097211 */ /* 0x080fe400008f0eff */
[----:B------:R-:W-:Y:S01]  /*4e80*/  LEA.HI.X.SX32 R71, R20, R123, 0x1, P0 ;  /* 0x0000007b14477211 */ /* 0x000fe200000f0eff */
[----:B------:R-:W4:Y:S02]  /*4e90*/  LDC R19, c[0x0][0x248] ;  /* 0x00009200ff137b82 */ /* 0x000f240000000800 */
[----:B------:R0:W2:Y:S04]  /*4ea0*/  LDG.E.U8 R110, desc[UR60][R8.64] ;  /* 0x0000003c086e7981 */ /* 0x0000a8000c1e1100 */
[----:B------:R-:W3:Y:S02]  /*4eb0*/  LDG.E.U8 R70, desc[UR60][R70.64] ;  /* 0x0000003c46467981 */ /* 0x000ee4000c1e1100 */
[----:B------:R-:W1:Y:S01]  /*4ec0*/  LDC R20, c[0x0][0x248] ;  /* 0x00009200ff147b82 */ /* 0x000e620000000800 */
[----:B0-----:R-:W-:-:S04]  /*4ed0*/  IADD3 R8, P0, R14, R122, RZ ;  /* 0x0000007a0e087210 */ /* 0x001fc80007f1e0ff */
[----:B------:R-:W-:Y:S02]  /*4ee0*/  LEA.HI.X.SX32 R9, R14, R123, 0x1, P0 ;  /* 0x0000007b0e097211 */ /* 0x000fe400000f0eff */
[----:B------:R-:W-:-:S03]  /*4ef0*/  IADD3 R14, P1, R11, R122, RZ ;  /* 0x0000007a0b0e7210 */ /* 0x000fc60007f3e0ff */
[----:B------:R0:W3:Y:S02]  /*4f00*/  LDG.E.U8 R23, desc[UR60][R8.64] ;  /* 0x0000003c08177981 */ /* 0x0000e4000c1e1100 */
[----:B0-----:R-:W-:-:S04]  /*4f10*/  IADD3 R8, P0, R15, R122, RZ ;  /* 0x0000007a0f087210 */ /* 0x001fc80007f1e0ff */
[-C--:B------:R-:W-:Y:S02]  /*4f20*/  LEA.HI.X.SX32 R9, R15, R123.reuse, 0x1, P0 ;  /* 0x0000007b0f097211 */ /* 0x080fe400000f0eff */
[-C--:B------:R-:W-:Y:S02]  /*4f30*/  LEA.HI.X.SX32 R15, R11, R123.reuse, 0x1, P1 ;  /* 0x0000007b0b0f7211 */ /* 0x080fe400008f0eff */
[----:B------:R-:W-:Y:S01]  /*4f40*/  LEA.HI.X.SX32 R11, R17, R123, 0x1, P2 ;  /* 0x0000007b110b7211 */ /* 0x000fe200010f0eff */
[----:B------:R0:W3:Y:S01]  /*4f50*/  LDG.E.U8 R71, desc[UR60][R8.64] ;  /* 0x0000003c08477981 */ /* 0x0000e2000c1e1100 */
[----:B------:R-:W5:Y:S03]  /*4f60*/  LDC R17, c[0x0][0x248] ;  /* 0x00009200ff117b82 */ /* 0x000f660000000800 */
[----:B------:R1:W2:Y:S04]  /*4f70*/  LDG.E.U8 R109, desc[UR60][R10.64] ;  /* 0x0000003c0a6d7981 */ /* 0x0002a8000c1e1100 */
[----:B------:R4:W2:Y:S01]  /*4f80*/  LDG.E.U8 R22, desc[UR60][R14.64] ;  /* 0x0000003c0e167981 */ /* 0x0008a2000c1e1100 */
[----:B0-----:R-:W-:Y:S01]  /*4f90*/  IADD3 R8, P0, R16, R122, RZ ;  /* 0x0000007a10087210 */ /* 0x001fe20007f1e0ff */
[----:B-1----:R-:W-:-:S03]  /*4fa0*/  IMAD R10, R20, 0x193, RZ ;  /* 0x00000193140a7824 */ /* 0x002fc600078e02ff */
[-C--:B------:R-:W-:Y:S01]  /*4fb0*/  LEA.HI.X.SX32 R9, R16, R123.reuse, 0x1, P0 ;  /* 0x0000007b10097211 */ /* 0x080fe200000f0eff */
[----:B------:R-:W-:Y:S02]  /*4fc0*/  IMAD R11, R21, 0x194, RZ ;  /* 0x00000194150b7824 */ /* 0x000fe400078e02ff */
[----:B----4-:R-:W-:Y:S01]  /*4fd0*/  IMAD R16, R19, 0x195, RZ ;  /* 0x0000019513107824 */ /* 0x010fe200078e02ff */
[CC--:B------:R-:W-:Y:S01]  /*4fe0*/  IADD3 R72, P0, R10.reuse, R122.reuse, RZ ;  /* 0x0000007a0a487210 */ /* 0x0c0fe20007f1e0ff */
[----:B------:R0:W4:Y:S01]  /*4ff0*/  LDG.E.U8 R21, desc[UR60][R8.64] ;  /* 0x0000003c08157981 */ /* 0x000122000c1e1100 */
[-C--:B------:R-:W-:Y:S02]  /*5000*/  IADD3 R14, P1, R11, R122.reuse, RZ ;  /* 0x0000007a0b0e7210 */ /* 0x080fe40007f3e0ff */
[----:B------:R-:W-:Y:S02]  /*5010*/  LEA.HI.X.SX32 R73, R10, R123, 0x1, P0 ;  /* 0x0000007b0a497211 */ /* 0x000fe400000f0eff */
[----:B------:R-:W-:-:S02]  /*5020*/  IADD3 R10, P0, R16, R122, RZ ;  /* 0x0000007a100a7210 */ /* 0x000fc40007f1e0ff */
[-C--:B------:R-:W-:Y:S01]  /*5030*/  LEA.HI.X.SX32 R15, R11, R123.reuse, 0x1, P1 ;  /* 0x0000007b0b0f7211 */ /* 0x080fe200008f0eff */
[----:B------:R-:W4:Y:S01]  /*5040*/  LDG.E.U8 R72, desc[UR60][R72.64] ;  /* 0x0000003c48487981 */ /* 0x000f22000c1e1100 */
[----:B------:R-:W-:Y:S01]  /*5050*/  LEA.HI.X.SX32 R11, R16, R123, 0x1, P0 ;  /* 0x0000007b100b7211 */ /* 0x000fe200000f0eff */
[----:B0-----:R-:W-:Y:S02]  /*5060*/  IMAD R9, R74, 0x196, RZ ;  /* 0x000001964a097824 */ /* 0x001fe400078e02ff */
[----:B------:R-:W3:Y:S04]  /*5070*/  LDG.E.U8 R20, desc[UR60][R14.64] ;  /* 0x0000003c0e147981 */ /* 0x000ee8000c1e1100 */
[----:B------:R0:W3:Y:S01]  /*5080*/  LDG.E.U8 R108, desc[UR60][R10.64] ;  /* 0x0000003c0a6c7981 */ /* 0x0000e2000c1e1100 */
[----:B------:R-:W-:Y:S01]  /*5090*/  IADD3 R8, P1, R9, R122, RZ ;  /* 0x0000007a09087210 */ /* 0x000fe20007f3e0ff */
[----:B0-----:R-:W-:-:S02]  /*50a0*/  IMAD R11, R60, 0x197, RZ ;  /* 0x000001973c0b7824 */ /* 0x001fc400078e02ff */
[----:B------:R-:W0:Y:S01]  /*50b0*/  LDC R60, c[0x0][0x248] ;  /* 0x00009200ff3c7b82 */ /* 0x000e220000000800 */
[-C--:B------:R-:W-:Y:S01]  /*50c0*/  LEA.HI.X.SX32 R9, R9, R123.reuse, 0x1, P1 ;  /* 0x0000007b09097211 */ /* 0x080fe200008f0eff */
[----:B-----5:R-:W-:Y:S01]  /*50d0*/  IMAD R14, R17, 0x198, RZ ;  /* 0x00000198110e7824 */ /* 0x020fe200078e02ff */
[-C--:B------:R-:W-:Y:S01]  /*50e0*/  IADD3 R10, P0, R11, R122.reuse, RZ ;  /* 0x0000007a0b0a7210 */ /* 0x080fe20007f1e0ff */
[----:B------:R-:W-:Y:S02]  /*50f0*/  IMAD R15, R61, 0x199, RZ ;  /* 0x000001993d0f7824 */ /* 0x000fe400078e02ff */
[----:B------:R1:W5:Y:S01]  /*5100*/  LDG.E.U8 R19, desc[UR60][R8.64] ;  /* 0x0000003c08137981 */ /* 0x000362000c1e1100 */
[----:B------:R-:W-:Y:S01]  /*5110*/  LEA.HI.X.SX32 R11, R11, R123, 0x1, P0 ;  /* 0x0000007b0b0b7211 */ /* 0x000fe200000f0eff */
[----:B------:R-:W-:Y:S01]  /*5120*/  IMAD R16, R82, 0x19a, RZ ;  /* 0x0000019a52107824 */ /* 0x000fe200078e02ff */
[----:B------:R-:W-:-:S03]  /*5130*/  IADD3 R74, P0, R15, R122, RZ ;  /* 0x0000007a0f4a7210 */ /* 0x000fc60007f1e0ff */
[----:B------:R1:W5:Y:S02]  /*5140*/  LDG.E.U8 R73, desc[UR60][R10.64] ;  /* 0x0000003c0a497981 */ /* 0x000364000c1e1100 */
[----:B-1----:R-:W-:-:S04]  /*5150*/  IADD3 R8, P1, R14, R122, RZ ;  /* 0x0000007a0e087210 */ /* 0x002fc80007f3e0ff */
[----:B------:R-:W-:Y:S01]  /*5160*/  LEA.HI.X.SX32 R9, R14, R123, 0x1, P1 ;  /* 0x0000007b0e097211 */ /* 0x000fe200008f0eff */
[----:B------:R-:W-:Y:S01]  /*5170*/  IMAD R11, R75, 0x19b, RZ ;  /* 0x0000019b4b0b7824 */ /* 0x000fe200078e02ff */
[----:B------:R-:W-:-:S03]  /*5180*/  IADD3 R14, P1, R16, R122, RZ ;  /* 0x0000007a100e7210 */ /* 0x000fc60007f3e0ff */
[----:B------:R1:W2:Y:S01]  /*5190*/  LDG.E.U8 R17, desc[UR60][R8.64] ;  /* 0x0000003c08117981 */ /* 0x0002a2000c1e1100 */
[-C--:B------:R-:W-:Y:S01]  /*51a0*/  LEA.HI.X.SX32 R75, R15, R123.reuse, 0x1, P0 ;  /* 0x0000007b0f4b7211 */ /* 0x080fe200000f0eff */
[----:B0-----:R-:W-:Y:S01]  /*51b0*/  IMAD R61, R60, 0x19d, RZ ;  /* 0x0000019d3c3d7824 */ /* 0x001fe200078e02ff */
[-C--:B------:R-:W-:Y:S02]  /*51c0*/  IADD3 R10, P0, R11, R122.reuse, RZ ;  /* 0x0000007a0b0a7210 */ /* 0x080fe40007f1e0ff */
[-C--:B------:R-:W-:Y:S01]  /*51d0*/  LEA.HI.X.SX32 R15, R16, R123.reuse, 0x1, P1 ;  /* 0x0000007b100f7211 */ /* 0x080fe200008f0eff */
[----:B------:R0:W2:Y:S01]  /*51e0*/  LDG.E.U8 R74, desc[UR60][R74.64] ;  /* 0x0000003c4a4a7981 */ /* 0x0000a2000c1e1100 */
[----:B-1----:R-:W-:Y:S01]  /*51f0*/  IMAD R9, R83, 0x19c, RZ ;  /* 0x0000019c53097824 */ /* 0x002fe200078e02ff */
[----:B------:R-:W-:Y:S02]  /*5200*/  LEA.HI.X.SX32 R11, R11, R123, 0x1, P0 ;  /* 0x0000007b0b0b7211 */ /* 0x000fe400000f0eff */
[----:B------:R1:W4:Y:S01]  /*5210*/  LDG.E.U8 R16, desc[UR60][R14.64] ;  /* 0x0000003c0e107981 */ /* 0x000322000c1e1100 */
[----:B------:R-:W-:-:S02]  /*5220*/  IADD3 R60, P0, R61, R122, RZ ;  /* 0x0000007a3d3c7210 */ /* 0x000fc40007f1e0ff */
[-C--:B------:R-:W-:Y:S01]  /*5230*/  IADD3 R8, P1, R9, R122.reuse, RZ ;  /* 0x0000007a09087210 */ /* 0x080fe20007f3e0ff */
[----:B0-----:R-:W-:Y:S01]  /*5240*/  IMAD R75, R106, 0x19e, RZ ;  /* 0x0000019e6a4b7824 */ /* 0x001fe200078e02ff */
[----:B------:R0:W4:Y:S01]  /*5250*/  LDG.E.U8 R107, desc[UR60][R10.64] ;  /* 0x0000003c0a6b7981 */ /* 0x000122000c1e1100 */
[-C--:B------:R-:W-:Y:S02]  /*5260*/  LEA.HI.X.SX32 R61, R61, R123.reuse, 0x1, P0 ;  /* 0x0000007b3d3d7211 */ /* 0x080fe400000f0eff */
[----:B------:R-:W-:Y:S01]  /*5270*/  LEA.HI.X.SX32 R9, R9, R123, 0x1, P1 ;  /* 0x0000007b09097211 */ /* 0x000fe200008f0eff */
[----:B------:R-:W-:Y:S02]  /*5280*/  IMAD R83, R129, 0x6c, RZ ;  /* 0x0000006c81537824 */ /* 0x000fe400078e02ff */
[----:B-1----:R-:W-:Y:S01]  /*5290*/  IMAD R14, R131, 0x19f, RZ ;  /* 0x0000019f830e7824 */ /* 0x002fe200078e02ff */
[----:B------:R1:W3:Y:S01]  /*52a0*/  LDG.E.U8 R106, desc[UR60][R60.64] ;  /* 0x0000003c3c6a7981 */ /* 0x0002e2000c1e1100 */
[----:B0-----:R-:W-:-:S03]  /*52b0*/  IADD3 R10, P1, R75, R122, RZ ;  /* 0x0000007a4b0a7210 */ /* 0x001fc60007f3e0ff */
[----:B------:R0:W3:Y:S01]  /*52c0*/  LDG.E.U8 R15, desc[UR60][R8.64] ;  /* 0x0000003c080f7981 */ /* 0x0000e2000c1e1100 */
[----:B------:R-:W-:Y:S01]  /*52d0*/  IMAD R82, R129, 0x6d, RZ ;  /* 0x0000006d81527824 */ /* 0x000fe200078e02ff */
[-C--:B------:R-:W-:Y:S02]  /*52e0*/  LEA.HI.X.SX32 R11, R75, R123.reuse, 0x1, P1 ;  /* 0x0000007b4b0b7211 */ /* 0x080fe400008f0eff */
[-C--:B-1----:R-:W-:Y:S02]  /*52f0*/  IADD3 R60, P0, R83, R122.reuse, RZ ;  /* 0x0000007a533c7210 */ /* 0x082fe40007f1e0ff */
[CC--:B0-----:R-:W-:Y:S01]  /*5300*/  IADD3 R8, P2, R14.reuse, R122.reuse, RZ ;  /* 0x0000007a0e087210 */ /* 0x0c1fe20007f5e0ff */
[----:B------:R-:W-:Y:S01]  /*5310*/  IMAD R131, R129, 0x6e, RZ ;  /* 0x0000006e81837824 */ /* 0x000fe200078e02ff */
[-C--:B------:R-:W-:Y:S02]  /*5320*/  LEA.HI.X.SX32 R61, R83, R123.reuse, 0x1, P0 ;  /* 0x0000007b533d7211 */ /* 0x080fe400000f0eff */
[----:B------:R-:W-:Y:S01]  /*5330*/  LEA.HI.X.SX32 R9, R14, R123, 0x1, P2 ;  /* 0x0000007b0e097211 */ /* 0x000fe200010f0eff */
[----:B------:R-:W-:Y:S01]  /*5340*/  IMAD R83, R129, 0x6f, RZ ;  /* 0x0000006f81537824 */ /* 0x000fe200078e02ff */
[----:B------:R0:W5:Y:S04]  /*5350*/  LDG.E.U8 R14, desc[UR60][R10.64] ;  /* 0x0000003c0a0e7981 */ /* 0x000168000c1e1100 */
[----:B------:R1:W5:Y:S04]  /*5360*/  LDG.E.U8 R75, desc[UR60][R8.64] ;  /* 0x0000003c084b7981 */ /* 0x000368000c1e1100 */
[----:B------:R1:W2:Y:S01]  /*5370*/  LDG.E.U8 R142, desc[UR60][R60.64] ;  /* 0x0000003c3c8e7981 */ /* 0x0002a2000c1e1100 */
[----:B0-----:R-:W-:-:S02]  /*5380*/  IADD3 R10, P1, R82, R122, RZ ;  /* 0x0000007a520a7210 */ /* 0x001fc40007f3e0ff */
[-C--:B-1----:R-:W-:Y:S02]  /*5390*/  IADD3 R8, P0, R131, R122.reuse, RZ ;  /* 0x0000007a83087210 */ /* 0x082fe40007f1e0ff */
[-C--:B------:R-:W-:Y:S01]  /*53a0*/  LEA.HI.X.SX32 R11, R82, R123.reuse, 0x1, P1 ;  /* 0x0000007b520b7211 */ /* 0x080fe200008f0eff */
[----:B------:R-:W-:Y:S01]  /*53b0*/  IMAD R82, R129, 0xe0, RZ ;  /* 0x000000e081527824 */ /* 0x000fe200078e02ff */
[----:B------:R-:W-:Y:S02]  /*53c0*/  IADD3 R60, P1, R83, R122, RZ ;  /* 0x0000007a533c7210 */ /* 0x000fe40007f3e0ff */
[-C--:B------:R-:W-:Y:S01]  /*53d0*/  LEA.HI.X.SX32 R9, R131, R123.reuse, 0x1, P0 ;  /* 0x0000007b83097211 */ /* 0x080fe200000f0eff */
[----:B------:R0:W4:Y:S01]  /*53e0*/  LDG.E.U8 R132, desc[UR60][R10.64] ;  /* 0x0000003c0a847981 */ /* 0x000122000c1e1100 */
[----:B------:R-:W-:Y:S01]  /*53f0*/  LEA.HI.X.SX32 R61, R83, R123, 0x1, P1 ;  /* 0x0000007b533d7211 */ /* 0x000fe200008f0eff */
[C---:B------:R-:W-:Y:S02]  /*5400*/  IMAD R131, R129.reuse, 0xe1, RZ ;  /* 0x000000e181837824 */ /* 0x040fe400078e02ff */
[----:B------:R1:W3:Y:S01]  /*5410*/  LDG.E.U8 R141, desc[UR60][R8.64] ;  /* 0x0000003c088d7981 */ /* 0x0002e2000c1e1100 */
[----:B------:R-:W-:-:S03]  /*5420*/  IMAD R83, R129, 0xe2, RZ ;  /* 0x000000e281537824 */ /* 0x000fc600078e02ff */
[----:B------:R1:W5:Y:S01]  /*5430*/  LDG.E.U8 R140, desc[UR60][R60.64] ;  /* 0x0000003c3c8c7981 */ /* 0x000362000c1e1100 */
[----:B0-----:R-:W-:-:S04]  /*5440*/  IADD3 R10, P0, R82, R122, RZ ;  /* 0x0000007a520a7210 */ /* 0x001fc80007f1e0ff */
[-C--:B------:R-:W-:Y:S01]  /*5450*/  LEA.HI.X.SX32 R11, R82, R123.reuse, 0x1, P0 ;  /* 0x0000007b520b7211 */ /* 0x080fe200000f0eff */
[----:B------:R-:W-:Y:S01]  /*5460*/  IMAD R82, R129, 0xe3, RZ ;  /* 0x000000e381527824 */ /* 0x000fe200078e02ff */
[-C--:B-1----:R-:W-:Y:S02]  /*5470*/  IADD3 R8, P1, R131, R122.reuse, RZ ;  /* 0x0000007a83087210 */ /* 0x082fe40007f3e0ff */
[----:B------:R-:W-:Y:S01]  /*5480*/  IADD3 R60, P0, R83, R122, RZ ;  /* 0x0000007a533c7210 */ /* 0x000fe20007f1e0ff */
[----:B------:R0:W5:Y:S01]  /*5490*/  LDG.E.U8 R143, desc[UR60][R10.64] ;  /* 0x0000003c0a8f7981 */ /* 0x000162000c1e1100 */
[-C--:B------:R-:W-:Y:S02]  /*54a0*/  LEA.HI.X.SX32 R9, R131, R123.reuse, 0x1, P1 ;  /* 0x0000007b83097211 */ /* 0x080fe400008f0eff */
[----:B------:R-:W-:-:S03]  /*54b0*/  LEA.HI.X.SX32 R61, R83, R123, 0x1, P0 ;  /* 0x0000007b533d7211 */ /* 0x000fc600000f0eff */
[----:B------:R1:W5:Y:S01]  /*54c0*/  LDG.E.U8 R139, desc[UR60][R8.64] ;  /* 0x0000003c088b7981 */ /* 0x000362000c1e1100 */
[----:B0-----:R-:W-:-:S03]  /*54d0*/  IADD3 R10, P1, R82, R122, RZ ;  /* 0x0000007a520a7210 */ /* 0x001fc60007f3e0ff */
[----:B------:R0:W5:Y:S01]  /*54e0*/  LDG.E.U8 R138, desc[UR60][R60.64] ;  /* 0x0000003c3c8a7981 */ /* 0x000162000c1e1100 */
[----:B------:R-:W-:-:S05]  /*54f0*/  LEA.HI.X.SX32 R11, R82, R123, 0x1, P1 ;  /* 0x0000007b520b7211 */ /* 0x000fca00008f0eff */
[----:B------:R0:W5:Y:S01]  /*5500*/  LDG.E.U8 R136, desc[UR60][R10.64] ;  /* 0x0000003c0a887981 */ /* 0x000162000c1e1100 */
[C---:B------:R-:W-:Y:S02]  /*5510*/  IMAD R131, R129.reuse, 0xe4, RZ ;  /* 0x000000e481837824 */ /* 0x040fe400078e02ff */
[----:B------:R-:W-:-:S03]  /*5520*/  IMAD R83, R129, 0xe5, RZ ;  /* 0x000000e581537824 */ /* 0x000fc600078e02ff */
[-C--:B-1----:R-:W-:Y:S01]  /*5530*/  IADD3 R8, P0, R131, R122.reuse, RZ ;  /* 0x0000007a83087210 */ /* 0x082fe20007f1e0ff */
[----:B------:R-:W-:Y:S01]  /*5540*/  IMAD R82, R129, 0xe6, RZ ;  /* 0x000000e681527824 */ /* 0x000fe200078e02ff */
[-C--:B0-----:R-:W-:Y:S02]  /*5550*/  IADD3 R60, P1, R83, R122.reuse, RZ ;  /* 0x0000007a533c7210 */ /* 0x081fe40007f3e0ff */
[-C--:B------:R-:W-:Y:S01]  /*5560*/  LEA.HI.X.SX32 R9, R131, R123.reuse, 0x1, P0 ;  /* 0x0000007b83097211 */ /* 0x080fe200000f0eff */
[----:B------:R-:W-:Y:S01]  /*5570*/  IMAD R131, R129, 0xe7, RZ ;  /* 0x000000e781837824 */ /* 0x000fe200078e02ff */
[CC--:B------:R-:W-:Y:S02]  /*5580*/  IADD3 R10, P0, R82.reuse, R122.reuse, RZ ;  /* 0x0000007a520a7210 */ /* 0x0c0fe40007f1e0ff */
[-C--:B------:R-:W-:Y:S01]  /*5590*/  LEA.HI.X.SX32 R61, R83, R123.reuse, 0x1, P1 ;  /* 0x0000007b533d7211 */ /* 0x080fe200008f0eff */
[C---:B------:R-:W-:Y:S01]  /*55a0*/  IMAD R83, R129.reuse, 0xe8, RZ ;  /* 0x000000e881537824 */ /* 0x040fe200078e02ff */
[----:B------:R-:W-:Y:S01]  /*55b0*/  LEA.HI.X.SX32 R11, R82, R123, 0x1, P0 ;  /* 0x0000007b520b7211 */ /* 0x000fe200000f0eff */
[----:B------:R-:W-:Y:S01]  /*55c0*/  IMAD R82, R129, 0xe9, RZ ;  /* 0x000000e981527824 */ /* 0x000fe200078e02ff */
[----:B--2---:R0:W-:Y:S04]  /*55d0*/  STL [R1+0x150], R142 ;  /* 0x0001508e01007387 */ /* 0x0041e80000100800 */
[----:B0-----:R0:W2:Y:S04]  /*55e0*/  LDG.E.U8 R142, desc[UR60][R8.64] ;  /* 0x0000003c088e7981 */ /* 0x0010a8000c1e1100 */
[----:B----4-:R1:W-:Y:S01]  /*55f0*/  STL [R1+0x148], R132 ;  /* 0x0001488401007387 */ /* 0x0103e20000100800 */
[----:B0-----:R-:W-:-:S03]  /*5600*/  IADD3 R8, P1, R131, R122, RZ ;  /* 0x0000007a83087210 */ /* 0x001fc60007f3e0ff */
[----:B---3--:R0:W-:Y:S01]  /*5610*/  STL [R1+0x140], R141 ;  /* 0x0001408d01007387 */ /* 0x0081e20000100800 */
[----:B------:R-:W-:-:S03]  /*5620*/  LEA.HI.X.SX32 R9, R131, R123, 0x1, P1 ;  /* 0x0000007b83097211 */ /* 0x000fc600008f0eff */
[----:B-1----:R1:W3:Y:S01]  /*5630*/  LDG.E.U8 R132, desc[UR60][R60.64] ;  /* 0x0000003c3c847981 */ /* 0x0022e2000c1e1100 */
[----:B------:R-:W-:-:S03]  /*5640*/  IMAD R131, R129, 0xea, RZ ;  /* 0x000000ea81837824 */ /* 0x000fc600078e02ff */
[----:B-----5:R4:W-:Y:S04]  /*5650*/  STL [R1+0x138], R140 ;  /* 0x0001388c01007387 */ /* 0x0209e80000100800 */
[----:B0-----:R0:W5:Y:S01]  /*5660*/  LDG.E.U8 R141, desc[UR60][R10.64] ;  /* 0x0000003c0a8d7981 */ /* 0x001162000c1e1100 */
[----:B-1----:R-:W-:-:S04]  /*5670*/  IADD3 R60, P0, R83, R122, RZ ;  /* 0x0000007a533c7210 */ /* 0x002fc80007f1e0ff */
[-C--:B------:R-:W-:Y:S01]  /*5680*/  LEA.HI.X.SX32 R61, R83, R123.reuse, 0x1, P0 ;  /* 0x0000007b533d7211 */ /* 0x080fe200000f0eff */
[----:B----4-:R1:W4:Y:S01]  /*5690*/  LDG.E.U8 R140, desc[UR60][R8.64] ;  /* 0x0000003c088c7981 */ /* 0x010322000c1e1100 */
[----:B------:R-:W-:Y:S01]  /*56a0*/  IMAD R83, R129, 0xeb, RZ ;  /* 0x000000eb81537824 */ /* 0x000fe200078e02ff */
[CC--:B0-----:R-:W-:Y:S02]  /*56b0*/  IADD3 R10, P1, R82.reuse, R122.reuse, RZ ;  /* 0x0000007a520a7210 */ /* 0x0c1fe40007f3e0ff */
[----:B------:R0:W4:Y:S02]  /*56c0*/  LDG.E.U8 R144, desc[UR60][R60.64] ;  /* 0x0000003c3c907981 */ /* 0x000124000c1e1100 */
[----:B------:R-:W-:Y:S02]  /*56d0*/  LEA.HI.X.SX32 R11, R82, R123, 0x1, P1 ;  /* 0x0000007b520b7211 */ /* 0x000fe400008f0eff */
[-C--:B-1----:R-:W-:Y:S02]  /*56e0*/  IADD3 R8, P0, R131, R122.reuse, RZ ;  /* 0x0000007a83087210 */ /* 0x082fe40007f1e0ff */
[----:B0-----:R-:W-:-:S02]  /*56f0*/  IADD3 R60, P1, R83, R122, RZ ;  /* 0x0000007a533c7210 */ /* 0x001fc40007f3e0ff */
[-C--:B------:R-:W-:Y:S01]  /*5700*/  LEA.HI.X.SX32 R9, R131, R123.reuse, 0x1, P0 ;  /* 0x0000007b83097211 */ /* 0x080fe200000f0eff */
[----:B------:R-:W-:Y:S01]  /*5710*/  STL [R1+0x168], R143 ;  /* 0x0001688f01007387 */ /* 0x000fe20000100800 */
[----:B------:R-:W-:-:S03]  /*5720*/  LEA.HI.X.SX32 R61, R83, R123, 0x1, P1 ;  /* 0x0000007b533d7211 */ /* 0x000fc600008f0eff */
[----:B------:R0:W-:Y:S04]  /*5730*/  STL [R1+0x164], R139 ;  /* 0x0001648b01007387 */ /* 0x0001e80000100800 */
[----:B------:R1:W-:Y:S04]  /*5740*/  STL [R1+0x160], R138 ;  /* 0x0001608a01007387 */ /* 0x0003e80000100800 */
[----:B------:R1:W-:Y:S04]  /*5750*/  STL [R1+0x15c], R136 ;  /* 0x00015c8801007387 */ /* 0x0003e80000100800 */
[----:B0-----:R0:W4:Y:S04]  /*5760*/  LDG.E.U8 R139, desc[UR60][R10.64] ;  /* 0x0000003c0a8b7981 */ /* 0x001128000c1e1100 */
[----:B-1----:R1:W4:Y:S04]  /*5770*/  LDG.E.U8 R138, desc[UR60][R8.64] ;  /* 0x0000003c088a7981 */ /* 0x002328000c1e1100 */
[----:B------:R1:W4:Y:S01]  /*5780*/  LDG.E.U8 R136, desc[UR60][R60.64] ;  /* 0x0000003c3c887981 */ /* 0x000322000c1e1100 */
[----:B------:R-:W-:-:S02]  /*5790*/  IMAD R82, R129, 0xec, RZ ;  /* 0x000000ec81527824 */ /* 0x000fc400078e02ff */
[----:B------:R-:W-:-:S03]  /*57a0*/  IMAD R131, R129, 0xed, RZ ;  /* 0x000000ed81837824 */ /* 0x000fc600078e02ff */
[CC--:B0-----:R-:W-:Y:S01]  /*57b0*/  IADD3 R10, P0, R82.reuse, R122.reuse, RZ ;  /* 0x0000007a520a7210 */ /* 0x0c1fe20007f1e0ff */
[----:B------:R-:W-:Y:S01]  /*57c0*/  IMAD R83, R129, 0xee, RZ ;  /* 0x000000ee81537824 */ /* 0x000fe200078e02ff */
[-C--:B-1----:R-:W-:Y:S02]  /*57d0*/  IADD3 R8, P1, R131, R122.reuse, RZ ;  /* 0x0000007a83087210 */ /* 0x082fe40007f3e0ff */
[-C--:B------:R-:W-:Y:S01]  /*57e0*/  LEA.HI.X.SX32 R11, R82, R123.reuse, 0x1, P0 ;  /* 0x0000007b520b7211 */ /* 0x080fe200000f0eff */
[----:B------:R-:W-:Y:S01]  /*57f0*/  IMAD R82, R129, 0xef, RZ ;  /* 0x000000ef81527824 */ /* 0x000fe200078e02ff */
[----:B------:R-:W-:Y:S02]  /*5800*/  IADD3 R60, P0, R83, R122, RZ ;  /* 0x0000007a533c7210 */ /* 0x000fe40007f1e0ff */
[-C--:B------:R-:W-:Y:S01]  /*5810*/  LEA.HI.X.SX32 R9, R131, R123.reuse, 0x1, P1 ;  /* 0x0000007b83097211 */ /* 0x080fe200008f0eff */
[----:B------:R0:W4:Y:S01]  /*5820*/  LDG.E.U8 R143, desc[UR60][R10.64] ;  /* 0x0000003c0a8f7981 */ /* 0x000122000c1e1100 */
[----:B------:R-:W-:Y:S01]  /*5830*/  IMAD R131, R129, 0x70, RZ ;  /* 0x0000007081837824 */ /* 0x000fe200078e02ff */
[----:B------:R-:W-:-:S02]  /*5840*/  LEA.HI.X.SX32 R61, R83, R123, 0x1, P0 ;  /* 0x0000007b533d7211 */ /* 0x000fc400000f0eff */
[----:B0-----:R-:W-:-:S04]  /*5850*/  IADD3 R10, P1, R82, R122, RZ ;  /* 0x0000007a520a7210 */ /* 0x001fc80007f3e0ff */
[----:B------:R-:W-:Y:S01]  /*5860*/  LEA.HI.X.SX32 R11, R82, R123, 0x1, P1 ;  /* 0x0000007b520b7211 */ /* 0x000fe200008f0eff */
[C---:B------:R-:W-:Y:S02]  /*5870*/  IMAD R83, R129.reuse, 0x72, RZ ;  /* 0x0000007281537824 */ /* 0x040fe400078e02ff */
[----:B------:R-:W-:Y:S01]  /*5880*/  IMAD R82, R129, 0x73, RZ ;  /* 0x0000007381527824 */ /* 0x000fe200078e02ff */
[----:B--2---:R0:W-:Y:S04]  /*5890*/  STL [R1+0x158], R142 ;  /* 0x0001588e01007387 */ /* 0x0041e80000100800 */
[----:B0-----:R0:W2:Y:S04]  /*58a0*/  LDG.E.U8 R142, desc[UR60][R8.64] ;  /* 0x0000003c088e7981 */ /* 0x0010a8000c1e1100 */
[----:B---3--:R1:W-:Y:S01]  /*58b0*/  STL [R1+0x154], R132 ;  /* 0x0001548401007387 */ /* 0x0083e20000100800 */
[----:B0-----:R-:W-:Y:S01]  /*58c0*/  IADD3 R8, P0, R131, R122, RZ ;  /* 0x0000007a83087210 */ /* 0x001fe20007f1e0ff */
[----:B-1----:R-:W-:-:S02]  /*58d0*/  IMAD R132, R129, 0x71, RZ ;  /* 0x0000007181847824 */ /* 0x002fc400078e02ff */
[----:B-----5:R0:W-:Y:S01]  /*58e0*/  STL [R1+0x14c], R141 ;  /* 0x00014c8d01007387 */ /* 0x0201e20000100800 */
[----:B------:R-:W-:-:S03]  /*58f0*/  LEA.HI.X.SX32 R9, R131, R123, 0x1, P0 ;  /* 0x0000007b83097211 */ /* 0x000fc600000f0eff */
[----:B----4-:R1:W-:Y:S04]  /*5900*/  STL [R1+0x144], R140 ;  /* 0x0001448c01007387 */ /* 0x0103e80000100800 */
[----:B0-----:R0:W3:Y:S04]  /*5910*/  LDG.E.U8 R141, desc[UR60][R60.64] ;  /* 0x0000003c3c8d7981 */ /* 0x0010e8000c1e1100 */
[----:B-1----:R1:W4:Y:S01]  /*5920*/  LDG.E.U8 R140, desc[UR60][R10.64] ;  /* 0x0000003c0a8c7981 */ /* 0x002322000c1e1100 */
[----:B0-----:R-:W-:-:S04]  /*5930*/  IADD3 R60, P1, R132, R122, RZ ;  /* 0x0000007a843c7210 */ /* 0x001fc80007f3e0ff */
[-C--:B------:R-:W-:Y:S02]  /*5940*/  LEA.HI.X.SX32 R61, R132, R123.reuse, 0x1, P1 ;  /* 0x0000007b843d7211 */ /* 0x080fe400008f0eff */
[CC--:B-1----:R-:W-:Y:S01]  /*5950*/  IADD3 R10, P0, R83.reuse, R122.reuse, RZ ;  /* 0x0000007a530a7210 */ /* 0x0c2fe20007f1e0ff */
[----:B------:R0:W5:Y:S03]  /*5960*/  LDG.E.U8 R132, desc[UR60][R8.64] ;  /* 0x0000003c08847981 */ /* 0x000166000c1e1100 */
[----:B------:R-:W-:Y:S01]  /*5970*/  LEA.HI.X.SX32 R11, R83, R123, 0x1, P0 ;  /* 0x0000007b530b7211 */ /* 0x000fe200000f0eff */
[----:B------:R-:W-:Y:S01]  /*5980*/  STL [R1+0x13c], R144 ;  /* 0x00013c9001007387 */ /* 0x000fe20000100800 */
[----:B0-----:R-:W-:-:S03]  /*5990*/  IADD3 R8, P1, R82, R122, RZ ;  /* 0x0000007a52087210 */ /* 0x001fc60007f3e0ff */
[----:B------:R0:W-:Y:S01]  /*59a0*/  STL [R1+0x134], R139 ;  /* 0x0001348b01007387 */ /* 0x0001e20000100800 */
[----:B------:R-:W-:-:S03]  /*59b0*/  LEA.HI.X.SX32 R9, R82, R123, 0x1, P1 ;  /* 0x0000007b52097211 */ /* 0x000fc600008f0eff */
[----:B------:R1:W-:Y:S04]  /*59c0*/  STL [R1+0x12c], R138 ;  /* 0x00012c8a01007387 */ /* 0x0003e80000100800 */
[----:B------:R1:W-:Y:S04]  /*59d0*/  STL [R1+0x128], R136 ;  /* 0x0001288801007387 */ /* 0x0003e80000100800 */
[----:B0-----:R0:W5:Y:S04]  /*59e0*/  LDG.E.U8 R139, desc[UR60][R60.64] ;  /* 0x0000003c3c8b7981 */ /* 0x001168000c1e1100 */
[----:B-1----:R1:W5:Y:S04]  /*59f0*/  LDG.E.U8 R138, desc[UR60][R10.64] ;  /* 0x0000003c0a8a7981 */ /* 0x002368000c1e1100 */
[----:B------:R1:W5:Y:S01]  /*5a00*/  LDG.E.U8 R136, desc[UR60][R8.64] ;  /* 0x0000003c08887981 */ /* 0x000362000c1e1100 */
[----:B------:R-:W-:-:S02]  /*5a10*/  IMAD R131, R129, 0x74, RZ ;  /* 0x0000007481837824 */ /* 0x000fc400078e02ff */
[----:B------:R-:W-:-:S03]  /*5a20*/  IMAD R83, R129, 0x75, RZ ;  /* 0x0000007581537824 */ /* 0x000fc600078e02ff */
[-C--:B0-----:R-:W-:Y:S01]  /*5a30*/  IADD3 R60, P0, R131, R122.reuse, RZ ;  /* 0x0000007a833c7210 */ /* 0x081fe20007f1e0ff */
[----:B------:R-:W-:Y:S01]  /*5a40*/  IMAD R82, R129, 0x76, RZ ;  /* 0x0000007681527824 */ /* 0x000fe200078e02ff */
[-C--:B-1----:R-:W-:Y:S02]  /*5a50*/  IADD3 R10, P1, R83, R122.reuse, RZ ;  /* 0x0000007a530a7210 */ /* 0x082fe40007f3e0ff */
[-C--:B------:R-:W-:Y:S01]  /*5a60*/  LEA.HI.X.SX32 R61, R131, R123.reuse, 0x1, P0 ;  /* 0x0000007b833d7211 */ /* 0x080fe200000f0eff */
[----:B------:R-:W-:Y:S01]  /*5a70*/  IMAD R131, R129, 0x77, RZ ;  /* 0x0000007781837824 */ /* 0x000fe200078e02ff */
[----:B------:R0:W-:Y:S01]  /*5a80*/  STL [R1+0x124], R143 ;  /* 0x0001248f01007387 */ /* 0x0001e20000100800 */
[CC--:B------:R-:W-:Y:S02]  /*5a90*/  IADD3 R8, P0, R82.reuse, R122.reuse, RZ ;  /* 0x0000007a52087210 */ /* 0x0c0fe40007f1e0ff */
[-C--:B------:R-:W-:Y:S01]  /*5aa0*/  LEA.HI.X.SX32 R11, R83, R123.reuse, 0x1, P1 ;  /* 0x0000007b530b7211 */ /* 0x080fe200008f0eff */
[C---:B------:R-:W-:Y:S01]  /*5ab0*/  IMAD R83, R129.reuse, 0x78, RZ ;  /* 0x0000007881537824 */ /* 0x040fe200078e02ff */
[----:B------:R-:W-:Y:S01]  /*5ac0*/  LEA.HI.X.SX32 R9, R82, R123, 0x1, P0 ;  /* 0x0000007b52097211 */ /* 0x000fe200000f0eff */
[----:B0-----:R0:W5:Y:S01]  /*5ad0*/  LDG.E.U8 R143, desc[UR60][R60.64] ;  /* 0x0000003c3c8f7981 */ /* 0x001162000c1e1100 */
[----:B------:R-:W-:Y:S01]  /*5ae0*/  IMAD R82, R129, 0x79, RZ ;  /* 0x0000007981527824 */ /* 0x000fe200078e02ff */
[----:B0-----:R-:W-:-:S04]  /*5af0*/  IADD3 R60, P1, R131, R122, RZ ;  /* 0x0000007a833c7210 */ /* 0x001fc80007f3e0ff */
[----:B------:R-:W-:Y:S01]  /*5b00*/  LEA.HI.X.SX32 R61, R131, R123, 0x1, P1 ;  /* 0x0000007b833d7211 */ /* 0x000fe200008f0eff */
[----:B------:R-:W-:Y:S01]  /*5b10*/  IMAD R131, R129, 0x7a, RZ ;  /* 0x0000007a81837824 */ /* 0x000fe200078e02ff */
[----:B--2---:R0:W-:Y:S04]  /*5b20*/  STL [R1+0x120], R142 ;  /* 0x0001208e01007387 */ /* 0x0041e80000100800 */
[----:B0-----:R0:W2:Y:S02]  /*5b30*/  LDG.E.U8 R142, desc[UR60][R10.64] ;  /* 0x0000003c0a8e7981 */ /* 0x0010a4000c1e1100 */
[----:B0-----:R-:W-:-:S04]  /*5b40*/  IADD3 R10, P0, R83, R122, RZ ;  /* 0x0000007a530a7210 */ /* 0x001fc80007f1e0ff */
[----:B------:R-:W-:Y:S01]  /*5b50*/  LEA.HI.X.SX32 R11, R83, R123, 0x1, P0 ;  /* 0x0000007b530b7211 */ /* 0x000fe200000f0eff */
[----:B---3--:R0:W-:Y:S01]  /*5b60*/  STL [R1+0x114], R141 ;  /* 0x0001148d01007387 */ /* 0x0081e20000100800 */
[----:B------:R-:W-:-:S03]  /*5b70*/  IMAD R83, R129, 0x7b, RZ ;  /* 0x0000007b81537824 */ /* 0x000fc600078e02ff */
[----:B----4-:R1:W-:Y:S04]  /*5b80*/  STL [R1+0x10c], R140 ;  /* 0x00010c8c01007387 */ /* 0x0103e80000100800 */
[----:B0-----:R0:W3:Y:S04]  /*5b90*/  LDG.E.U8 R141, desc[UR60][R8.64] ;  /* 0x0000003c088d7981 */ /* 0x0010e8000c1e1100 */
[----:B-1----:R1:W4:Y:S01]  /*5ba0*/  LDG.E.U8 R140, desc[UR60][R60.64] ;  /* 0x0000003c3c8c7981 */ /* 0x002322000c1e1100 */
[----:B0-----:R-:W-:-:S03]  /*5bb0*/  IADD3 R8, P1, R82, R122, RZ ;  /* 0x0000007a52087210 */ /* 0x001fc60007f3e0ff */
[----:B-----5:R0:W-:Y:S01]  /*5bc0*/  STL [R1+0x104], R132 ;  /* 0x0001048401007387 */ /* 0x0201e20000100800 */
[CC--:B-1----:R-:W-:Y:S02]  /*5bd0*/  IADD3 R60, P0, R131.reuse, R122.reuse, RZ ;  /* 0x0000007a833c7210 */ /* 0x0c2fe40007f1e0ff */
[-C--:B------:R-:W-:Y:S01]  /*5be0*/  LEA.HI.X.SX32 R9, R82, R123.reuse, 0x1, P1 ;  /* 0x0000007b52097211 */ /* 0x080fe200008f0eff */
[----:B0-----:R0:W5:Y:S01]  /*5bf0*/  LDG.E.U8 R132, desc[UR60][R10.64] ;  /* 0x0000003c0a847981 */ /* 0x001162000c1e1100 */
[-C--:B------:R-:W-:Y:S02]  /*5c00*/  LEA.HI.X.SX32 R61, R131, R123.reuse, 0x1, P0 ;  /* 0x0000007b833d7211 */ /* 0x080fe400000f0eff */
[C---:B0-----:R-:W-:Y:S01]  /*5c10*/  IADD3 R10, P1, R83.reuse, R122, RZ ;  /* 0x0000007a530a7210 */ /* 0x041fe20007f3e0ff */
[----:B------:R0:W-:Y:S03]  /*5c20*/  STL [R1+0x100], R139 ;  /* 0x0001008b01007387 */ /* 0x0001e60000100800 */
[----:B------:R-:W-:Y:S01]  /*5c30*/  LEA.HI.X.SX32 R11, R83, R123, 0x1, P1 ;  /* 0x0000007b530b7211 */ /* 0x000fe200008f0eff */
[----:B------:R1:W-:Y:S04]  /*5c40*/  STL [R1+0xec], R138 ;  /* 0x0000ec8a01007387 */ /* 0x0003e80000100800 */
[----:B------:R1:W-:Y:S04]  /*5c50*/  STL [R1+0xe4], R136 ;  /* 0x0000e48801007387 */ /* 0x0003e80000100800 */
[----:B0-----:R0:W5:Y:S04]  /*5c60*/  LDG.E.U8 R139, desc[UR60][R8.64] ;  /* 0x0000003c088b7981 */ /* 0x001168000c1e1100 */
[----:B-1----:R1:W5:Y:S04]  /*5c70*/  LDG.E.U8 R138, desc[UR60][R60.64] ;  /* 0x0000003c3c8a7981 */ /* 0x002368000c1e1100 */
[----:B------:R1:W5:Y:S01]  /*5c80*/  LDG.E.U8 R136, desc[UR60][R10.64] ;  /* 0x0000003c0a887981 */ /* 0x000362000c1e1100 */
[----:B------:R-:W-:-:S02]  /*5c90*/  IMAD R82, R129, 0x7c, RZ ;  /* 0x0000007c81527824 */ /* 0x000fc400078e02ff */
[----:B------:R-:W-:-:S03]  /*5ca0*/  IMAD R131, R129, 0x7d, RZ ;  /* 0x0000007d81837824 */ /* 0x000fc600078e02ff */
[CC--:B0-----:R-:W-:Y:S01]  /*5cb0*/  IADD3 R8, P0, R82.reuse, R122.reuse, RZ ;  /* 0x0000007a52087210 */ /* 0x0c1fe20007f1e0ff */
[----:B------:R-:W-:Y:S01]  /*5cc0*/  IMAD R83, R129, 0x7e, RZ ;  /* 0x0000007e81537824 */ /* 0x000fe200078e02ff */
[-C--:B-1----:R-:W-:Y:S02]  /*5cd0*/  IADD3 R60, P1, R131, R122.reuse, RZ ;  /* 0x0000007a833c7210 */ /* 0x082fe40007f3e0ff */
[-C--:B------:R-:W-:Y:S01]  /*5ce0*/  LEA.HI.X.SX32 R9, R82, R123.reuse, 0x1, P0 ;  /* 0x0000007b52097211 */ /* 0x080fe200000f0eff */
[----:B------:R-:W-:Y:S01]  /*5cf0*/  IMAD R82, R129, 0x7f, RZ ;  /* 0x0000007f81527824 */ /* 0x000fe200078e02ff */
[----:B------:R0:W-:Y:S01]  /*5d00*/  STL [R1+0xe0], R143 ;  /* 0x0000e08f01007387 */ /* 0x0001e20000100800 */
[-C--:B------:R-:W-:Y:S02]  /*5d10*/  IADD3 R10, P0, R83, R122.reuse, RZ ;  /* 0x0000007a530a7210 */ /* 0x080fe40007f1e0ff */
[-C--:B------:R-:W-:Y:S01]  /*5d20*/  LEA.HI.X.SX32 R61, R131, R123.reuse, 0x1, P1 ;  /* 0x0000007b833d7211 */ /* 0x080fe200008f0eff */
[----:B------:R-:W-:Y:S01]  /*5d30*/  IMAD R131, R129, 0xf0, RZ ;  /* 0x000000f081837824 */ /* 0x000fe200078e02ff */
        /* <DEDUP_REMOVED lines=20> */
[----:B------:R-:W-:Y:S02]  /*5e80*/  LEA.HI.X.SX32 R9, R82, R123, 0x1, P0 ;  /* 0x0000007b52097211 */ /* 0x000fe400000f0eff */
        /* <DEDUP_REMOVED lines=8> */
[----:B------:R-:W-:-:S02]  /*5f10*/  IMAD R83, R129, 0xf4, RZ ;  /* 0x000000f481537824 */ /* 0x000fc400078e02ff */
[C---:B------:R-:W-:Y:S02]  /*5f20*/  IMAD R82, R129.reuse, 0xf5, RZ ;  /* 0x000000f581527824 */ /* 0x040fe400078e02ff */
[----:B------:R-:W-:Y:S01]  /*5f30*/  IMAD R131, R129, 0xf6, RZ ;  /* 0x000000f681837824 */ /* 0x000fe200078e02ff */
[CC--:B0-----:R-:W-:Y:S02]  /*5f40*/  IADD3 R10, P0, R83.reuse, R122.reuse, RZ ;  /* 0x0000007a530a7210 */ /* 0x0c1fe40007f1e0ff */
[CC--:B-1----:R-:W-:Y:S02]  /*5f50*/  IADD3 R8, P1, R82.reuse, R122.reuse, RZ ;  /* 0x0000007a52087210 */ /* 0x0c2fe40007f3e0ff */
[-C--:B------:R-:W-:Y:S02]  /*5f60*/  LEA.HI.X.SX32 R11, R83, R123.reuse, 0x1, P0 ;  /* 0x0000007b530b7211 */ /* 0x080fe400000f0eff */
[----:B------:R-:W-:Y:S01]  /*5f70*/  LEA.HI.X.SX32 R9, R82, R123, 0x1, P1 ;  /* 0x0000007b52097211 */ /* 0x000fe200008f0eff */
[----:B------:R-:W-:Y:S01]  /*5f80*/  IMAD R82, R129, 0xf8, RZ ;  /* 0x000000f881527824 */ /* 0x000fe200078e02ff */
[----:B------:R-:W-:Y:S01]  /*5f90*/  IADD3 R60, P0, R131, R122, RZ ;  /* 0x0000007a833c7210 */ /* 0x000fe20007f1e0ff */
[----:B------:R0:W-:Y:S01]  /*5fa0*/  STL [R1+0x8c], R143 ;  /* 0x00008c8f01007387 */ /* 0x0001e20000100800 */
[----:B------:R-:W-:-:S02]  /*5fb0*/  IMAD R83, R129, 0xf7, RZ ;  /* 0x000000f781537824 */ /* 0x000fc400078e02ff */
[----:B------:R-:W-:Y:S01]  /*5fc0*/  LEA.HI.X.SX32 R61, R131, R123, 0x1, P0 ;  /* 0x0000007b833d7211 */ /* 0x000fe200000f0eff */
[----:B------:R1:W5:Y:S04]  /*5fd0*/  LDG.E.U8 R144, desc[UR60][R10.64] ;  /* 0x0000003c0a907981 */ /* 0x000368000c1e1100 */
[----:B0-----:R0:W5:Y:S01]  /*5fe0*/  LDG.E.U8 R143, desc[UR60][R8.64] ;  /* 0x0000003c088f7981 */ /* 0x001162000c1e1100 */
[-C--:B-1----:R-:W-:Y:S02]  /*5ff0*/  IADD3 R10, P1, R83, R122.reuse, RZ ;  /* 0x0000007a530a7210 */ /* 0x082fe40007f3e0ff */
[----:B0-----:R-:W-:-:S04]  /*6000*/  IADD3 R8, P0, R82, R122, RZ ;  /* 0x0000007a52087210 */ /* 0x001fc80007f1e0ff */
[-C--:B------:R-:W-:Y:S02]  /*6010*/  LEA.HI.X.SX32 R9, R82, R123.reuse, 0x1, P0 ;  /* 0x0000007b52097211 */ /* 0x080fe400000f0eff */
[----:B------:R-:W-:Y:S01]  /*6020*/  LEA.HI.X.SX32 R11, R83, R123, 0x1, P1 ;  /* 0x0000007b530b7211 */ /* 0x000fe200008f0eff */
[----:B------:R-:W-:Y:S01]  /*6030*/  IMAD R131, R129, 0xfd, RZ ;  /* 0x000000fd81837824 */ /* 0x000fe200078e02ff */
[----:B------:R-:W-:Y:S02]  /*6040*/  PRMT R126, R126, 0x3340, R128 ;  /* 0x000033407e7e7816 */ /* 0x000fe40000000080 */
[----:B------:R-:W-:Y:S01]  /*6050*/  PRMT R91, R95, 0x3340, R91 ;  /* 0x000033405f5b7816 */ /* 0x000fe2000000005b */
[----:B------:R-:W0:Y:S01]  /*6060*/  LDC R128, c[0x0][0x248] ;  /* 0x00009200ff807b82 */ /* 0x000e220000000800 */
[----:B------:R-:W-:Y:S01]  /*6070*/  PRMT R89, R90, 0x3340, R89 ;  /* 0x000033405a597816 */ /* 0x000fe20000000059 */
[----:B--2---:R1:W-:Y:S04]  /*6080*/  STL [R1+0x88], R142 ;  /* 0x0000888e01007387 */ /* 0x0043e80000100800 */
[----:B-1----:R1:W2:Y:S02]  /*6090*/  LDG.E.U8 R142, desc[UR60][R60.64] ;  /* 0x0000003c3c8e7981 */ /* 0x0022a4000c1e1100 */
[----:B-1----:R-:W-:-:S02]  /*60a0*/  IMAD R60, R129, 0xf9, RZ ;  /* 0x000000f9813c7824 */ /* 0x002fc400078e02ff */
[C---:B------:R-:W-:Y:S01]  /*60b0*/  IMAD R61, R129.reuse, 0xfb, RZ ;  /* 0x000000fb813d7824 */ /* 0x040fe200078e02ff */
[----:B---3--:R1:W-:Y:S04]  /*60c0*/  STL [R1+0x84], R141 ;  /* 0x0000848d01007387 */ /* 0x0083e80000100800 */
[----:B----4-:R3:W-:Y:S04]  /*60d0*/  STL [R1+0x80], R140 ;  /* 0x0000808c01007387 */ /* 0x0107e80000100800 */
[----:B-1----:R-:W4:Y:S04]  /*60e0*/  LDG.E.U8 R141, desc[UR60][R10.64] ;  /* 0x0000003c0a8d7981 */ /* 0x002f28000c1e1100 */
[----:B---3--:R1:W3:Y:S02]  /*60f0*/  LDG.E.U8 R140, desc[UR60][R8.64] ;  /* 0x0000003c088c7981 */ /* 0x0082e4000c1e1100 */
[----:B-1----:R-:W-:Y:S01]  /*6100*/  IADD3 R8, P0, R60, R122, RZ ;  /* 0x0000007a3c087210 */ /* 0x002fe20007f1e0ff */
[----:B------:R-:W-:-:S03]  /*6110*/  IMAD R11, R129, 0xfa, RZ ;  /* 0x000000fa810b7824 */ /* 0x000fc600078e02ff */
[-C--:B------:R-:W-:Y:S02]  /*6120*/  LEA.HI.X.SX32 R9, R60, R123.reuse, 0x1, P0 ;  /* 0x0000007b3c097211 */ /* 0x080fe400000f0eff */
[-C--:B------:R-:W-:Y:S01]  /*6130*/  IADD3 R60, P0, R61, R122.reuse, RZ ;  /* 0x0000007a3d3c7210 */ /* 0x080fe20007f1e0ff */
[----:B-----5:R1:W-:Y:S01]  /*6140*/  STL [R1+0x7c], R132 ;  /* 0x00007c8401007387 */ /* 0x0203e20000100800 */
[-C--:B------:R-:W-:Y:S02]  /*6150*/  IADD3 R82, P1, R11, R122.reuse, RZ ;  /* 0x0000007a0b527210 */ /* 0x080fe40007f3e0ff */
[-C--:B------:R-:W-:Y:S02]  /*6160*/  LEA.HI.X.SX32 R61, R61, R123.reuse, 0x1, P0 ;  /* 0x0000007b3d3d7211 */ /* 0x080fe400000f0eff */
[----:B------:R-:W-:Y:S01]  /*6170*/  LEA.HI.X.SX32 R83, R11, R123, 0x1, P1 ;  /* 0x0000007b0b537211 */ /* 0x000fe200008f0eff */
[----:B-1----:R-:W-:Y:S01]  /*6180*/  IMAD R132, R129, 0xfc, RZ ;  /* 0x000000fc81847824 */ /* 0x002fe200078e02ff */
[----:B------:R1:W-:Y:S04]  /*6190*/  STL [R1+0x78], R139 ;  /* 0x0000788b01007387 */ /* 0x0003e80000100800 */
[----:B------:R5:W-:Y:S04]  /*61a0*/  STL [R1+0x74], R138 ;  /* 0x0000748a01007387 */ /* 0x000be80000100800 */
[----:B------:R0:W-:Y:S01]  /*61b0*/  STL [R1+0x70], R136 ;  /* 0x0000708801007387 */ /* 0x0001e20000100800 */
[----:B------:R-:W-:-:S03]  /*61c0*/  IADD3 R10, P2, R132, R122, RZ ;  /* 0x0000007a840a7210 */ /* 0x000fc60007f5e0ff */
[----:B-1----:R1:W3:Y:S04]  /*61d0*/  LDG.E.U8 R139, desc[UR60][R8.64] ;  /* 0x0000003c088b7981 */ /* 0x0022e8000c1e1100 */
[----:B-----5:R-:W5:Y:S04]  /*61e0*/  LDG.E.U8 R138, desc[UR60][R82.64] ;  /* 0x0000003c528a7981 */ /* 0x020f68000c1e1100 */
[----:B0-----:R0:W5:Y:S01]  /*61f0*/  LDG.E.U8 R136, desc[UR60][R60.64] ;  /* 0x0000003c3c887981 */ /* 0x001162000c1e1100 */
[----:B-1----:R-:W-:Y:S01]  /*6200*/  IADD3 R8, P1, R131, R122, RZ ;  /* 0x0000007a83087210 */ /* 0x002fe20007f3e0ff */
[----:B0-----:R-:W-:-:S02]  /*6210*/  IMAD R61, R129, 0xfe, RZ ;  /* 0x000000fe813d7824 */ /* 0x001fc400078e02ff */
[----:B------:R-:W-:Y:S01]  /*6220*/  IMAD R129, R129, 0xff, RZ ;  /* 0x000000ff81817824 */ /* 0x000fe200078e02ff */
[-C--:B------:R-:W-:Y:S02]  /*6230*/  LEA.HI.X.SX32 R9, R131, R123.reuse, 0x1, P1 ;  /* 0x0000007b83097211 */ /* 0x080fe400008f0eff */
[-C--:B------:R-:W-:Y:S02]  /*6240*/  IADD3 R82, P0, R61, R122.reuse, RZ ;  /* 0x0000007a3d527210 */ /* 0x080fe40007f1e0ff */
[----:B------:R-:W-:Y:S01]  /*6250*/  IADD3 R60, P1, R129, R122, RZ ;  /* 0x0000007a813c7210 */ /* 0x000fe20007f3e0ff */
[----:B------:R0:W5:Y:S01]  /*6260*/  LDG.E.U8 R131, desc[UR60][R8.64] ;  /* 0x0000003c08837981 */ /* 0x000162000c1e1100 */
[-C--:B------:R-:W-:Y:S02]  /*6270*/  LEA.HI.X.SX32 R11, R132, R123.reuse, 0x1, P2 ;  /* 0x0000007b840b7211 */ /* 0x080fe400010f0eff */
[-C--:B------:R-:W-:Y:S02]  /*6280*/  LEA.HI.X.SX32 R83, R61, R123.reuse, 0x1, P0 ;  /* 0x0000007b3d537211 */ /* 0x080fe400000f0eff */
[----:B------:R-:W-:Y:S01]  /*6290*/  LEA.HI.X.SX32 R61, R129, R123, 0x1, P1 ;  /* 0x0000007b813d7211 */ /* 0x000fe200008f0eff */
[----:B------:R1:W5:Y:S01]  /*62a0*/  LDG.E.U8 R132, desc[UR60][R10.64] ;  /* 0x0000003c0a847981 */ /* 0x000362000c1e1100 */
[----:B------:R-:W-:Y:S01]  /*62b0*/  PRMT R75, R14, 0x3340, R75 ;  /* 0x000033400e4b7816 */ /* 0x000fe2000000004b */
[----:B------:R-:W5:Y:S02]  /*62c0*/  LDC R129, c[0x0][0x248] ;  /* 0x00009200ff817b82 */ /* 0x000f640000000800 */
[----:B------:R-:W5:Y:S01]  /*62d0*/  LDG.E.U8 R83, desc[UR60][R82.64] ;  /* 0x0000003c52537981 */ /* 0x000f62000c1e1100 */
[----:B0-----:R-:W-:-:S02]  /*62e0*/  PRMT R8, R125, 0x3340, R92 ;  /* 0x000033407d087816 */ /* 0x001fc4000000005c */
[----:B------:R-:W-:Y:S02]  /*62f0*/  PRMT R9, R93, 0x3340, R124 ;  /* 0x000033405d097816 */ /* 0x000fe4000000007c */
[----:B-1----:R-:W-:Y:S01]  /*6300*/  PRMT R10, R96, 0x3340, R130 ;  /* 0x00003340600a7816 */ /* 0x002fe20000000082 */
[----:B------:R-:W0:Y:S01]  /*6310*/  LDC R14, c[0x0][0x248] ;  /* 0x00009200ff0e7b82 */ /* 0x000e220000000800 */
[----:B------:R-:W5:Y:S01]  /*6320*/  LDG.E.U8 R82, desc[UR60][R60.64] ;  /* 0x0000003c3c527981 */ /* 0x000f62000c1e1100 */
[----:B------:R-:W-:Y:S02]  /*6330*/  PRMT R11, R127, 0x3340, R94 ;  /* 0x000033407f0b7816 */ /* 0x000fe4000000005e */
[----:B------:R-:W-:Y:S02]  /*6340*/  PRMT R8, R88, 0x5410, R8 ;  /* 0x0000541058087816 */ /* 0x000fe40000000008 */
[----:B------:R-:W-:Y:S02]  /*6350*/  PRMT R9, R9, 0x5410, R126 ;  /* 0x0000541009097816 */ /* 0x000fe4000000007e */
[----:B------:R-:W-:-:S02]  /*6360*/  PRMT R74, R17, 0x3340, R74 ;  /* 0x00003340114a7816 */ /* 0x000fc4000000004a */
[----:B------:R-:W-:Y:S01]  /*6370*/  PRMT R107, R16, 0x3340, R107 ;  /* 0x00003340106b7816 */ /* 0x000fe2000000006b */
[----:B------:R-:W1:Y:S01]  /*6380*/  LDC R17, c[0x0][0x248] ;  /* 0x00009200ff117b82 */ /* 0x000e620000000800 */
[----:B------:R-:W-:Y:S02]  /*6390*/  PRMT R10, R10, 0x5410, R91 ;  /* 0x000054100a0a7816 */ /* 0x000fe4000000005b */
[----:B------:R-:W-:-:S05]  /*63a0*/  PRMT R11, R11, 0x5410, R89 ;  /* 0x000054100b0b7816 */ /* 0x000fca0000000059 */
[----:B------:R0:W-:Y:S01]  /*63b0*/  STS.128 [R134], R8 ;  /* 0x0000000886007388 */ /* 0x0001e20000000c00 */
[----:B------:R-:W-:Y:S01]  /*63c0*/  PRMT R106, R15, 0x3340, R106 ;  /* 0x000033400f6a7816 */ /* 0x000fe2000000006a */
[----:B------:R-:W1:Y:S08]  /*63d0*/  LDC R16, c[0x0][0x248] ;  /* 0x00009200ff107b82 */ /* 0x000e700000000800 */
[----:B------:R-:W1:Y:S08]  /*63e0*/  LDC R15, c[0x0][0x248] ;  /* 0x00009200ff0f7b82 */ /* 0x000e700000000800 */
[----:B0-----:R-:W0:Y:S08]  /*63f0*/  LDC R9, c[0x0][0x248] ;  /* 0x00009200ff097b82 */ /* 0x001e300000000800 */
[----:B------:R-:W1:Y:S08]  /*6400*/  LDC R10, c[0x0][0x248] ;  /* 0x00009200ff0a7b82 */ /* 0x000e700000000800 */
[----:B------:R-:W1:Y:S01]  /*6410*/  LDC R11, c[0x0][0x248] ;  /* 0x00009200ff0b7b82 */ /* 0x000e620000000800 */
[----:B------:R-:W-:Y:S01]  /*6420*/  PRMT R102, R3, 0x3340, R102 ;  /* 0x0000334003667816 */ /* 0x000fe20000000066 */
[----:B------:R-:W-:Y:S01]  /*6430*/  IMAD R3, R14, 0x122, RZ ;  /* 0x000001220e037824 */ /* 0x000fe200078e02ff */
[----:B------:R-:W-:Y:S01]  /*6440*/  PRMT R105, R105, 0x3340, R13 ;  /* 0x0000334069697816 */ /* 0x000fe2000000000d */
[----:B0-----:R-:W-:-:S04]  /*6450*/  IMAD R9, R9, 0x120, RZ ;  /* 0x0000012009097824 */ /* 0x001fc800078e02ff */
[----:B------:R-:W0:Y:S01]  /*6460*/  LDC R13, c[0x0][0x248] ;  /* 0x00009200ff0d7b82 */ /* 0x000e220000000800 */
[----:B------:R-:W-:Y:S01]  /*6470*/  IADD3 R8, P0, R9, R122, RZ ;  /* 0x0000007a09087210 */ /* 0x000fe20007f1e0ff */
[----:B-1----:R-:W-:Y:S01]  /*6480*/  IMAD R10, R10, 0x121, RZ ;  /* 0x000001210a0a7824 */ /* 0x002fe200078e02ff */
[----:B------:R-:W-:-:S05]  /*6490*/  PRMT R115, R115, 0x3340, R40 ;  /* 0x0000334073737816 */ /* 0x000fca0000000028 */
[----:B------:R-:W1:Y:S01]  /*64a0*/  LDC R14, c[0x0][0x248] ;  /* 0x00009200ff0e7b82 */ /* 0x000e620000000800 */
[----:B------:R-:W-:Y:S02]  /*64b0*/  PRMT R103, R103, 0x3340, R5 ;  /* 0x0000334067677816 */ /* 0x000fe40000000005 */
[----:B------:R-:W-:Y:S02]  /*64c0*/  LEA.HI.X.SX32 R9, R9, R123, 0x1, P0 ;  /* 0x0000007b09097211 */ /* 0x000fe400000f0eff */
[----:B------:R-:W-:Y:S01]  /*64d0*/  PRMT R79, R2, 0x3340, R79 ;  /* 0x00003340024f7816 */ /* 0x000fe2000000004f */
[----:B------:R-:W-:Y:S01]  /*64e0*/  IMAD R5, R11, 0x123, RZ ;  /* 0x000001230b057824 */ /* 0x000fe200078e02ff */
[----:B------:R-:W-:Y:S01]  /*64f0*/  PRMT R73, R19, 0x3340, R73 ;  /* 0x0000334013497816 */ /* 0x000fe20000000049 */
[----:B------:R0:W5:Y:S01]  /*6500*/  LDG.E.U8 R96, desc[UR60][R8.64] ;  /* 0x0000003c08607981 */ /* 0x000162000c1e1100 */
[----:B------:R-:W-:Y:S01]  /*6510*/  PRMT R76, R12, 0x3340, R76 ;  /* 0x000033400c4c7816 */ /* 0x000fe2000000004c */
[----:B------:R-:W1:Y:S01]  /*6520*/  LDC R19, c[0x0][0x248] ;  /* 0x00009200ff137b82 */ /* 0x000e620000000800 */
[----:B------:R-:W-:-:S02]  /*6530*/  IADD3 R40, P1, R10, R122, RZ ;  /* 0x0000007a0a287210 */ /* 0x000fc40007f3e0ff */
[----:B------:R-:W-:Y:S02]  /*6540*/  IADD3 R2, P0, R3, R122, RZ ;  /* 0x0000007a03027210 */ /* 0x000fe40007f1e0ff */
[----:B------:R-:W-:-:S03]  /*6550*/  PRMT R65, R65, 0x3340, R41 ;  /* 0x0000334041417816 */ /* 0x000fc60000000029 */
[----:B------:R-:W1:Y:S01]  /*6560*/  LDC R12, c[0x0][0x248] ;  /* 0x00009200ff0c7b82 */ /* 0x000e620000000800 */
[-C--:B------:R-:W-:Y:S01]  /*6570*/  LEA.HI.X.SX32 R41, R10, R123.reuse, 0x1, P1 ;  /* 0x0000007b0a297211 */ /* 0x080fe200008f0eff */
[----:B------:R-:W-:Y:S01]  /*6580*/  IMAD R10, R17, 0x126, RZ ;  /* 0x00000126110a7824 */ /* 0x000fe200078e02ff */
[-C--:B------:R-:W-:Y:S02]  /*6590*/  LEA.HI.X.SX32 R3, R3, R123.reuse, 0x1, P0 ;  /* 0x0000007b03037211 */ /* 0x080fe400000f0eff */
[CC--:B0-----:R-:W-:Y:S01]  /*65a0*/  IADD3 R8, P1, R5.reuse, R122.reuse, RZ ;  /* 0x0000007a05087210 */ /* 0x0c1fe20007f3e0ff */
[----:B------:R-:W-:Y:S01]  /*65b0*/  IMAD R11, R16, 0x125, RZ ;  /* 0x00000125100b7824 */ /* 0x000fe200078e02ff */
[----:B------:R-:W-:Y:S01]  /*65c0*/  PRMT R104, R104, 0x3340, R7 ;  /* 0x0000334068687816 */ /* 0x000fe20000000007 */
[----:B------:R0:W5:Y:S01]  /*65d0*/  LDG.E.U8 R95, desc[UR60][R2.64] ;  /* 0x0000003c025f7981 */ /* 0x000162000c1e1100 */
[----:B------:R-:W-:Y:S01]  /*65e0*/  LEA.HI.X.SX32 R9, R5, R123, 0x1, P1 ;  /* 0x0000007b05097211 */ /* 0x000fe200008f0eff */
[----:B------:R-:W-:Y:S01]  /*65f0*/  IMAD R7, R15, 0x124, RZ ;  /* 0x000001240f077824 */ /* 0x000fe200078e02ff */
[----:B------:R-:W-:Y:S01]  /*6600*/  PRMT R120, R120, 0x3340, R52 ;  /* 0x0000334078787816 */ /* 0x000fe20000000034 */
[----:B------:R-:W5:Y:S01]  /*6610*/  LDG.E.U8 R40, desc[UR60][R40.64] ;  /* 0x0000003c28287981 */ /* 0x000f62000c1e1100 */
[----:B------:R-:W-:Y:S01]  /*6620*/  PRMT R77, R6, 0x3340, R77 ;  /* 0x00003340064d7816 */ /* 0x000fe2000000004d */
[----:B------:R-:W2:Y:S01]  /*6630*/  LDC R15, c[0x0][0x248] ;  /* 0x00009200ff0f7b82 */ /* 0x000ea20000000800 */
[----:B0-----:R-:W-:Y:S01]  /*6640*/  IADD3 R2, P1, R10, R122, RZ ;  /* 0x0000007a0a027210 */ /* 0x001fe20007f3e0ff */
[----:B------:R0:W5:Y:S01]  /*6650*/  LDG.E.U8 R52, desc[UR60][R8.64] ;  /* 0x0000003c08347981 */ /* 0x000162000c1e1100 */
[----:B------:R-:W-:-:S02]  /*6660*/  PRMT R78, R4, 0x3340, R78 ;  /* 0x00003340044e7816 */ /* 0x000fc4000000004e */
[----:B------:R-:W-:-:S03]  /*6670*/  LEA.HI.X.SX32 R3, R10, R123, 0x1, P1 ;  /* 0x0000007b0a037211 */ /* 0x000fc600008f0eff */
[----:B------:R-:W2:Y:S01]  /*6680*/  LDC R16, c[0x0][0x248] ;  /* 0x00009200ff107b82 */ /* 0x000ea20000000800 */
[-C--:B------:R-:W-:Y:S02]  /*6690*/  IADD3 R6, P0, R7, R122.reuse, RZ ;  /* 0x0000007a07067210 */ /* 0x080fe40007f1e0ff */
[----:B------:R-:W-:Y:S01]  /*66a0*/  IADD3 R4, P2, R11, R122, RZ ;  /* 0x0000007a0b047210 */ /* 0x000fe20007f5e0ff */
[----:B------:R0:W5:Y:S01]  /*66b0*/  LDG.E.U8 R93, desc[UR60][R2.64] ;  /* 0x0000003c025d7981 */ /* 0x000162000c1e1100 */
[----:B------:R-:W-:-:S03]  /*66c0*/  LEA.HI.X.SX32 R7, R7, R123, 0x1, P0 ;  /* 0x0000007b07077211 */ /* 0x000fc600000f0eff */
[----:B0-----:R-:W0:Y:S01]  /*66d0*/  LDC R9, c[0x0][0x248] ;  /* 0x00009200ff097b82 */ /* 0x001e220000000800 */
[----:B------:R-:W-:Y:S01]  /*66e0*/  LEA.HI.X.SX32 R5, R11, R123, 0x1, P2 ;  /* 0x0000007b0b057211 */ /* 0x000fe200010f0eff */
[----:B------:R1:W5:Y:S01]  /*66f0*/  LDG.E.U8 R94, desc[UR60][R6.64] ;  /* 0x0000003c065e7981 */ /* 0x000362000c1e1100 */
[----:B------:R-:W-:-:S03]  /*6700*/  IMAD R2, R13, 0x127, RZ ;  /* 0x000001270d027824 */ /* 0x000fc600078e02ff */
[----:B------:R1:W5:Y:S02]  /*6710*/  LDG.E.U8 R41, desc[UR60][R4.64] ;  /* 0x0000003c04297981 */ /* 0x000364000c1e1100 */
[----:B------:R-:W2:Y:S01]  /*6720*/  LDC R10, c[0x0][0x248] ;  /* 0x00009200ff0a7b82 */ /* 0x000ea20000000800 */
[----:B-1----:R-:W-:Y:S02]  /*6730*/  IMAD R3, R14, 0x129, RZ ;  /* 0x000001290e037824 */ /* 0x002fe400078e02ff */
[----:B------:R-:W-:Y:S01]  /*6740*/  IMAD R8, R19, 0x12a, RZ ;  /* 0x0000012a13087824 */ /* 0x000fe200078e02ff */
[-C--:B------:R-:W-:Y:S02]  /*6750*/  IADD3 R6, P0, R2, R122.reuse, RZ ;  /* 0x0000007a02067210 */ /* 0x080fe40007f1e0ff */
[----:B------:R-:W-:Y:S02]  /*6760*/  PRMT R113, R113, 0x3340, R34 ;  /* 0x0000334071717816 */ /* 0x000fe40000000022 */
[----:B------:R-:W1:Y:S01]  /*6770*/  LDC R11, c[0x0][0x248] ;  /* 0x00009200ff0b7b82 */ /* 0x000e620000000800 */
[----:B------:R-:W-:Y:S01]  /*6780*/  IMAD R5, R12, 0x128, RZ ;  /* 0x000001280c057824 */ /* 0x000fe200078e02ff */
[----:B------:R-:W-:-:S02]  /*6790*/  IADD3 R34, P2, R3, R122, RZ ;  /* 0x0000007a03227210 */ /* 0x000fc40007f5e0ff */
[----:B------:R-:W-:-:S04]  /*67a0*/  LEA.HI.X.SX32 R7, R2, R123, 0x1, P0 ;  /* 0x0000007b02077211 */ /* 0x000fc800000f0eff */
[----:B------:R-:W4:Y:S01]  /*67b0*/  LDC R12, c[0x0][0x248] ;  /* 0x00009200ff0c7b82 */ /* 0x000f220000000800 */
[----:B------:R-:W-:Y:S02]  /*67c0*/  IADD3 R2, P0, R8, R122, RZ ;  /* 0x0000007a08027210 */ /* 0x000fe40007f1e0ff */
[----:B------:R-:W-:Y:S02]  /*67d0*/  PRMT R114, R114, 0x3340, R35 ;  /* 0x0000334072727816 */ /* 0x000fe40000000023 */
[----:B------:R-:W-:-:S03]  /*67e0*/  LEA.HI.X.SX32 R35, R3, R123, 0x1, P2 ;  /* 0x0000007b03237211 */ /* 0x000fc600010f0eff */
[----:B------:R-:W1:Y:S01]  /*67f0*/  LDC R13, c[0x0][0x248] ;  /* 0x00009200ff0d7b82 */ /* 0x000e620000000800 */
[----:B------:R-:W-:Y:S01]  /*6800*/  LEA.HI.X.SX32 R3, R8, R123, 0x1, P0 ;  /* 0x0000007b08037211 */ /* 0x000fe200000f0eff */
[----:B------:R-:W5:Y:S01]  /*6810*/  LDG.E.U8 R34, desc[UR60][R34.64] ;  /* 0x0000003c22227981 */ /* 0x000f62000c1e1100 */
[----:B------:R-:W-:-:S03]  /*6820*/  IADD3 R4, P1, R5, R122, RZ ;  /* 0x0000007a05047210 */ /* 0x000fc60007f3e0ff */
[----:B------:R0:W5:Y:S01]  /*6830*/  LDG.E.U8 R91, desc[UR60][R2.64] ;  /* 0x0000003c025b7981 */ /* 0x000162000c1e1100 */
[----:B------:R-:W-:Y:S01]  /*6840*/  LEA.HI.X.SX32 R5, R5, R123, 0x1, P1 ;  /* 0x0000007b05057211 */ /* 0x000fe200008f0eff */
[----:B------:R-:W3:Y:S04]  /*6850*/  LDC R14, c[0x0][0x248] ;  /* 0x00009200ff0e7b82 */ /* 0x000ee80000000800 */
[----:B------:R2:W5:Y:S01]  /*6860*/  LDG.E.U8 R92, desc[UR60][R4.64] ;  /* 0x0000003c045c7981 */ /* 0x000562000c1e1100 */
[----:B0-----:R-:W-:-:S03]  /*6870*/  IMAD R3, R9, 0x12b, RZ ;  /* 0x0000012b09037824 */ /* 0x001fc600078e02ff */
[----:B------:R-:W0:Y:S02]  /*6880*/  LDC R17, c[0x0][0x248] ;  /* 0x00009200ff117b82 */ /* 0x000e240000000800 */
[CC--:B------:R-:W-:Y:S01]  /*6890*/  IADD3 R2, P0, R3.reuse, R122.reuse, RZ ;  /* 0x0000007a03027210 */ /* 0x0c0fe20007f1e0ff */
[----:B--2---:R-:W-:Y:S02]  /*68a0*/  IMAD R5, R10, 0x12c, RZ ;  /* 0x0000012c0a057824 */ /* 0x004fe400078e02ff */
[----:B----4-:R-:W-:Y:S01]  /*68b0*/  IMAD R10, R12, 0x12f, RZ ;  /* 0x0000012f0c0a7824 */ /* 0x010fe200078e02ff */
[----:B------:R-:W-:Y:S01]  /*68c0*/  LEA.HI.X.SX32 R3, R3, R123, 0x1, P0 ;  /* 0x0000007b03037211 */ /* 0x000fe200000f0eff */
[----:B-1----:R-:W-:Y:S01]  /*68d0*/  IMAD R11, R11, 0x12e, RZ ;  /* 0x0000012e0b0b7824 */ /* 0x002fe200078e02ff */
[----:B------:R-:W-:Y:S01]  /*68e0*/  IADD3 R8, P1, R5, R122, RZ ;  /* 0x0000007a05087210 */ /* 0x000fe20007f3e0ff */
[----:B------:R-:W1:Y:S01]  /*68f0*/  LDC R12, c[0x0][0x248] ;  /* 0x00009200ff0c7b82 */ /* 0x000e620000000800 */
[----:B------:R-:W-:-:S02]  /*6900*/  PRMT R119, R51, 0x3340, R119 ;  /* 0x0000334033777816 */ /* 0x000fc40000000077 */
[----:B------:R-:W-:Y:S01]  /*6910*/  PRMT R62, R62, 0x3340, R50 ;  /* 0x000033403e3e7816 */ /* 0x000fe20000000032 */
[----:B------:R2:W4:Y:S01]  /*6920*/  LDG.E.U8 R51, desc[UR60][R6.64] ;  /* 0x0000003c06337981 */ /* 0x000522000c1e1100 */
[----:B------:R-:W-:-:S03]  /*6930*/  LEA.HI.X.SX32 R9, R5, R123, 0x1, P1 ;  /* 0x0000007b05097211 */ /* 0x000fc600008f0eff */
[----:B------:R2:W4:Y:S01]  /*6940*/  LDG.E.U8 R50, desc[UR60][R2.64] ;  /* 0x0000003c02327981 */ /* 0x000522000c1e1100 */
[-C--:B------:R-:W-:Y:S01]  /*6950*/  IADD3 R4, P2, R11, R122.reuse, RZ ;  /* 0x0000007a0b047210 */ /* 0x080fe20007f5e0ff */
[----:B------:R-:W4:Y:S02]  /*6960*/  LDC R19, c[0x0][0x248] ;  /* 0x00009200ff137b82 */ /* 0x000f240000000800 */
[----:B------:R0:W4:Y:S01]  /*6970*/  LDG.E.U8 R90, desc[UR60][R8.64] ;  /* 0x0000003c085a7981 */ /* 0x000122000c1e1100 */
[----:B--2---:R-:W-:Y:S01]  /*6980*/  IMAD R7, R13, 0x12d, RZ ;  /* 0x0000012d0d077824 */ /* 0x004fe200078e02ff */
[----:B------:R-:W-:-:S04]  /*6990*/  IADD3 R2, P1, R10, R122, RZ ;  /* 0x0000007a0a027210 */ /* 0x000fc80007f3e0ff */
[----:B------:R-:W2:Y:S01]  /*69a0*/  LDC R13, c[0x0][0x248] ;  /* 0x00009200ff0d7b82 */ /* 0x000ea20000000800 */
[----:B------:R-:W-:Y:S02]  /*69b0*/  IADD3 R6, P0, R7, R122, RZ ;  /* 0x0000007a07067210 */ /* 0x000fe40007f1e0ff */
[-C--:B------:R-:W-:Y:S02]  /*69c0*/  LEA.HI.X.SX32 R3, R10, R123.reuse, 0x1, P1 ;  /* 0x0000007b0a037211 */ /* 0x080fe400008f0eff */
[----:B------:R-:W-:-:S03]  /*69d0*/  LEA.HI.X.SX32 R5, R11, R123, 0x1, P2 ;  /* 0x0000007b0b057211 */ /* 0x000fc600010f0eff */
[----:B0-----:R-:W0:Y:S01]  /*69e0*/  LDC R9, c[0x0][0x248] ;  /* 0x00009200ff097b82 */ /* 0x001e220000000800 */
[----:B------:R-:W-:Y:S01]  /*69f0*/  PRMT R118, R49, 0x3340, R118 ;  /* 0x0000334031767816 */ /* 0x000fe20000000076 */
[----:B------:R3:W4:Y:S01]  /*6a00*/  LDG.E.U8 R89, desc[UR60][R4.64] ;  /* 0x0000003c04597981 */ /* 0x000722000c1e1100 */
[----:B------:R-:W-:-:S03]  /*6a10*/  LEA.HI.X.SX32 R7, R7, R123, 0x1, P0 ;  /* 0x0000007b07077211 */ /* 0x000fc600000f0eff */
[----:B------:R1:W4:Y:S02]  /*6a20*/  LDG.E.U8 R49, desc[UR60][R2.64] ;  /* 0x0000003c02317981 */ /* 0x000324000c1e1100 */
[----:B------:R-:W2:Y:S01]  /*6a30*/  LDC R10, c[0x0][0x248] ;  /* 0x00009200ff0a7b82 */ /* 0x000ea20000000800 */
[----:B------:R-:W-:Y:S01]  /*6a40*/  IMAD R8, R17, 0x1a3, RZ ;  /* 0x000001a311087824 */ /* 0x000fe200078e02ff */
[----:B------:R1:W4:Y:S01]  /*6a50*/  LDG.E.U8 R35, desc[UR60][R6.64] ;  /* 0x0000003c06237981 */ /* 0x000322000c1e1100 */
[----:B---3--:R-:W-:Y:S02]  /*6a60*/  IMAD R5, R15, 0x1a1, RZ ;  /* 0x000001a10f057824 */ /* 0x008fe400078e02ff */
[----:B-1----:R-:W-:Y:S01]  /*6a70*/  IMAD R2, R14, 0x1a0, RZ ;  /* 0x000001a00e027824 */ /* 0x002fe200078e02ff */
[----:B------:R-:W-:Y:S01]  /*6a80*/  PRMT R67, R36, 0x3340, R67 ;  /* 0x0000334024437816 */ /* 0x000fe20000000043 */
[----:B------:R-:W-:Y:S01]  /*6a90*/  IMAD R3, R16, 0x1a2, RZ ;  /* 0x000001a210037824 */ /* 0x000fe200078e02ff */
[----:B------:R-:W1:Y:S02]  /*6aa0*/  LDC R11, c[0x0][0x248] ;  /* 0x00009200ff0b7b82 */ /* 0x000e640000000800 */
[----:B------:R-:W-:-:S02]  /*6ab0*/  IADD3 R6, P0, R2, R122, RZ ;  /* 0x0000007a02067210 */ /* 0x000fc40007f1e0ff */
[-C--:B------:R-:W-:Y:S02]  /*6ac0*/  IADD3 R36, P1, R5, R122.reuse, RZ ;  /* 0x0000007a05247210 */ /* 0x080fe40007f3e0ff */
[-C--:B------:R-:W-:Y:S02]  /*6ad0*/  IADD3 R4, P2, R3, R122.reuse, RZ ;  /* 0x0000007a03047210 */ /* 0x080fe40007f5e0ff */
[-C--:B------:R-:W-:Y:S01]  /*6ae0*/  LEA.HI.X.SX32 R7, R2, R123.reuse, 0x1, P0 ;  /* 0x0000007b02077211 */ /* 0x080fe200000f0eff */
[----:B------:R-:W3:Y:S01]  /*6af0*/  LDC R14, c[0x0][0x248] ;  /* 0x00009200ff0e7b82 */ /* 0x000ee20000000800 */
[----:B------:R-:W-:Y:S02]  /*6b00*/  IADD3 R2, P0, R8, R122, RZ ;  /* 0x0000007a08027210 */ /* 0x000fe40007f1e0ff */
[----:B------:R-:W-:Y:S01]  /*6b10*/  PRMT R66, R66, 0x3340, R37 ;  /* 0x0000334042427816 */ /* 0x000fe20000000025 */
[----:B------:R-:W4:Y:S01]  /*6b20*/  LDG.E.U8 R88, desc[UR60][R6.64] ;  /* 0x0000003c06587981 */ /* 0x000f22000c1e1100 */
[----:B------:R-:W-:-:S02]  /*6b30*/  LEA.HI.X.SX32 R37, R5, R123, 0x1, P1 ;  /* 0x0000007b05257211 */ /* 0x000fc400008f0eff */
[-C--:B------:R-:W-:Y:S01]  /*6b40*/  LEA.HI.X.SX32 R5, R3, R123.reuse, 0x1, P2 ;  /* 0x0000007b03057211 */ /* 0x080fe200010f0eff */
[----:B------:R-:W3:Y:S01]  /*6b50*/  LDC R15, c[0x0][0x248] ;  /* 0x00009200ff0f7b82 */ /* 0x000ee20000000800 */
[----:B------:R-:W-:Y:S01]  /*6b60*/  LEA.HI.X.SX32 R3, R8, R123, 0x1, P0 ;  /* 0x0000007b08037211 */ /* 0x000fe200000f0eff */
[----:B------:R-:W4:Y:S01]  /*6b70*/  LDG.E.U8 R36, desc[UR60][R36.64] ;  /* 0x0000003c24247981 */ /* 0x000f22000c1e1100 */
[----:B------:R-:W-:-:S03]  /*6b80*/  PRMT R63, R63, 0x3340, R48 ;  /* 0x000033403f3f7816 */ /* 0x000fc60000000030 */
[----:B------:R0:W4:Y:S01]  /*6b90*/  LDG.E.U8 R48, desc[UR60][R2.64] ;  /* 0x0000003c02307981 */ /* 0x000122000c1e1100 */
[----:B------:R-:W-:Y:S01]  /*6ba0*/  PRMT R60, R87, 0x3340, R86 ;  /* 0x00003340573c7816 */ /* 0x000fe20000000056 */
[----:B------:R-:W3:Y:S02]  /*6bb0*/  LDC R16, c[0x0][0x248] ;  /* 0x00009200ff107b82 */ /* 0x000ee40000000800 */
[----:B------:R2:W4:Y:S01]  /*6bc0*/  LDG.E.U8 R87, desc[UR60][R4.64] ;  /* 0x0000003c04577981 */ /* 0x000522000c1e1100 */
[----:B0-----:R-:W-:-:S05]  /*6bd0*/  IMAD R3, R9, 0x1a4, RZ ;  /* 0x000001a409037824 */ /* 0x001fca00078e02ff */
[----:B------:R-:W0:Y:S01]  /*6be0*/  LDC R17, c[0x0][0x248] ;  /* 0x00009200ff117b82 */ /* 0x000e220000000800 */
[----:B--2---:R-:W-:Y:S01]  /*6bf0*/  IMAD R5, R10, 0x1a5, RZ ;  /* 0x000001a50a057824 */ /* 0x004fe200078e02ff */
[----:B------:R-:W-:Y:S01]  /*6c00*/  IADD3 R2, P0, R3, R122, RZ ;  /* 0x0000007a03027210 */ /* 0x000fe20007f1e0ff */
[----:B------:R-:W-:-:S03]  /*6c10*/  IMAD R10, R13, 0x1a8, RZ ;  /* 0x000001a80d0a7824 */ /* 0x000fc600078e02ff */
[-C--:B------:R-:W-:Y:S01]  /*6c20*/  LEA.HI.X.SX32 R3, R3, R123.reuse, 0x1, P0 ;  /* 0x0000007b03037211 */ /* 0x080fe200000f0eff */
[----:B-1----:R-:W-:Y:S01]  /*6c30*/  IMAD R7, R11, 0x1a6, RZ ;  /* 0x000001a60b077824 */ /* 0x002fe200078e02ff */
[CC--:B------:R-:W-:Y:S01]  /*6c40*/  IADD3 R8, P1, R5.reuse, R122.reuse, RZ ;  /* 0x0000007a05087210 */ /* 0x0c0fe20007f3e0ff */
[----:B------:R-:W-:Y:S01]  /*6c50*/  IMAD R11, R12, 0x1a7, RZ ;  /* 0x000001a70c0b7824 */ /* 0x000fe200078e02ff */
[----:B------:R-:W-:Y:S01]  /*6c60*/  PRMT R61, R84, 0x3340, R81 ;  /* 0x00003340543d7816 */ /* 0x000fe20000000051 */
[----:B------:R1:W2:Y:S01]  /*6c70*/  LDG.E.U8 R86, desc[UR60][R2.64] ;  /* 0x0000003c02567981 */ /* 0x0002a2000c1e1100 */
[----:B------:R-:W-:Y:S01]  /*6c80*/  LEA.HI.X.SX32 R9, R5, R123, 0x1, P1 ;  /* 0x0000007b05097211 */ /* 0x000fe200008f0eff */
[----:B------:R-:W5:Y:S01]  /*6c90*/  LDC R12, c[0x0][0x248] ;  /* 0x00009200ff0c7b82 */ /* 0x000f620000000800 */
[----:B------:R-:W-:-:S03]  /*6ca0*/  IADD3 R4, P2, R11, R122, RZ ;  /* 0x0000007a0b047210 */ /* 0x000fc60007f5e0ff */
[----:B------:R3:W2:Y:S01]  /*6cb0*/  LDG.E.U8 R37, desc[UR60][R8.64] ;  /* 0x0000003c08257981 */ /* 0x0006a2000c1e1100 */
[----:B-1----:R-:W-:-:S03]  /*6cc0*/  IADD3 R2, P1, R10, R122, RZ ;  /* 0x0000007a0a027210 */ /* 0x002fc60007f3e0ff */
[----:B------:R-:W1:Y:S01]  /*6cd0*/  LDC R13, c[0x0][0x248] ;  /* 0x00009200ff0d7b82 */ /* 0x000e620000000800 */
[-C--:B------:R-:W-:Y:S02]  /*6ce0*/  LEA.HI.X.SX32 R3, R10, R123.reuse, 0x1, P1 ;  /* 0x0000007b0a037211 */ /* 0x080fe400008f0eff */
[----:B------:R-:W-:-:S05]  /*6cf0*/  LEA.HI.X.SX32 R5, R11, R123, 0x1, P2 ;  /* 0x0000007b0b057211 */ /* 0x000fca00010f0eff */
[----:B---3--:R-:W3:Y:S01]  /*6d00*/  LDC R9, c[0x0][0x248] ;  /* 0x00009200ff097b82 */ /* 0x008ee20000000800 */
[----:B------:R-:W-:Y:S01]  /*6d10*/  IADD3 R6, P0, R7, R122, RZ ;  /* 0x0000007a07067210 */ /* 0x000fe20007f1e0ff */
[----:B------:R0:W2:Y:S01]  /*6d20*/  LDG.E.U8 R84, desc[UR60][R2.64] ;  /* 0x0000003c02547981 */ /* 0x0000a2000c1e1100 */
[----:B------:R-:W-:Y:S02]  /*6d30*/  PRMT R117, R117, 0x3340, R47 ;  /* 0x0000334075757816 */ /* 0x000fe4000000002f */
[----:B------:R-:W-:Y:S01]  /*6d40*/  LEA.HI.X.SX32 R7, R7, R123, 0x1, P0 ;  /* 0x0000007b07077211 */ /* 0x000fe200000f0eff */
[----:B------:R0:W2:Y:S02]  /*6d50*/  LDG.E.U8 R47, desc[UR60][R4.64] ;  /* 0x0000003c042f7981 */ /* 0x0000a4000c1e1100 */
[----:B------:R-:W1:Y:S01]  /*6d60*/  LDC R10, c[0x0][0x248] ;  /* 0x00009200ff0a7b82 */ /* 0x000e620000000800 */
[----:B0-----:R-:W-:Y:S01]  /*6d70*/  IMAD R2, R14, 0x1a9, RZ ;  /* 0x000001a90e027824 */ /* 0x001fe200078e02ff */
[----:B------:R-:W-:Y:S01]  /*6d80*/  PRMT R112, R32, 0x3340, R112 ;  /* 0x0000334020707816 */ /* 0x000fe20000000070 */
[----:B------:R-:W-:-:S02]  /*6d90*/  IMAD R3, R16, 0x1ab, RZ ;  /* 0x000001ab10037824 */ /* 0x000fc400078e02ff */
[----:B------:R-:W-:-:S03]  /*6da0*/  IMAD R5, R15, 0x1aa, RZ ;  /* 0x000001aa0f057824 */ /* 0x000fc600078e02ff */
[----:B------:R-:W0:Y:S01]  /*6db0*/  LDC R11, c[0x0][0x248] ;  /* 0x00009200ff0b7b82 */ /* 0x000e220000000800 */
[----:B------:R-:W-:Y:S01]  /*6dc0*/  IADD3 R32, P0, R2, R122, RZ ;  /* 0x0000007a02207210 */ /* 0x000fe20007f1e0ff */
[----:B------:R-:W-:Y:S01]  /*6dd0*/  IMAD R8, R17, 0x1ac, RZ ;  /* 0x000001ac11087824 */ /* 0x000fe200078e02ff */
[----:B------:R-:W-:Y:S01]  /*6de0*/  PRMT R121, R121, 0x3340, R85 ;  /* 0x0000334079797816 */ /* 0x000fe20000000055 */
[----:B------:R-:W-:Y:S01]  /*6df0*/  STL [R1+0x6c], R144 ;  /* 0x00006c9001007387 */ /* 0x000fe20000100800 */
[----:B------:R-:W-:-:S03]  /*6e00*/  PRMT R68, R33, 0x3340, R68 ;  /* 0x0000334021447816 */ /* 0x000fc60000000044 */
[----:B------:R3:W2:Y:S01]  /*6e10*/  LDG.E.U8 R85, desc[UR60][R6.64] ;  /* 0x0000003c06557981 */ /* 0x0006a2000c1e1100 */
[-C--:B------:R-:W-:Y:S01]  /*6e20*/  IADD3 R4, P2, R3, R122.reuse, RZ ;  /* 0x0000007a03047210 */ /* 0x080fe20007f5e0ff */
[----:B------:R-:W0:Y:S01]  /*6e30*/  LDC R14, c[0x0][0x248] ;  /* 0x00009200ff0e7b82 */ /* 0x000e220000000800 */
[----:B------:R-:W-:Y:S01]  /*6e40*/  LEA.HI.X.SX32 R33, R2, R123, 0x1, P0 ;  /* 0x0000007b02217211 */ /* 0x000fe200000f0eff */
[----:B------:R-:W-:Y:S01]  /*6e50*/  STL [R1+0x68], R143 ;  /* 0x0000688f01007387 */ /* 0x000fe20000100800 */
[----:B------:R-:W-:-:S03]  /*6e60*/  IADD3 R2, P0, R8, R122, RZ ;  /* 0x0000007a08027210 */ /* 0x000fc60007f1e0ff */
[----:B------:R-:W-:Y:S01]  /*6e70*/  STL [R1+0x64], R142 ;  /* 0x0000648e01007387 */ /* 0x000fe20000100800 */
[C---:B---3--:R-:W-:Y:S01]  /*6e80*/  IADD3 R6, P1, R5.reuse, R122, RZ ;  /* 0x0000007a05067210 */ /* 0x048fe20007f3e0ff */
[----:B------:R-:W3:Y:S02]  /*6e90*/  LDC R15, c[0x0][0x248] ;  /* 0x00009200ff0f7b82 */ /* 0x000ee40000000800 */
[----:B------:R-:W-:Y:S01]  /*6ea0*/  STL [R1+0x60], R141 ;  /* 0x0000608d01007387 */ /* 0x000fe20000100800 */
[----:B------:R-:W-:-:S03]  /*6eb0*/  LEA.HI.X.SX32 R7, R5, R123, 0x1, P1 ;  /* 0x0000007b05077211 */ /* 0x000fc600008f0eff */
[----:B------:R-:W-:Y:S01]  /*6ec0*/  STL [R1+0x5c], R140 ;  /* 0x00005c8c01007387 */ /* 0x000fe20000100800 */
[-C--:B------:R-:W-:Y:S02]  /*6ed0*/  LEA.HI.X.SX32 R5, R3, R123.reuse, 0x1, P2 ;  /* 0x0000007b03057211 */ /* 0x080fe400010f0eff */
[----:B------:R-:W-:Y:S01]  /*6ee0*/  PRMT R64, R64, 0x3340, R46 ;  /* 0x0000334040407816 */ /* 0x000fe2000000002e */
[----:B------:R-:W-:Y:S01]  /*6ef0*/  STL [R1+0x58], R139 ;  /* 0x0000588b01007387 */ /* 0x000fe20000100800 */
[----:B------:R-:W-:Y:S01]  /*6f00*/  LEA.HI.X.SX32 R3, R8, R123, 0x1, P0 ;  /* 0x0000007b08037211 */ /* 0x000fe200000f0eff */
[----:B------:R-:W3:Y:S02]  /*6f10*/  LDC R16, c[0x0][0x248] ;  /* 0x00009200ff107b82 */ /* 0x000ee40000000800 */
[----:B-----5:R-:W-:Y:S04]  /*6f20*/  STL [R1+0x54], R138 ;  /* 0x0000548a01007387 */ /* 0x020fe80000100800 */
[----:B------:R-:W-:Y:S01]  /*6f30*/  STL [R1+0x50], R136 ;  /* 0x0000508801007387 */ /* 0x000fe20000100800 */
[----:B------:R-:W-:Y:S01]  /*6f40*/  PRMT R109, R22, 0x3340, R109 ;  /* 0x00003340166d7816 */ /* 0x000fe2000000006d */
[----:B------:R-:W5:Y:S02]  /*6f50*/  LDC R17, c[0x0][0x248] ;  /* 0x00009200ff117b82 */ /* 0x000f640000000800 */
[----:B------:R-:W-:Y:S04]  /*6f60*/  STL [R1+0x4c], R132 ;  /* 0x00004c8401007387 */ /* 0x000fe80000100800 */
[----:B------:R-:W-:Y:S01]  /*6f70*/  STL [R1+0x48], R131 ;  /* 0x0000488301007387 */ /* 0x000fe20000100800 */
[----:B------:R-:W-:Y:S01]  /*6f80*/  PRMT R72, R21, 0x3340, R72 ;  /* 0x0000334015487816 */ /* 0x000fe20000000048 */
[----:B------:R-:W2:Y:S02]  /*6f90*/  LDC R127, c[0x0][0x248] ;  /* 0x00009200ff7f7b82 */ /* 0x000ea40000000800 */
[----:B------:R1:W-:Y:S04]  /*6fa0*/  STL [R1+0x44], R83 ;  /* 0x0000445301007387 */ /* 0x0003e80000100800 */
[----:B------:R0:W-:Y:S01]  /*6fb0*/  STL [R1+0x40], R82 ;  /* 0x0000405201007387 */ /* 0x0001e20000100800 */
[----:B------:R-:W-:Y:S01]  /*6fc0*/  PRMT R116, R116, 0x3340, R45 ;  /* 0x0000334074747816 */ /* 0x000fe2000000002d */
[----:B------:R-:W2:Y:S02]  /*6fd0*/  LDC R126, c[0x0][0x248] ;  /* 0x00009200ff7e7b82 */ /* 0x000ea40000000800 */
[----:B------:R0:W2:Y:S04]  /*6fe0*/  LDG.E.U8 R46, desc[UR60][R4.64] ;  /* 0x0000003c042e7981 */ /* 0x0000a8000c1e1100 */
[----:B-1----:R-:W2:Y:S01]  /*6ff0*/  LDG.E.U8 R83, desc[UR60][R6.64] ;  /* 0x0000003c06537981 */ /* 0x002ea2000c1e1100 */
[----:B------:R-:W-:Y:S01]  /*7000*/  PRMT R110, R110, 0x3340, R24 ;  /* 0x000033406e6e7816 */ /* 0x000fe20000000018 */
[----:B------:R-:W1:Y:S02]  /*7010*/  LDC R130, c[0x0][0x248] ;  /* 0x00009200ff827b82 */ /* 0x000e640000000800 */
[----:B0-----:R0:W2:Y:S01]  /*7020*/  LDG.E.U8 R82, desc[UR60][R2.64] ;  /* 0x0000003c02527981 */ /* 0x0010a2000c1e1100 */
[----:B------:R-:W-:-:S03]  /*7030*/  IMAD R5, R10, 0x1ae, RZ ;  /* 0x000001ae0a057824 */ /* 0x000fc600078e02ff */
[----:B------:R-:W2:Y:S01]  /*7040*/  LDG.E.U8 R32, desc[UR60][R32.64] ;  /* 0x0000003c20207981 */ /* 0x000ea2000c1e1100 */
[----:B------:R-:W-:Y:S01]  /*7050*/  PRMT R70, R25, 0x3340, R70 ;  /* 0x0000334019467816 */ /* 0x000fe20000000046 */
[----:B------:R-:W1:Y:S01]  /*7060*/  LDC R131, c[0x0][0x248] ;  /* 0x00009200ff837b82 */ /* 0x000e620000000800 */
[----:B0-----:R-:W-:Y:S02]  /*7070*/  IMAD R3, R9, 0x1ad, RZ ;  /* 0x000001ad09037824 */ /* 0x001fe400078e02ff */
[----:B------:R-:W-:Y:S01]  /*7080*/  IMAD R7, R11, 0x1af, RZ ;  /* 0x000001af0b077824 */ /* 0x000fe200078e02ff */
[----:B------:R-:W-:-:S04]  /*7090*/  PRMT R69, R69, 0x3340, R27 ;  /* 0x0000334045457816 */ /* 0x000fc8000000001b */
[----:B------:R-:W0:Y:S01]  /*70a0*/  LDC R136, c[0x0][0x248] ;  /* 0x00009200ff887b82 */ /* 0x000e220000000800 */
[-C--:B------:R-:W-:Y:S01]  /*70b0*/  IADD3 R2, P0, R3, R122.reuse, RZ ;  /* 0x0000007a03027210 */ /* 0x080fe20007f1e0ff */
[----:B------:R-:W-:Y:S01]  /*70c0*/  IMAD R11, R12, 0x130, RZ ;  /* 0x000001300c0b7824 */ /* 0x000fe200078e02ff */
[-C--:B------:R-:W-:Y:S01]  /*70d0*/  IADD3 R8, P1, R5, R122.reuse, RZ ;  /* 0x0000007a05087210 */ /* 0x080fe20007f3e0ff */
[----:B------:R-:W-:Y:S01]  /*70e0*/  IMAD R10, R13, 0x131, RZ ;  /* 0x000001310d0a7824 */ /* 0x000fe200078e02ff */
[-C--:B------:R-:W-:Y:S02]  /*70f0*/  LEA.HI.X.SX32 R3, R3, R123.reuse, 0x1, P0 ;  /* 0x0000007b03037211 */ /* 0x080fe400000f0eff */
[----:B------:R-:W-:Y:S01]  /*7100*/  IADD3 R4, P0, R11, R122, RZ ;  /* 0x0000007a0b047210 */ /* 0x000fe20007f1e0ff */
[----:B------:R-:W1:Y:S01]  /*7110*/  LDC R12, c[0x0][0x248] ;  /* 0x00009200ff0c7b82 */ /* 0x000e620000000800 */
[-C--:B------:R-:W-:Y:S01]  /*7120*/  LEA.HI.X.SX32 R9, R5, R123.reuse, 0x1, P1 ;  /* 0x0000007b05097211 */ /* 0x080fe200008f0eff */
[----:B------:R3:W2:Y:S01]  /*7130*/  LDG.E.U8 R33, desc[UR60][R2.64] ;  /* 0x0000003c02217981 */ /* 0x0006a2000c1e1100 */
[----:B------:R-:W-:-:S02]  /*7140*/  LEA.HI.X.SX32 R5, R11, R123, 0x1, P0 ;  /* 0x0000007b0b057211 */ /* 0x000fc400000f0eff */
[-C--:B------:R-:W-:Y:S01]  /*7150*/  IADD3 R6, P2, R7, R122.reuse, RZ ;  /* 0x0000007a07067210 */ /* 0x080fe20007f5e0ff */
[----:B------:R-:W2:Y:S02]  /*7160*/  LDG.E.U8 R81, desc[UR60][R8.64] ;  /* 0x0000003c08517981 */ /* 0x000ea4000c1e1100 */
[----:B------:R-:W0:Y:S02]  /*7170*/  LDC R11, c[0x0][0x248] ;  /* 0x00009200ff0b7b82 */ /* 0x000e240000000800 */
[----:B------:R5:W4:Y:S01]  /*7180*/  LDG.E.U8 R22, desc[UR60][R4.64] ;  /* 0x0000003c04167981 */ /* 0x000b22000c1e1100 */
[----:B---3--:R-:W-:-:S04]  /*7190*/  IADD3 R2, P1, R10, R122, RZ ;  /* 0x0000007a0a027210 */ /* 0x008fc80007f3e0ff */
[-C--:B------:R-:W-:Y:S01]  /*71a0*/  LEA.HI.X.SX32 R3, R10, R123.reuse, 0x1, P1 ;  /* 0x0000007b0a037211 */ /* 0x080fe200008f0eff */
[----:B------:R-:W3:Y:S04]  /*71b0*/  LDC R13, c[0x0][0x248] ;  /* 0x00009200ff0d7b82 */ /* 0x000ee80000000800 */
[----:B------:R5:W2:Y:S01]  /*71c0*/  LDG.E.U8 R21, desc[UR60][R2.64] ;  /* 0x0000003c02157981 */ /* 0x000aa2000c1e1100 */
[----:B------:R-:W-:Y:S01]  /*71d0*/  LEA.HI.X.SX32 R7, R7, R123, 0x1, P2 ;  /* 0x0000007b07077211 */ /* 0x000fe200010f0eff */
[----:B-----5:R-:W-:Y:S02]  /*71e0*/  IMAD R5, R15, 0x133, RZ ;  /* 0x000001330f057824 */ /* 0x020fe400078e02ff */
[----:B------:R-:W-:Y:S01]  /*71f0*/  IMAD R10, R17, 0x135, RZ ;  /* 0x00000135110a7824 */ /* 0x000fe200078e02ff */
[----:B------:R-:W5:Y:S01]  /*7200*/  LDC R15, c[0x0][0x248] ;  /* 0x00009200ff0f7b82 */ /* 0x000f620000000800 */
[----:B------:R1:W2:Y:S01]  /*7210*/  LDG.E.U8 R45, desc[UR60][R6.64] ;  /* 0x0000003c062d7981 */ /* 0x0002a2000c1e1100 */
[----:B------:R-:W-:-:S02]  /*7220*/  IMAD R2, R14, 0x132, RZ ;  /* 0x000001320e027824 */ /* 0x000fc400078e02ff */
[----:B------:R-:W-:-:S04]  /*7230*/  IMAD R3, R16, 0x134, RZ ;  /* 0x0000013410037824 */ /* 0x000fc800078e02ff */
[----:B------:R-:W5:Y:S01]  /*7240*/  LDC R14, c[0x0][0x248] ;  /* 0x00009200ff0e7b82 */ /* 0x000f620000000800 */
[CC--:B------:R-:W-:Y:S02]  /*7250*/  IADD3 R8, P0, R2.reuse, R122.reuse, RZ ;  /* 0x0000007a02087210 */ /* 0x0c0fe40007f1e0ff */
[-C--:B-1----:R-:W-:Y:S02]  /*7260*/  IADD3 R6, P1, R5, R122.reuse, RZ ;  /* 0x0000007a05067210 */ /* 0x082fe40007f3e0ff */
[-C--:B------:R-:W-:Y:S02]  /*7270*/  IADD3 R4, P2, R3, R122.reuse, RZ ;  /* 0x0000007a03047210 */ /* 0x080fe40007f5e0ff */
[-C--:B------:R-:W-:Y:S01]  /*7280*/  LEA.HI.X.SX32 R9, R2, R123.reuse, 0x1, P0 ;  /* 0x0000007b02097211 */ /* 0x080fe200000f0eff */
[----:B------:R-:W1:Y:S01]  /*7290*/  LDC R16, c[0x0][0x248] ;  /* 0x00009200ff107b82 */ /* 0x000e620000000800 */
[----:B------:R-:W-:Y:S02]  /*72a0*/  IADD3 R2, P0, R10, R122, RZ ;  /* 0x0000007a0a027210 */ /* 0x000fe40007f1e0ff */
[-C--:B------:R-:W-:Y:S01]  /*72b0*/  LEA.HI.X.SX32 R7, R5, R123.reuse, 0x1, P1 ;  /* 0x0000007b05077211 */ /* 0x080fe200008f0eff */
[----:B------:R-:W2:Y:S01]  /*72c0*/  LDG.E.U8 R125, desc[UR60][R8.64] ;  /* 0x0000003c087d7981 */ /* 0x000ea2000c1e1100 */
[----:B------:R-:W-:-:S02]  /*72d0*/  LEA.HI.X.SX32 R5, R3, R123, 0x1, P2 ;  /* 0x0000007b03057211 */ /* 0x000fc400010f0eff */
[----:B------:R-:W-:Y:S01]  /*72e0*/  LEA.HI.X.SX32 R3, R10, R123, 0x1, P0 ;  /* 0x0000007b0a037211 */ /* 0x000fe200000f0eff */
[----:B------:R-:W2:Y:S01]  /*72f0*/  LDG.E.U8 R124, desc[UR60][R6.64] ;  /* 0x0000003c067c7981 */ /* 0x000ea2000c1e1100 */
[----:B------:R-:W-:Y:S01]  /*7300*/  PRMT R111, R111, 0x3340, R26 ;  /* 0x000033406f6f7816 */ /* 0x000fe2000000001a */
[----:B------:R-:W1:Y:S02]  /*7310*/  LDC R17, c[0x0][0x248] ;  /* 0x00009200ff117b82 */ /* 0x000e640000000800 */
[----:B------:R0:W2:Y:S04]  /*7320*/  LDG.E.U8 R24, desc[UR60][R2.64] ;  /* 0x0000003c02187981 */ /* 0x0000a8000c1e1100 */
[----:B------:R3:W2:Y:S01]  /*7330*/  LDG.E.U8 R25, desc[UR60][R4.64] ;  /* 0x0000003c04197981 */ /* 0x0006a2000c1e1100 */
[----:B------:R-:W-:Y:S01]  /*7340*/  PRMT R71, R23, 0x3340, R71 ;  /* 0x0000334017477816 */ /* 0x000fe20000000047 */
[----:B------:R-:W1:Y:S01]  /*7350*/  LDC R134, c[0x0][0x248] ;  /* 0x00009200ff867b82 */ /* 0x000e620000000800 */
[----:B0-----:R-:W-:-:S02]  /*7360*/  IMAD R3, R11, 0x136, RZ ;  /* 0x000001360b037824 */ /* 0x001fc400078e02ff */
[----:B---3--:R-:W-:-:S03]  /*7370*/  IMAD R5, R12, 0x137, RZ ;  /* 0x000001370c057824 */ /* 0x008fc600078e02ff */
[-C--:B------:R-:W-:Y:S01]  /*7380*/  IADD3 R2, P0, R3, R122.reuse, RZ ;  /* 0x0000007a03027210 */ /* 0x080fe20007f1e0ff */
[----:B------:R-:W-:Y:S01]  /*7390*/  IMAD R7, R13, 0x138, RZ ;  /* 0x000001380d077824 */ /* 0x000fe200078e02ff */
[----:B------:R-:W-:Y:S01]  /*73a0*/  PRMT R108, R20, 0x3340, R108 ;  /* 0x00003340146c7816 */ /* 0x000fe2000000006c */
[----:B-----5:R-:W-:Y:S01]  /*73b0*/  IMAD R11, R14, 0x139, RZ ;  /* 0x000001390e0b7824 */ /* 0x020fe200078e02ff */
[----:B------:R-:W-:Y:S01]  /*73c0*/  LEA.HI.X.SX32 R3, R3, R123, 0x1, P0 ;  /* 0x0000007b03037211 */ /* 0x000fe200000f0eff */
[----:B------:R-:W-:Y:S01]  /*73d0*/  IMAD R10, R15, 0x13a, RZ ;  /* 0x0000013a0f0a7824 */ /* 0x000fe200078e02ff */
[-C--:B------:R-:W-:Y:S01]  /*73e0*/  IADD3 R8, P1, R5, R122.reuse, RZ ;  /* 0x0000007a05087210 */ /* 0x080fe20007f3e0ff */
[----:B------:R-:W0:Y:S01]  /*73f0*/  LDC R20, c[0x0][0x248] ;  /* 0x00009200ff147b82 */ /* 0x000e220000000800 */
[-C--:B------:R-:W-:Y:S02]  /*7400*/  IADD3 R6, P0, R7, R122.reuse, RZ ;  /* 0x0000007a07067210 */ /* 0x080fe40007f1e0ff */
[----:B------:R-:W-:-:S02]  /*7410*/  IADD3 R4, P2, R11, R122, RZ ;  /* 0x0000007a0b047210 */ /* 0x000fc40007f5e0ff */
[-C--:B------:R-:W-:Y:S02]  /*7420*/  LEA.HI.X.SX32 R9, R5, R123.reuse, 0x1, P1 ;  /* 0x0000007b05097211 */ /* 0x080fe400008f0eff */
[-C--:B------:R-:W-:Y:S01]  /*7430*/  LEA.HI.X.SX32 R7, R7, R123.reuse, 0x1, P0 ;  /* 0x0000007b07077211 */ /* 0x080fe200000f0eff */
[----:B------:R-:W3:Y:S01]  /*7440*/  LDC R12, c[0x0][0x248] ;  /* 0x00009200ff0c7b82 */ /* 0x000ee20000000800 */
[----:B------:R-:W-:-:S03]  /*7450*/  LEA.HI.X.SX32 R5, R11, R123, 0x1, P2 ;  /* 0x0000007b0b057211 */ /* 0x000fc600010f0eff */
[----:B------:R-:W5:Y:S04]  /*7460*/  LDG.E.U8 R27, desc[UR60][R6.64] ;  /* 0x0000003c061b7981 */ /* 0x000f68000c1e1100 */
[----:B------:R-:W3:Y:S01]  /*7470*/  LDG.E.U8 R26, desc[UR60][R4.64] ;  /* 0x0000003c041a7981 */ /* 0x000ee2000c1e1100 */
[----:B------:R-:W0:Y:S08]  /*7480*/  LDC R11, c[0x0][0x248] ;  /* 0x00009200ff0b7b82 */ /* 0x000e300000000800 */
[----:B------:R-:W3:Y:S08]  /*7490*/  LDC R14, c[0x0][0x248] ;  /* 0x00009200ff0e7b82 */ /* 0x000ef00000000800 */
[----:B------:R-:W3:Y:S08]  /*74a0*/  LDC R132, c[0x0][0x248] ;  /* 0x00009200ff847b82 */ /* 0x000ef00000000800 */
[----:B------:R-:W3:Y:S08]  /*74b0*/  LDC R138, c[0x0][0x248] ;  /* 0x00009200ff8a7b82 */ /* 0x000ef00000000800 */
[----:B------:R-:W3:Y:S08]  /*74c0*/  LDC R141, c[0x0][0x248] ;  /* 0x00009200ff8d7b82 */ /* 0x000ef00000000800 */
[----:B------:R-:W3:Y:S08]  /*74d0*/  LDC R139, c[0x0][0x248] ;  /* 0x00009200ff8b7b82 */ /* 0x000ef00000000800 */
[----:B------:R-:W3:Y:S08]  /*74e0*/  LDC R140, c[0x0][0x248] ;  /* 0x00009200ff8c7b82 */ /* 0x000ef00000000800 */
[----:B------:R-:W3:Y:S08]  /*74f0*/  LDC R142, c[0x0][0x248] ;  /* 0x00009200ff8e7b82 */ /* 0x000ef00000000800 */
[----:B------:R-:W3:Y:S08]  /*7500*/  LDC R143, c[0x0][0x248] ;  /* 0x00009200ff8f7b82 */ /* 0x000ef00000000800 */
[----:B------:R-:W3:Y:S01]  /*7510*/  LDC R144, c[0x0][0x248] ;  /* 0x00009200ff907b82 */ /* 0x000ee20000000800 */
[----:B----4-:R4:W-:Y:S07]  /*7520*/  STL [R1+0x3c], R22 ;  /* 0x00003c1601007387 */ /* 0x0109ee0000100800 */
[----:B------:R-:W3:Y:S08]  /*7530*/  LDC R15, c[0x0][0x248] ;  /* 0x00009200ff0f7b82 */ /* 0x000ef00000000800 */
[----:B------:R-:W3:Y:S01]  /*7540*/  LDC R13, c[0x0][0x248] ;  /* 0x00009200ff0d7b82 */ /* 0x000ee20000000800 */
[----:B----4-:R-:W4:Y:S04]  /*7550*/  LDG.E.U8 R22, desc[UR60][R8.64] ;  /* 0x0000003c08167981 */ /* 0x010f28000c1e1100 */
[----:B--2---:R2:W-:Y:S04]  /*7560*/  STL [R1+0x38], R21 ;  /* 0x0000381501007387 */ /* 0x0045e80000100800 */
[----:B--2---:R2:W5:Y:S02]  /*7570*/  LDG.E.U8 R21, desc[UR60][R2.64] ;  /* 0x0000003c02157981 */ /* 0x004564000c1e1100 */
[----:B--2---:R-:W-:-:S04]  /*7580*/  IADD3 R2, P1, R10, R122, RZ ;  /* 0x0000007a0a027210 */ /* 0x004fc80007f3e0ff */
[----:B------:R-:W-:-:S05]  /*7590*/  LEA.HI.X.SX32 R3, R10, R123, 0x1, P1 ;  /* 0x0000007b0a037211 */ /* 0x000fca00008f0eff */
[----:B------:R2:W3:Y:S01]  /*75a0*/  LDG.E.U8 R23, desc[UR60][R2.64] ;  /* 0x0000003c02177981 */ /* 0x0004e2000c1e1100 */
[----:B-1----:R-:W-:Y:S02]  /*75b0*/  IMAD R5, R17, 0x13c, RZ ;  /* 0x0000013c11057824 */ /* 0x002fe400078e02ff */
[----:B0-----:R-:W-:Y:S01]  /*75c0*/  IMAD R10, R20, 0x13e, RZ ;  /* 0x0000013e140a7824 */ /* 0x001fe200078e02ff */
[----:B------:R0:W-:Y:S01]  /*75d0*/  STL [R1+0x34], R125 ;  /* 0x0000347d01007387 */ /* 0x0001e20000100800 */
[----:B------:R-:W1:Y:S01]  /*75e0*/  LDC R20, c[0x0][0x248] ;  /* 0x00009200ff147b82 */ /* 0x000e620000000800 */
[----:B--2---:R-:W-:Y:S02]  /*75f0*/  IMAD R2, R16, 0x13b, RZ ;  /* 0x0000013b10027824 */ /* 0x004fe400078e02ff */
[----:B------:R-:W-:Y:S01]  /*7600*/  IMAD R3, R19, 0x13d, RZ ;  /* 0x0000013d13037824 */ /* 0x000fe200078e02ff */
[-C--:B------:R-:W-:Y:S01]  /*7610*/  IADD3 R6, P1, R5, R122.reuse, RZ ;  /* 0x0000007a05067210 */ /* 0x080fe20007f3e0ff */
[----:B------:R2:W-:Y:S01]  /*7620*/  STL [R1+0x30], R124 ;  /* 0x0000307c01007387 */ /* 0x0005e20000100800 */
[----:B------:R-:W-:-:S02]  /*7630*/  IADD3 R8, P0, R2, R122, RZ ;  /* 0x0000007a02087210 */ /* 0x000fc40007f1e0ff */
[----:B------:R-:W1:Y:S01]  /*7640*/  LDC R19, c[0x0][0x248] ;  /* 0x00009200ff137b82 */ /* 0x000e620000000800 */
[-C--:B------:R-:W-:Y:S02]  /*7650*/  IADD3 R4, P2, R3, R122.reuse, RZ ;  /* 0x0000007a03047210 */ /* 0x080fe40007f5e0ff */
[-C--:B------:R-:W-:Y:S02]  /*7660*/  LEA.HI.X.SX32 R9, R2, R123.reuse, 0x1, P0 ;  /* 0x0000007b02097211 */ /* 0x080fe400000f0eff */
[C---:B------:R-:W-:Y:S02]  /*7670*/  IADD3 R2, P0, R10.reuse, R122, RZ ;  /* 0x0000007a0a027210 */ /* 0x040fe40007f1e0ff */
[-C--:B------:R-:W-:Y:S01]  /*7680*/  LEA.HI.X.SX32 R7, R5, R123.reuse, 0x1, P1 ;  /* 0x0000007b05077211 */ /* 0x080fe200008f0eff */
[----:B0-----:R-:W3:Y:S01]  /*7690*/  LDG.E.U8 R125, desc[UR60][R8.64] ;  /* 0x0000003c087d7981 */ /* 0x001ee2000c1e1100 */
[-C--:B------:R-:W-:Y:S02]  /*76a0*/  LEA.HI.X.SX32 R5, R3, R123.reuse, 0x1, P2 ;  /* 0x0000007b03057211 */ /* 0x080fe400010f0eff */
[----:B------:R-:W-:Y:S01]  /*76b0*/  LEA.HI.X.SX32 R3, R10, R123, 0x1, P0 ;  /* 0x0000007b0a037211 */ /* 0x000fe200000f0eff */
[----:B------:R0:W-:Y:S04]  /*76c0*/  STL [R1+0x2c], R25 ;  /* 0x00002c1901007387 */ /* 0x0001e80000100800 */
[----:B--2---:R-:W2:Y:S04]  /*76d0*/  LDG.E.U8 R124, desc[UR60][R6.64] ;  /* 0x0000003c067c7981 */ /* 0x004ea8000c1e1100 */
[----:B------:R0:W-:Y:S04]  /*76e0*/  STL [R1+0x28], R24 ;  /* 0x0000281801007387 */ /* 0x0001e80000100800 */
[----:B0-----:R-:W2:Y:S04]  /*76f0*/  LDG.E.U8 R25, desc[UR60][R4.64] ;  /* 0x0000003c04197981 */ /* 0x001ea8000c1e1100 */
[----:B------:R0:W2:Y:S02]  /*7700*/  LDG.E.U8 R24, desc[UR60][R2.64] ;  /* 0x0000003c02187981 */ /* 0x0000a4000c1e1100 */
[----:B0-----:R-:W-:-:S05]  /*7710*/  IMAD R2, R11, 0x13f, RZ ;  /* 0x0000013f0b027824 */ /* 0x001fca00078e02ff */
[----:B------:R-:W-:-:S04]  /*7720*/  IADD3 R6, P0, R2, R122, RZ ;  /* 0x0000007a02067210 */ /* 0x000fc80007f1e0ff */
[----:B------:R-:W-:Y:S01]  /*7730*/  LEA.HI.X.SX32 R7, R2, R123, 0x1, P0 ;  /* 0x0000007b02077211 */ /* 0x000fe200000f0eff */
[----:B-----5:R0:W-:Y:S04]  /*7740*/  STL [R1+0x24], R21 ;  /* 0x0000241501007387 */ /* 0x0201e80000100800 */
[----:B----4-:R4:W-:Y:S04]  /*7750*/  STL [R1+0x20], R22 ;  /* 0x0000201601007387 */ /* 0x0109e80000100800 */
[----:B------:R-:W-:Y:S01]  /*7760*/  STL [R1+0x1c], R27 ;  /* 0x00001c1b01007387 */ /* 0x000fe20000100800 */
[----:B---3--:R-:W-:Y:S01]  /*7770*/  IMAD R3, R12, 0x1b0, RZ ;  /* 0x000001b00c037824 */ /* 0x008fe200078e02ff */
[----:B0-----:R-:W0:Y:S02]  /*7780*/  LDC R21, c[0x0][0x248] ;  /* 0x00009200ff157b82 */ /* 0x001e240000000800 */
[----:B------:R-:W-:Y:S01]  /*7790*/  STL [R1+0x18], R26 ;  /* 0x0000181a01007387 */ /* 0x000fe20000100800 */
[----:B------:R-:W-:-:S05]  /*77a0*/  IMAD R9, R14, 0x1b2, RZ ;  /* 0x000001b20e097824 */ /* 0x000fca00078e02ff */
[----:B----4-:R-:W3:Y:S01]  /*77b0*/  LDC R22, c[0x0][0x248] ;  /* 0x00009200ff167b82 */ /* 0x010ee20000000800 */
[----:B------:R4:W-:Y:S01]  /*77c0*/  STL [R1+0x14], R23 ;  /* 0x0000141701007387 */ /* 0x0009e20000100800 */
[----:B------:R-:W-:Y:S01]  /*77d0*/  IADD3 R4, P1, R3, R122, RZ ;  /* 0x0000007a03047210 */ /* 0x000fe20007f3e0ff */
[----:B------:R-:W-:Y:S02]  /*77e0*/  IMAD R8, R15, 0x1b3, RZ ;  /* 0x000001b30f087824 */ /* 0x000fe400078e02ff */
[----:B------:R-:W-:-:S03]  /*77f0*/  IMAD R11, R13, 0x1b1, RZ ;  /* 0x000001b10d0b7824 */ /* 0x000fc600078e02ff */
[----:B------:R-:W5:Y:S01]  /*7800*/  LDC R12, c[0x0][0x248] ;  /* 0x00009200ff0c7b82 */ /* 0x000f620000000800 */
[----:B----4-:R1:W4:Y:S01]  /*7810*/  LDG.E.U8 R23, desc[UR60][R6.64] ;  /* 0x0000003c06177981 */ /* 0x010322000c1e1100 */
[-C--:B------:R-:W-:Y:S02]  /*7820*/  IADD3 R2, P2, R9, R122.reuse, RZ ;  /* 0x0000007a09027210 */ /* 0x080fe40007f5e0ff */
[-C--:B------:R-:W-:Y:S02]  /*7830*/  LEA.HI.X.SX32 R5, R3, R123.reuse, 0x1, P1 ;  /* 0x0000007b03057211 */ /* 0x080fe400008f0eff */
[C---:B------:R-:W-:Y:S02]  /*7840*/  IADD3 R16, P1, R8.reuse, R122, RZ ;  /* 0x0000007a08107210 */ /* 0x040fe40007f3e0ff */
[----:B------:R-:W5:Y:S01]  /*7850*/  LDC R13, c[0x0][0x248] ;  /* 0x00009200ff0d7b82 */ /* 0x000f620000000800 */
[-C--:B------:R-:W-:Y:S01]  /*7860*/  LEA.HI.X.SX32 R3, R9, R123.reuse, 0x1, P2 ;  /* 0x0000007b09037211 */ /* 0x080fe200010f0eff */
[----:B------:R0:W4:Y:S01]  /*7870*/  LDG.E.U8 R27, desc[UR60][R4.64] ;  /* 0x0000003c041b7981 */ /* 0x000122000c1e1100 */
[----:B------:R-:W-:-:S02]  /*7880*/  LEA.HI.X.SX32 R17, R8, R123, 0x1, P1 ;  /* 0x0000007b08117211 */ /* 0x000fc400008f0eff */
[C---:B------:R-:W-:Y:S01]  /*7890*/  IADD3 R10, P0, R11.reuse, R122, RZ ;  /* 0x0000007a0b0a7210 */ /* 0x040fe20007f1e0ff */
[----:B------:R0:W4:Y:S01]  /*78a0*/  LDG.E.U8 R26, desc[UR60][R2.64] ;  /* 0x0000003c021a7981 */ /* 0x000122000c1e1100 */
[----:B-1----:R-:W-:Y:S01]  /*78b0*/  IMAD R7, R20, 0x1b5, RZ ;  /* 0x000001b514077824 */ /* 0x002fe200078e02ff */
[----:B------:R-:W1:Y:S01]  /*78c0*/  LDC R14, c[0x0][0x248] ;  /* 0x00009200ff0e7b82 */ /* 0x000e620000000800 */
[----:B------:R-:W-:Y:S01]  /*78d0*/  LEA.HI.X.SX32 R11, R11, R123, 0x1, P0 ;  /* 0x0000007b0b0b7211 */ /* 0x000fe200000f0eff */
[----:B------:R2:W4:Y:S01]  /*78e0*/  LDG.E.U8 R16, desc[UR60][R16.64] ;  /* 0x0000003c10107981 */ /* 0x000522000c1e1100 */
[----:B0-----:R-:W-:-:S03]  /*78f0*/  IMAD R5, R21, 0x1b6, RZ ;  /* 0x000001b615057824 */ /* 0x001fc600078e02ff */
[----:B------:R3:W4:Y:S01]  /*7900*/  LDG.E.U8 R10, desc[UR60][R10.64] ;  /* 0x0000003c0a0a7981 */ /* 0x000722000c1e1100 */
[----:B------:R-:W-:Y:S01]  /*7910*/  IMAD R3, R19, 0x1b4, RZ ;  /* 0x000001b413037824 */ /* 0x000fe200078e02ff */
[----:B------:R-:W0:Y:S01]  /*7920*/  LDC R20, c[0x0][0x248] ;  /* 0x00009200ff147b82 */ /* 0x000e220000000800 */
[----:B------:R-:W-:-:S03]  /*7930*/  IADD3 R2, P1, R7, R122, RZ ;  /* 0x0000007a07027210 */ /* 0x000fc60007f3e0ff */
[----:B------:R-:W-:-:S04]  /*7940*/  IADD3 R8, P0, R3, R122, RZ ;  /* 0x0000007a03087210 */ /* 0x000fc80007f1e0ff */
[----:B--2---:R-:W2:Y:S01]  /*7950*/  LDC R17, c[0x0][0x248] ;  /* 0x00009200ff117b82 */ /* 0x004ea20000000800 */
[----:B---3--:R-:W-:Y:S01]  /*7960*/  IMAD R11, R22, 0x1b7, RZ ;  /* 0x000001b7160b7824 */ /* 0x008fe200078e02ff */
[----:B------:R-:W-:-:S06]  /*7970*/  LEA.HI.X.SX32 R9, R3, R123, 0x1, P0 ;  /* 0x0000007b03097211 */ /* 0x000fcc00000f0eff */
[----:B------:R-:W3:Y:S01]  /*7980*/  LDC R19, c[0x0][0x248] ;  /* 0x00009200ff137b82 */ /* 0x000ee20000000800 */
[-C--:B------:R-:W-:Y:S01]  /*7990*/  LEA.HI.X.SX32 R3, R7, R123.reuse, 0x1, P1 ;  /* 0x0000007b07037211 */ /* 0x080fe200008f0eff */
[----:B------:R5:W-:Y:S01]  /*79a0*/  STL [R1+0x10], R125 ;  /* 0x0000107d01007387 */ /* 0x000be20000100800 */
[-C--:B------:R-:W-:Y:S02]  /*79b0*/  IADD3 R6, P2, R5, R122.reuse, RZ ;  /* 0x0000007a05067210 */ /* 0x080fe40007f5e0ff */
[----:B------:R-:W-:Y:S01]  /*79c0*/  IADD3 R4, P0, R11, R122, RZ ;  /* 0x0000007a0b047210 */ /* 0x000fe20007f1e0ff */
[----:B------:R1:W-:Y:S01]  /*79d0*/  STL [R1+0xc], R124 ;  /* 0x00000c7c01007387 */ /* 0x0003e20000100800 */
[-C--:B------:R-:W-:Y:S02]  /*79e0*/  LEA.HI.X.SX32 R7, R5, R123.reuse, 0x1, P2 ;  /* 0x0000007b05077211 */ /* 0x080fe400010f0eff */
[----:B------:R-:W-:Y:S01]  /*79f0*/  LEA.HI.X.SX32 R5, R11, R123, 0x1, P0 ;  /* 0x0000007b0b057211 */ /* 0x000fe200000f0eff */
[----:B------:R1:W4:Y:S01]  /*7a00*/  LDG.E.U8 R3, desc[UR60][R2.64] ;  /* 0x0000003c02037981 */ /* 0x000322000c1e1100 */
[----:B-----5:R-:W5:Y:S03]  /*7a10*/  LDC R125, c[0x0][0x248] ;  /* 0x00009200ff7d7b82 */ /* 0x020f660000000800 */
[----:B------:R2:W-:Y:S04]  /*7a20*/  STL [R1+0x8], R25 ;  /* 0x0000081901007387 */ /* 0x0005e80000100800 */
[----:B------:R0:W5:Y:S01]  /*7a30*/  LDG.E.U8 R15, desc[UR60][R4.64] ;  /* 0x0000003c040f7981 */ /* 0x000162000c1e1100 */
[----:B-1----:R-:W1:Y:S01]  /*7a40*/  LDC R124, c[0x0][0x248] ;  /* 0x00009200ff7c7b82 */ /* 0x002e620000000800 */
[----:B------:R-:W-:-:S02]  /*7a50*/  IMAD R2, R12, 0x1b8, RZ ;  /* 0x000001b80c027824 */ /* 0x000fc400078e02ff */
[----:B------:R0:W-:Y:S01]  /*7a60*/  STL [R1+0x4], R24 ;  /* 0x0000041801007387 */ /* 0x0001e20000100800 */
[----:B--2---:R-:W-:-:S03]  /*7a70*/  IMAD R11, R17, 0x1bb, RZ ;  /* 0x000001bb110b7824 */ /* 0x004fc600078e02ff */
[----:B------:R-:W2:Y:S01]  /*7a80*/  LDG.E.U8 R25, desc[UR60][R8.64] ;  /* 0x0000003c08197981 */ /* 0x000ea2000c1e1100 */
[C---:B0-----:R-:W-:Y:S01]  /*7a90*/  IADD3 R4, P0, R2.reuse, R122, RZ ;  /* 0x0000007a02047210 */ /* 0x041fe20007f1e0ff */
[----:B------:R-:W0:Y:S02]  /*7aa0*/  LDC R17, c[0x0][0x248] ;  /* 0x00009200ff117b82 */ /* 0x000e240000000800 */
[----:B------:R3:W2:Y:S01]  /*7ab0*/  LDG.E.U8 R24, desc[UR60][R6.64] ;  /* 0x0000003c06187981 */ /* 0x0006a2000c1e1100 */
[----:B------:R-:W-:Y:S01]  /*7ac0*/  LEA.HI.X.SX32 R5, R2, R123, 0x1, P0 ;  /* 0x0000007b02057211 */ /* 0x000fe200000f0eff */
[----:B---3--:R-:W-:-:S04]  /*7ad0*/  IMAD R2, R19, 0x1bc, RZ ;  /* 0x000001bc13027824 */ /* 0x008fc800078e02ff */
[----:B------:R-:W3:Y:S01]  /*7ae0*/  LDC R19, c[0x0][0x248] ;  /* 0x00009200ff137b82 */ /* 0x000ee20000000800 */
[----:B------:R-:W-:Y:S01]  /*7af0*/  IMAD R7, R13, 0x1b9, RZ ;  /* 0x000001b90d077824 */ /* 0x000fe200078e02ff */
[----:B------:R-:W-:-:S04]  /*7b00*/  IADD3 R6, P2, R11, R122, RZ ;  /* 0x0000007a0b067210 */ /* 0x000fc80007f5e0ff */
[----:B------:R-:W-:Y:S01]  /*7b10*/  IADD3 R8, P1, R7, R122, RZ ;  /* 0x0000007a07087210 */ /* 0x000fe20007f3e0ff */
[----:B------:R-:W-:-:S03]  /*7b20*/  IMAD R13, R14, 0x1ba, RZ ;  /* 0x000001ba0e0d7824 */ /* 0x000fc600078e02ff */
[-C--:B------:R-:W-:Y:S02]  /*7b30*/  LEA.HI.X.SX32 R9, R7, R123.reuse, 0x1, P1 ;  /* 0x0000007b07097211 */ /* 0x080fe400008f0eff */
[-C--:B------:R-:W-:Y:S02]  /*7b40*/  LEA.HI.X.SX32 R7, R11, R123.reuse, 0x1, P2 ;  /* 0x0000007b0b077211 */ /* 0x080fe400010f0eff */
[C---:B------:R-:W-:Y:S01]  /*7b50*/  IADD3 R12, P0, R13.reuse, R122, RZ ;  /* 0x0000007a0d0c7210 */ /* 0x040fe20007f1e0ff */
[----:B------:R-:W-:Y:S01]  /*7b60*/  IMAD R11, R128, 0x140, RZ ;  /* 0x00000140800b7824 */ /* 0x000fe200078e02ff */
[----:B------:R-:W2:Y:S01]  /*7b70*/  LDG.E.U8 R8, desc[UR60][R8.64] ;  /* 0x0000003c08087981 */ /* 0x000ea2000c1e1100 */
[----:B------:R-:W3:Y:S01]  /*7b80*/  LDC R128, c[0x0][0x248] ;  /* 0x00009200ff807b82 */ /* 0x000ee20000000800 */
[----:B------:R-:W-:Y:S02]  /*7b90*/  LEA.HI.X.SX32 R13, R13, R123, 0x1, P0 ;  /* 0x0000007b0d0d7211 */ /* 0x000fe400000f0eff */
[----:B------:R1:W2:Y:S04]  /*7ba0*/  LDG.E.U8 R14, desc[UR60][R6.64] ;  /* 0x0000003c060e7981 */ /* 0x0002a8000c1e1100 */
[----:B------:R-:W2:Y:S01]  /*7bb0*/  LDG.E.U8 R22, desc[UR60][R12.64] ;  /* 0x0000003c0c167981 */ /* 0x000ea2000c1e1100 */
[----:B-1----:R-:W-:-:S03]  /*7bc0*/  IMAD R7, R20, 0x1be, RZ ;  /* 0x000001be14077824 */ /* 0x002fc600078e02ff */
[----:B----4-:R1:W-:Y:S04]  /*7bd0*/  STL [R1], R23 ;  /* 0x0000001701007387 */ /* 0x0103e80000100800 */
[----:B-1----:R1:W4:Y:S02]  /*7be0*/  LDG.E.U8 R23, desc[UR60][R4.64] ;  /* 0x0000003c04177981 */ /* 0x002324000c1e1100 */
[----:B-1----:R-:W-:-:S04]  /*7bf0*/  IADD3 R4, P1, R2, R122, RZ ;  /* 0x0000007a02047210 */ /* 0x002fc80007f3e0ff */
[----:B------:R-:W-:Y:S01]  /*7c00*/  LEA.HI.X.SX32 R5, R2, R123, 0x1, P1 ;  /* 0x0000007b02057211 */ /* 0x000fe200008f0eff */
[----:B------:R-:W-:-:S04]  /*7c10*/  IMAD R2, R124, 0x1bd, RZ ;  /* 0x000001bd7c027824 */ /* 0x000fc800078e02ff */
[----:B------:R5:W4:Y:S01]  /*7c20*/  LDG.E.U8 R21, desc[UR60][R4.64] ;  /* 0x0000003c04157981 */ /* 0x000b22000c1e1100 */
[CC--:B------:R-:W-:Y:S02]  /*7c30*/  IADD3 R124, P0, R2.reuse, R122.reuse, RZ ;  /* 0x0000007a027c7210 */ /* 0x0c0fe40007f1e0ff */
[-C--:B------:R-:W-:Y:S01]  /*7c40*/  IADD3 R12, P1, R7, R122.reuse, RZ ;  /* 0x0000007a070c7210 */ /* 0x080fe20007f3e0ff */
[----:B-----5:R-:W-:Y:S01]  /*7c50*/  IMAD R5, R125, 0x1bf, RZ ;  /* 0x000001bf7d057824 */ /* 0x020fe200078e02ff */
[-C--:B------:R-:W-:Y:S02]  /*7c60*/  LEA.HI.X.SX32 R125, R2, R123.reuse, 0x1, P0 ;  /* 0x0000007b027d7211 */ /* 0x080fe400000f0eff */
[-C--:B------:R-:W-:Y:S02]  /*7c70*/  IADD3 R4, P0, R11, R122.reuse, RZ ;  /* 0x0000007a0b047210 */ /* 0x080fe40007f1e0ff */
[-C--:B------:R-:W-:Y:S02]  /*7c80*/  IADD3 R6, P2, R5, R122.reuse, RZ ;  /* 0x0000007a05067210 */ /* 0x080fe40007f5e0ff */
[-C--:B------:R-:W-:Y:S01]  /*7c90*/  LEA.HI.X.SX32 R13, R7, R123.reuse, 0x1, P1 ;  /* 0x0000007b070d7211 */ /* 0x080fe200008f0eff */
[----:B0-----:R-:W-:Y:S01]  /*7ca0*/  IMAD R2, R17, 0x141, RZ ;  /* 0x0000014111027824 */ /* 0x001fe200078e02ff */
[-C--:B------:R-:W-:Y:S01]  /*7cb0*/  LEA.HI.X.SX32 R7, R5, R123.reuse, 0x1, P2 ;  /* 0x0000007b05077211 */ /* 0x080fe200010f0eff */
[----:B------:R-:W5:Y:S01]  /*7cc0*/  LDG.E.U8 R9, desc[UR60][R124.64] ;  /* 0x0000003c7c097981 */ /* 0x000f62000c1e1100 */
[----:B------:R-:W-:Y:S01]  /*7cd0*/  LEA.HI.X.SX32 R5, R11, R123, 0x1, P0 ;  /* 0x0000007b0b057211 */ /* 0x000fe200000f0eff */
[----:B------:R-:W0:Y:S02]  /*7ce0*/  LDC R17, c[0x0][0x248] ;  /* 0x00009200ff117b82 */ /* 0x000e240000000800 */
[----:B------:R1:W4:Y:S06]  /*7cf0*/  LDG.E.U8 R20, desc[UR60][R12.64] ;  /* 0x0000003c0c147981 */ /* 0x00032c000c1e1100 */
[----:B------:R-:W0:Y:S01]  /*7d00*/  LDC R11, c[0x0][0x248] ;  /* 0x00009200ff0b7b82 */ /* 0x000e220000000800 */
[----:B------:R3:W5:Y:S01]  /*7d10*/  LDG.E.U8 R252, desc[UR60][R4.64] ;  /* 0x0000003c04fc7981 */ /* 0x000762000c1e1100 */
[----:B------:R-:W-:-:S03]  /*7d20*/  IADD3 R248, P0, R2, R122, RZ ;  /* 0x0000007a02f87210 */ /* 0x000fc60007f1e0ff */
[----:B------:R3:W4:Y:S01]  /*7d30*/  LDG.E.U8 R13, desc[UR60][R6.64] ;  /* 0x0000003c060d7981 */ /* 0x000722000c1e1100 */
[----:B------:R-:W-:Y:S02]  /*7d40*/  LEA.HI.X.SX32 R249, R2, R123, 0x1, P0 ;  /* 0x0000007b02f97211 */ /* 0x000fe400000f0eff */
[----:B-1----:R-:W1:Y:S01]  /*7d50*/  LDC R12, c[0x0][0x248] ;  /* 0x00009200ff0c7b82 */ /* 0x002e620000000800 */
[----:B---3--:R-:W-:Y:S02]  /*7d60*/  IMAD R4, R19, 0x142, RZ ;  /* 0x0000014213047824 */ /* 0x008fe400078e02ff */
[----:B------:R-:W3:Y:S01]  /*7d70*/  LDG.E.U8 R248, desc[UR60][R248.64] ;  /* 0x0000003cf8f87981 */ /* 0x000ee2000c1e1100 */
[----:B------:R-:W-:Y:S02]  /*7d80*/  IMAD R5, R126, 0x144, RZ ;  /* 0x000001447e057824 */ /* 0x000fe400078e02ff */
[----:B------:R-:W-:Y:S01]  /*7d90*/  IMAD R7, R127, 0x143, RZ ;  /* 0x000001437f077824 */ /* 0x000fe200078e02ff */
[-C--:B------:R-:W-:Y:S01]  /*7da0*/  IADD3 R126, P1, R4, R122.reuse, RZ ;  /* 0x0000007a047e7210 */ /* 0x080fe20007f3e0ff */
[----:B------:R-:W-:Y:S01]  /*7db0*/  IMAD R2, R128, 0x145, RZ ;  /* 0x0000014580027824 */ /* 0x000fe200078e02ff */
[-C--:B------:R-:W-:Y:S01]  /*7dc0*/  IADD3 R6, P2, R5, R122.reuse, RZ ;  /* 0x0000007a05067210 */ /* 0x080fe20007f5e0ff */
[----:B------:R-:W2:Y:S01]  /*7dd0*/  LDC R19, c[0x0][0x248] ;  /* 0x00009200ff137b82 */ /* 0x000ea20000000800 */
[----:B------:R-:W-:-:S02]  /*7de0*/  IADD3 R124, P0, R7, R122, RZ ;  /* 0x0000007a077c7210 */ /* 0x000fc40007f1e0ff */
[-C--:B------:R-:W-:Y:S02]  /*7df0*/  LEA.HI.X.SX32 R127, R4, R123.reuse, 0x1, P1 ;  /* 0x0000007b047f7211 */ /* 0x080fe400008f0eff */
[CC--:B------:R-:W-:Y:S02]  /*7e00*/  IADD3 R4, P1, R2.reuse, R122.reuse, RZ ;  /* 0x0000007a02047210 */ /* 0x0c0fe40007f3e0ff */
[-C--:B------:R-:W-:Y:S01]  /*7e10*/  LEA.HI.X.SX32 R125, R7, R123.reuse, 0x1, P0 ;  /* 0x0000007b077d7211 */ /* 0x080fe200000f0eff */
[----:B------:R0:W3:Y:S01]  /*7e20*/  LDG.E.U8 R247, desc[UR60][R126.64] ;  /* 0x0000003c7ef77981 */ /* 0x0000e2000c1e1100 */
[-C--:B------:R-:W-:Y:S01]  /*7e30*/  LEA.HI.X.SX32 R7, R5, R123.reuse, 0x1, P2 ;  /* 0x0000007b05077211 */ /* 0x080fe200010f0eff */
[----:B------:R-:W2:Y:S01]  /*7e40*/  LDC R128, c[0x0][0x248] ;  /* 0x00009200ff807b82 */ /* 0x000ea20000000800 */
[----:B------:R-:W-:Y:S01]  /*7e50*/  LEA.HI.X.SX32 R5, R2, R123, 0x1, P1 ;  /* 0x0000007b02057211 */ /* 0x000fe200008f0eff */
[----:B0-----:R-:W-:Y:S01]  /*7e60*/  IMAD R2, R11, 0x146, RZ ;  /* 0x000001460b027824 */ /* 0x001fe200078e02ff */
[----:B------:R-:W3:Y:S05]  /*7e70*/  LDG.E.U8 R246, desc[UR60][R124.64] ;  /* 0x0000003c7cf67981 */ /* 0x000eea000c1e1100 */
[----:B------:R-:W0:Y:S01]  /*7e80*/  LDC R126, c[0x0][0x248] ;  /* 0x00009200ff7e7b82 */ /* 0x000e220000000800 */
[----:B------:R1:W3:Y:S01]  /*7e90*/  LDG.E.U8 R245, desc[UR60][R6.64] ;  /* 0x0000003c06f57981 */ /* 0x0002e2000c1e1100 */
[----:B------:R-:W-:Y:S01]  /*7ea0*/  IADD3 R238, P0, R2, R122, RZ ;  /* 0x0000007a02ee7210 */ /* 0x000fe20007f1e0ff */
[----:B------:R-:W-:-:S02]  /*7eb0*/  IMAD R11, R131, 0x149, RZ ;  /* 0x00000149830b7824 */ /* 0x000fc400078e02ff */
[----:B------:R1:W3:Y:S03]  /*7ec0*/  LDG.E.U8 R243, desc[UR60][R4.64] ;  /* 0x0000003c04f37981 */ /* 0x0002e6000c1e1100 */
[----:B------:R-:W2:Y:S01]  /*7ed0*/  LDC R127, c[0x0][0x248] ;  /* 0x00009200ff7f7b82 */ /* 0x000ea20000000800 */
[----:B-1----:R-:W-:Y:S02]  /*7ee0*/  IMAD R7, R129, 0x147, RZ ;  /* 0x0000014781077824 */ /* 0x002fe400078e02ff */
[----:B------:R-:W-:-:S03]  /*7ef0*/  IMAD R5, R130, 0x148, RZ ;  /* 0x0000014882057824 */ /* 0x000fc600078e02ff */
[-C--:B------:R-:W-:Y:S02]  /*7f00*/  IADD3 R124, P1, R7, R122.reuse, RZ ;  /* 0x0000007a077c7210 */ /* 0x080fe40007f3e0ff */
[----:B------:R-:W1:Y:S01]  /*7f10*/  LDC R129, c[0x0][0x248] ;  /* 0x00009200ff817b82 */ /* 0x000e620000000800 */
[-C--:B------:R-:W-:Y:S02]  /*7f20*/  LEA.HI.X.SX32 R239, R2, R123.reuse, 0x1, P0 ;  /* 0x0000007b02ef7211 */ /* 0x080fe400000f0eff */
[-C--:B------:R-:W-:Y:S02]  /*7f30*/  IADD3 R6, P2, R5, R122.reuse, RZ ;  /* 0x0000007a05067210 */ /* 0x080fe40007f5e0ff */
[-C--:B------:R-:W-:Y:S02]  /*7f40*/  IADD3 R4, P0, R11, R122.reuse, RZ ;  /* 0x0000007a0b047210 */ /* 0x080fe40007f1e0ff */
[-C--:B------:R-:W-:Y:S01]  /*7f50*/  LEA.HI.X.SX32 R125, R7, R123.reuse, 0x1, P1 ;  /* 0x0000007b077d7211 */ /* 0x080fe200008f0eff */
[----:B------:R-:W-:Y:S01]  /*7f60*/  IMAD R2, R12, 0x14a, RZ ;  /* 0x0000014a0c027824 */ /* 0x000fe200078e02ff */
[-C--:B------:R-:W-:Y:S01]  /*7f70*/  LEA.HI.X.SX32 R7, R5, R123.reuse, 0x1, P2 ;  /* 0x0000007b05077211 */ /* 0x080fe200010f0eff */
[----:B------:R-:W1:Y:S01]  /*7f80*/  LDC R130, c[0x0][0x248] ;  /* 0x00009200ff827b82 */ /* 0x000e620000000800 */
[----:B------:R-:W-:Y:S01]  /*7f90*/  LEA.HI.X.SX32 R5, R11, R123, 0x1, P0 ;  /* 0x0000007b0b057211 */ /* 0x000fe200000f0eff */
[----:B------:R-:W3:Y:S01]  /*7fa0*/  LDG.E.U8 R237, desc[UR60][R124.64] ;  /* 0x0000003c7ced7981 */ /* 0x000ee2000c1e1100 */
[----:B------:R-:W-:-:S03]  /*7fb0*/  IADD3 R230, P0, R2, R122, RZ ;  /* 0x0000007a02e67210 */ /* 0x000fc60007f1e0ff */
[----:B------:R0:W3:Y:S02]  /*7fc0*/  LDG.E.U8 R235, desc[UR60][R4.64] ;  /* 0x0000003c04eb7981 */ /* 0x0000e4000c1e1100 */
[----:B------:R-:W1:Y:S02]  /*7fd0*/  LDC R11, c[0x0][0x248] ;  /* 0x00009200ff0b7b82 */ /* 0x000e640000000800 */
[----:B------:R2:W3:Y:S01]  /*7fe0*/  LDG.E.U8 R236, desc[UR60][R6.64] ;  /* 0x0000003c06ec7981 */ /* 0x0004e2000c1e1100 */
[----:B------:R-:W-:-:S03]  /*7ff0*/  LEA.HI.X.SX32 R231, R2, R123, 0x1, P0 ;  /* 0x0000007b02e77211 */ /* 0x000fc600000f0eff */
[----:B------:R-:W3:Y:S01]  /*8000*/  LDG.E.U8 R238, desc[UR60][R238.64] ;  /* 0x0000003ceeee7981 */ /* 0x000ee2000c1e1100 */
[----:B0-----:R-:W-:Y:S01]  /*8010*/  IMAD R4, R17, 0x14b, RZ ;  /* 0x0000014b11047824 */ /* 0x001fe200078e02ff */
[----:B------:R-:W0:Y:S01]  /*8020*/  LDC R131, c[0x0][0x248] ;  /* 0x00009200ff837b82 */ /* 0x000e220000000800 */
[----:B------:R-:W-:Y:S01]  /*8030*/  IMAD R5, R126, 0x14d, RZ ;  /* 0x0000014d7e057824 */ /* 0x000fe200078e02ff */
[----:B------:R-:W3:Y:S01]  /*8040*/  LDG.E.U8 R230, desc[UR60][R230.64] ;  /* 0x0000003ce6e67981 */ /* 0x000ee2000c1e1100 */
[----:B--2---:R-:W-:Y:S01]  /*8050*/  IMAD R7, R19, 0x14c, RZ ;  /* 0x0000014c13077824 */ /* 0x004fe200078e02ff */
[-C--:B------:R-:W-:Y:S01]  /*8060*/  IADD3 R126, P1, R4, R122.reuse, RZ ;  /* 0x0000007a047e7210 */ /* 0x080fe20007f3e0ff */
[----:B------:R-:W-:Y:S01]  /*8070*/  IMAD R2, R127, 0x14e, RZ ;  /* 0x0000014e7f027824 */ /* 0x000fe200078e02ff */
[-C--:B------:R-:W-:Y:S02]  /*8080*/  IADD3 R6, P2, R5, R122.reuse, RZ ;  /* 0x0000007a05067210 */ /* 0x080fe40007f5e0ff */
[----:B------:R-:W-:-:S02]  /*8090*/  IADD3 R124, P0, R7, R122, RZ ;  /* 0x0000007a077c7210 */ /* 0x000fc40007f1e0ff */
[-C--:B------:R-:W-:Y:S02]  /*80a0*/  LEA.HI.X.SX32 R127, R4, R123.reuse, 0x1, P1 ;  /* 0x0000007b047f7211 */ /* 0x080fe400008f0eff */
[C---:B------:R-:W-:Y:S02]  /*80b0*/  IADD3 R4, P1, R2.reuse, R122, RZ ;  /* 0x0000007a02047210 */ /* 0x040fe40007f3e0ff */
[-C--:B------:R-:W-:Y:S01]  /*80c0*/  LEA.HI.X.SX32 R125, R7, R123.reuse, 0x1, P0 ;  /* 0x0000007b077d7211 */ /* 0x080fe200000f0eff */
[----:B------:R2:W3:Y:S01]  /*80d0*/  LDG.E.U8 R12, desc[UR60][R126.64] ;  /* 0x0000003c7e0c7981 */ /* 0x0004e2000c1e1100 */
[-C--:B------:R-:W-:Y:S02]  /*80e0*/  LEA.HI.X.SX32 R7, R5, R123.reuse, 0x1, P2 ;  /* 0x0000007b05077211 */ /* 0x080fe400010f0eff */
[----:B------:R-:W-:Y:S01]  /*80f0*/  LEA.HI.X.SX32 R5, R2, R123, 0x1, P1 ;  /* 0x0000007b02057211 */ /* 0x000fe200008f0eff */
[----:B-1----:R-:W-:Y:S01]  /*8100*/  IMAD R2, R11, 0x14f, RZ ;  /* 0x0000014f0b027824 */ /* 0x002fe200078e02ff */
[----:B------:R-:W3:Y:S04]  /*8110*/  LDG.E.U8 R19, desc[UR60][R124.64] ;  /* 0x0000003c7c137981 */ /* 0x000ee8000c1e1100 */
[----:B------:R1:W3:Y:S01]  /*8120*/  LDG.E.U8 R17, desc[UR60][R4.64] ;  /* 0x0000003c04117981 */ /* 0x0002e2000c1e1100 */
[----:B--2---:R-:W-:-:S02]  /*8130*/  IMAD R127, R136, 0x1c2, RZ ;  /* 0x000001c2887f7824 */ /* 0x004fc400078e02ff */
[----:B------:R-:W2:Y:S01]  /*8140*/  LDC R136, c[0x0][0x248] ;  /* 0x00009200ff887b82 */ /* 0x000ea20000000800 */
[----:B------:R0:W3:Y:S01]  /*8150*/  LDG.E.U8 R7, desc[UR60][R6.64] ;  /* 0x0000003c06077981 */ /* 0x0000e2000c1e1100 */
[----:B-1----:R-:W-:Y:S01]  /*8160*/  IMAD R5, R128, 0x1c0, RZ ;  /* 0x000001c080057824 */ /* 0x002fe200078e02ff */
[----:B------:R-:W-:-:S04]  /*8170*/  IADD3 R128, P0, R2, R122, RZ ;  /* 0x0000007a02807210 */ /* 0x000fc80007f1e0ff */
[-C--:B------:R-:W-:Y:S01]  /*8180*/  IADD3 R4, P1, R5, R122.reuse, RZ ;  /* 0x0000007a05047210 */ /* 0x080fe20007f3e0ff */
[----:B0-----:R-:W-:Y:S01]  /*8190*/  IMAD R6, R129, 0x1c1, RZ ;  /* 0x000001c181067824 */ /* 0x001fe200078e02ff */
[-C--:B------:R-:W-:Y:S01]  /*81a0*/  LEA.HI.X.SX32 R129, R2, R123.reuse, 0x1, P0 ;  /* 0x0000007b02817211 */ /* 0x080fe200000f0eff */
[----:B------:R-:W-:Y:S01]  /*81b0*/  IMAD R2, R130, 0x1c3, RZ ;  /* 0x000001c382027824 */ /* 0x000fe200078e02ff */
[-C--:B------:R-:W-:Y:S01]  /*81c0*/  LEA.HI.X.SX32 R5, R5, R123.reuse, 0x1, P1 ;  /* 0x0000007b05057211 */ /* 0x080fe200008f0eff */
[----:B------:R-:W0:Y:S01]  /*81d0*/  LDC R130, c[0x0][0x248] ;  /* 0x00009200ff827b82 */ /* 0x000e220000000800 */
[CC--:B------:R-:W-:Y:S01]  /*81e0*/  IADD3 R126, P0, R127.reuse, R122.reuse, RZ ;  /* 0x0000007a7f7e7210 */ /* 0x0c0fe20007f1e0ff */
[----:B------:R1:W3:Y:S01]  /*81f0*/  LDG.E.U8 R11, desc[UR60][R128.64] ;  /* 0x0000003c800b7981 */ /* 0x0002e2000c1e1100 */
[C---:B------:R-:W-:Y:S02]  /*8200*/  IADD3 R124, P2, R6.reuse, R122, RZ ;  /* 0x0000007a067c7210 */ /* 0x040fe40007f5e0ff */
[-C--:B------:R-:W-:Y:S01]  /*8210*/  LEA.HI.X.SX32 R127, R127, R123.reuse, 0x1, P0 ;  /* 0x0000007b7f7f7211 */ /* 0x080fe200000f0eff */
[----:B------:R1:W3:Y:S01]  /*8220*/  LDG.E.U8 R251, desc[UR60][R4.64] ;  /* 0x0000003c04fb7981 */ /* 0x0002e2000c1e1100 */
[----:B------:R-:W-:-:S02]  /*8230*/  LEA.HI.X.SX32 R125, R6, R123, 0x1, P2 ;  /* 0x0000007b067d7211 */ /* 0x000fc400010f0eff */
[CC--:B-1----:R-:W-:Y:S01]  /*8240*/  IADD3 R128, P0, R2.reuse, R122.reuse, RZ ;  /* 0x0000007a02807210 */ /* 0x0c2fe20007f1e0ff */
[----:B------:R1:W3:Y:S01]  /*8250*/  LDG.E.U8 R249, desc[UR60][R126.64] ;  /* 0x0000003c7ef97981 */ /* 0x0002e2000c1e1100 */
[----:B------:R-:W-:Y:S02]  /*8260*/  IMAD R5, R131, 0x1c4, RZ ;  /* 0x000001c483057824 */ /* 0x000fe400078e02ff */
[----:B------:R-:W-:Y:S01]  /*8270*/  LEA.HI.X.SX32 R129, R2, R123, 0x1, P0 ;  /* 0x0000007b02817211 */ /* 0x000fe200000f0eff */
[----:B------:R-:W-:Y:S01]  /*8280*/  IMAD R6, R134, 0x1c6, RZ ;  /* 0x000001c686067824 */ /* 0x000fe200078e02ff */
[----:B------:R1:W3:Y:S01]  /*8290*/  LDG.E.U8 R250, desc[UR60][R124.64] ;  /* 0x0000003c7cfa7981 */ /* 0x0002e2000c1e1100 */
[----:B--2---:R-:W-:Y:S01]  /*82a0*/  IMAD R2, R136, 0x1c7, RZ ;  /* 0x000001c788027824 */ /* 0x004fe200078e02ff */
[----:B------:R-:W2:Y:S01]  /*82b0*/  LDC R131, c[0x0][0x248] ;  /* 0x00009200ff837b82 */ /* 0x000ea20000000800 */
[-C--:B-1----:R-:W-:Y:S01]  /*82c0*/  IADD3 R126, P1, R5, R122.reuse, RZ ;  /* 0x0000007a057e7210 */ /* 0x082fe20007f3e0ff */
[----:B------:R1:W3:Y:S01]  /*82d0*/  LDG.E.U8 R244, desc[UR60][R128.64] ;  /* 0x0000003c80f47981 */ /* 0x0002e2000c1e1100 */
[----:B------:R-:W-:-:S02]  /*82e0*/  IADD3 R4, P2, R6, R122, RZ ;  /* 0x0000007a06047210 */ /* 0x000fc40007f5e0ff */
[-C--:B------:R-:W-:Y:S01]  /*82f0*/  LEA.HI.X.SX32 R127, R5, R123.reuse, 0x1, P1 ;  /* 0x0000007b057f7211 */ /* 0x080fe200008f0eff */
[----:B------:R-:W-:Y:S01]  /*8300*/  IMAD R125, R132, 0x1c5, RZ ;  /* 0x000001c5847d7824 */ /* 0x000fe200078e02ff */
[-C--:B------:R-:W-:Y:S01]  /*8310*/  LEA.HI.X.SX32 R5, R6, R123.reuse, 0x1, P2 ;  /* 0x0000007b06057211 */ /* 0x080fe200010f0eff */
[----:B------:R-:W2:Y:S02]  /*8320*/  LDC R134, c[0x0][0x248] ;  /* 0x00009200ff867b82 */ /* 0x000ea40000000800 */
[----:B------:R-:W3:Y:S01]  /*8330*/  LDG.E.U8 R242, desc[UR60][R126.64] ;  /* 0x0000003c7ef27981 */ /* 0x000ee2000c1e1100 */
[CC--:B-1----:R-:W-:Y:S02]  /*8340*/  IADD3 R128, P1, R2.reuse, R122.reuse, RZ ;  /* 0x0000007a02807210 */ /* 0x0c2fe40007f3e0ff */
[CC--:B------:R-:W-:Y:S01]  /*8350*/  IADD3 R124, P0, R125.reuse, R122.reuse, RZ ;  /* 0x0000007a7d7c7210 */ /* 0x0c0fe20007f1e0ff */
[----:B------:R1:W3:Y:S01]  /*8360*/  LDG.E.U8 R240, desc[UR60][R4.64] ;  /* 0x0000003c04f07981 */ /* 0x0002e2000c1e1100 */
[-C--:B------:R-:W-:Y:S01]  /*8370*/  LEA.HI.X.SX32 R129, R2, R123.reuse, 0x1, P1 ;  /* 0x0000007b02817211 */ /* 0x080fe200008f0eff */
[----:B------:R-:W-:Y:S01]  /*8380*/  IMAD R2, R138, 0x1c8, RZ ;  /* 0x000001c88a027824 */ /* 0x000fe200078e02ff */
[----:B------:R-:W-:Y:S01]  /*8390*/  LEA.HI.X.SX32 R125, R125, R123, 0x1, P0 ;  /* 0x0000007b7d7d7211 */ /* 0x000fe200000f0eff */
[----:B------:R-:W2:Y:S02]  /*83a0*/  LDC R136, c[0x0][0x248] ;  /* 0x00009200ff887b82 */ /* 0x000ea40000000800 */
[----:B------:R0:W3:Y:S01]  /*83b0*/  LDG.E.U8 R239, desc[UR60][R128.64] ;  /* 0x0000003c80ef7981 */ /* 0x0000e2000c1e1100 */
[----:B-1----:R-:W-:-:S03]  /*83c0*/  IADD3 R4, P0, R2, R122, RZ ;  /* 0x0000007a02047210 */ /* 0x002fc60007f1e0ff */
[----:B------:R1:W3:Y:S02]  /*83d0*/  LDG.E.U8 R241, desc[UR60][R124.64] ;  /* 0x0000003c7cf17981 */ /* 0x0002e4000c1e1100 */
[----:B------:R-:W5:Y:S01]  /*83e0*/  LDC R132, c[0x0][0x248] ;  /* 0x00009200ff847b82 */ /* 0x000f620000000800 */
[----:B0-----:R-:W-:Y:S01]  /*83f0*/  IMAD R129, R141, 0x1cb, RZ ;  /* 0x000001cb8d817824 */ /* 0x001fe200078e02ff */
[----:B------:R-:W-:-:S06]  /*8400*/  LEA.HI.X.SX32 R5, R2, R123, 0x1, P0 ;  /* 0x0000007b02057211 */ /* 0x000fcc00000f0eff */
[----:B------:R-:W0:Y:S01]  /*8410*/  LDC R138, c[0x0][0x248] ;  /* 0x00009200ff8a7b82 */ /* 0x000e220000000800 */
[-C--:B------:R-:W-:Y:S01]  /*8420*/  IADD3 R128, P0, R129, R122.reuse, RZ ;  /* 0x0000007a81807210 */ /* 0x080fe20007f1e0ff */
[----:B-1----:R-:W-:Y:S01]  /*8430*/  IMAD R125, R139, 0x1c9, RZ ;  /* 0x000001c98b7d7824 */ /* 0x002fe200078e02ff */
[----:B------:R2:W3:Y:S02]  /*8440*/  LDG.E.U8 R234, desc[UR60][R4.64] ;  /* 0x0000003c04ea7981 */ /* 0x0004e4000c1e1100 */
[----:B------:R-:W-:Y:S01]  /*8450*/  LEA.HI.X.SX32 R129, R129, R123, 0x1, P0 ;  /* 0x0000007b81817211 */ /* 0x000fe200000f0eff */
[----:B------:R-:W-:Y:S02]  /*8460*/  IMAD R2, R130, 0x1cc, RZ ;  /* 0x000001cc82027824 */ /* 0x000fe400078e02ff */
[----:B------:R-:W1:Y:S02]  /*8470*/  LDC R130, c[0x0][0x248] ;  /* 0x00009200ff827b82 */ /* 0x000e640000000800 */
[----:B------:R2:W3:Y:S01]  /*8480*/  LDG.E.U8 R231, desc[UR60][R128.64] ;  /* 0x0000003c80e77981 */ /* 0x0004e2000c1e1100 */
[----:B------:R-:W-:Y:S01]  /*8490*/  IADD3 R124, P1, R125, R122, RZ ;  /* 0x0000007a7d7c7210 */ /* 0x000fe20007f3e0ff */
[----:B--2---:R-:W-:-:S02]  /*84a0*/  IMAD R4, R131, 0x1cd, RZ ;  /* 0x000001cd83047824 */ /* 0x004fc400078e02ff */
[----:B------:R-:W-:Y:S02]  /*84b0*/  IMAD R6, R140, 0x1ca, RZ ;  /* 0x000001ca8c067824 */ /* 0x000fe400078e02ff */
[----:B------:R-:W2:Y:S01]  /*84c0*/  LDC R141, c[0x0][0x248] ;  /* 0x00009200ff8d7b82 */ /* 0x000ea20000000800 */
[----:B------:R-:W-:-:S07]  /*84d0*/  IADD3 R228, P0, R2, R122, RZ ;  /* 0x0000007a02e47210 */ /* 0x000fce0007f1e0ff */
[----:B------:R-:W0:Y:S01]  /*84e0*/  LDC R128, c[0x0][0x248] ;  /* 0x00009200ff807b82 */ /* 0x000e220000000800 */
[-C--:B------:R-:W-:Y:S01]  /*84f0*/  LEA.HI.X.SX32 R125, R125, R123.reuse, 0x1, P1 ;  /* 0x0000007b7d7d7211 */ /* 0x080fe200008f0eff */
[----:B------:R-:W-:Y:S01]  /*8500*/  IMAD R5, R134, 0x1cf, RZ ;  /* 0x000001cf86057824 */ /* 0x000fe200078e02ff */
[----:B------:R-:W-:Y:S01]  /*8510*/  LEA.HI.X.SX32 R229, R2, R123, 0x1, P0 ;  /* 0x0000007b02e57211 */ /* 0x000fe200000f0eff */
[----:B------:R-:W-:-:S04]  /*8520*/  IMAD R2, R136, 0x150, RZ ;  /* 0x0000015088027824 */ /* 0x000fc800078e02ff */
[----:B------:R-:W2:Y:S01]  /*8530*/  LDC R129, c[0x0][0x248] ;  /* 0x00009200ff817b82 */ /* 0x000ea20000000800 */
[-C--:B------:R-:W-:Y:S01]  /*8540*/  IADD3 R226, P1, R4, R122.reuse, RZ ;  /* 0x0000007a04e27210 */ /* 0x080fe20007f3e0ff */
[----:B------:R5:W3:Y:S01]  /*8550*/  LDG.E.U8 R233, desc[UR60][R124.64] ;  /* 0x0000003c7ce97981 */ /* 0x000ae2000c1e1100 */
[-C--:B------:R-:W-:Y:S02]  /*8560*/  IADD3 R126, P2, R6, R122.reuse, RZ ;  /* 0x0000007a067e7210 */ /* 0x080fe40007f5e0ff */
[-C--:B------:R-:W-:Y:S01]  /*8570*/  LEA.HI.X.SX32 R227, R4, R123.reuse, 0x1, P1 ;  /* 0x0000007b04e37211 */ /* 0x080fe200008f0eff */
[----:B------:R-:W3:Y:S01]  /*8580*/  LDG.E.U8 R228, desc[UR60][R228.64] ;  /* 0x0000003ce4e47981 */ /* 0x000ee2000c1e1100 */
[-C--:B------:R-:W-:Y:S01]  /*8590*/  IADD3 R4, P0, R2, R122.reuse, RZ ;  /* 0x0000007a02047210 */ /* 0x080fe20007f1e0ff */
[----:B------:R-:W4:Y:S01]  /*85a0*/  LDC R131, c[0x0][0x248] ;  /* 0x00009200ff837b82 */ /* 0x000f220000000800 */
[----:B-----5:R-:W-:Y:S01]  /*85b0*/  IADD3 R124, P3, R5, R122, RZ ;  /* 0x0000007a057c7210 */ /* 0x020fe20007f7e0ff */
[----:B------:R-:W5:Y:S01]  /*85c0*/  LDG.E.U8 R226, desc[UR60][R226.64] ;  /* 0x0000003ce2e27981 */ /* 0x000f62000c1e1100 */
[----:B------:R-:W-:-:S02]  /*85d0*/  LEA.HI.X.SX32 R127, R6, R123, 0x1, P2 ;  /* 0x0000007b067f7211 */ /* 0x000fc400010f0eff */
[-C--:B------:R-:W-:Y:S01]  /*85e0*/  LEA.HI.X.SX32 R125, R5, R123.reuse, 0x1, P3 ;  /* 0x0000007b057d7211 */ /* 0x080fe200018f0eff */
[----:B------:R-:W-:Y:S01]  /*85f0*/  IMAD R6, R132, 0x1ce, RZ ;  /* 0x000001ce84067824 */ /* 0x000fe200078e02ff */
[----:B------:R-:W-:Y:S01]  /*8600*/  LEA.HI.X.SX32 R5, R2, R123, 0x1, P0 ;  /* 0x0000007b02057211 */ /* 0x000fe200000f0eff */
[----:B------:R-:W4:Y:S01]  /*8610*/  LDC R132, c[0x0][0x248] ;  /* 0x00009200ff847b82 */ /* 0x000f220000000800 */
[----:B0-----:R-:W-:Y:S01]  /*8620*/  IMAD R2, R128, 0x151, RZ ;  /* 0x0000015180027824 */ /* 0x001fe200078e02ff */
[----:B------:R0:W5:Y:S04]  /*8630*/  LDG.E.U8 R232, desc[UR60][R126.64] ;  /* 0x0000003c7ee87981 */ /* 0x000168000c1e1100 */
[----:B------:R1:W5:Y:S01]  /*8640*/  LDG.E.U8 R227, desc[UR60][R4.64] ;  /* 0x0000003c04e37981 */ /* 0x000362000c1e1100 */
[-C--:B------:R-:W-:Y:S01]  /*8650*/  IADD3 R128, P0, R2, R122.reuse, RZ ;  /* 0x0000007a02807210 */ /* 0x080fe20007f1e0ff */
[----:B------:R-:W4:Y:S02]  /*8660*/  LDC R136, c[0x0][0x248] ;  /* 0x00009200ff887b82 */ /* 0x000f240000000800 */
[----:B------:R2:W5:Y:S01]  /*8670*/  LDG.E.U8 R224, desc[UR60][R124.64] ;  /* 0x0000003c7ce07981 */ /* 0x000562000c1e1100 */
[----:B0-----:R-:W-:Y:S01]  /*8680*/  IADD3 R126, P2, R6, R122, RZ ;  /* 0x0000007a067e7210 */ /* 0x001fe20007f5e0ff */
[----:B-1----:R-:W-:-:S04]  /*8690*/  IMAD R5, R130, 0x153, RZ ;  /* 0x0000015382057824 */ /* 0x002fc800078e02ff */
[----:B------:R-:W0:Y:S01]  /*86a0*/  LDC R134, c[0x0][0x248] ;  /* 0x00009200ff867b82 */ /* 0x000e220000000800 */
[----:B------:R-:W-:Y:S01]  /*86b0*/  IMAD R130, R138, 0x154, RZ ;  /* 0x000001548a827824 */ /* 0x000fe200078e02ff */
[----:B------:R-:W-:Y:S01]  /*86c0*/  LEA.HI.X.SX32 R127, R6, R123, 0x1, P2 ;  /* 0x0000007b067f7211 */ /* 0x000fe200010f0eff */
[----:B--2---:R-:W-:Y:S01]  /*86d0*/  IMAD R6, R129, 0x152, RZ ;  /* 0x0000015281067824 */ /* 0x004fe200078e02ff */
[----:B------:R-:W-:-:S04]  /*86e0*/  IADD3 R124, P2, R5, R122, RZ ;  /* 0x0000007a057c7210 */ /* 0x000fc80007f5e0ff */
[----:B------:R-:W1:Y:S01]  /*86f0*/  LDC R138, c[0x0][0x248] ;  /* 0x00009200ff8a7b82 */ /* 0x000e620000000800 */
[-C--:B------:R-:W-:Y:S01]  /*8700*/  LEA.HI.X.SX32 R129, R2, R123.reuse, 0x1, P0 ;  /* 0x0000007b02817211 */ /* 0x080fe200000f0eff */
[----:B------:R2:W5:Y:S01]  /*8710*/  LDG.E.U8 R225, desc[UR60][R126.64] ;  /* 0x0000003c7ee17981 */ /* 0x000562000c1e1100 */
[CC--:B------:R-:W-:Y:S02]  /*8720*/  IADD3 R4, P0, R130.reuse, R122.reuse, RZ ;  /* 0x0000007a82047210 */ /* 0x0c0fe40007f1e0ff */
[-C--:B------:R-:W-:Y:S01]  /*8730*/  LEA.HI.X.SX32 R125, R5, R123.reuse, 0x1, P2 ;  /* 0x0000007b057d7211 */ /* 0x080fe200010f0eff */
[----:B----4-:R-:W-:Y:S01]  /*8740*/  IMAD R2, R131, 0x155, RZ ;  /* 0x0000015583027824 */ /* 0x010fe200078e02ff */
[----:B------:R-:W-:Y:S01]  /*8750*/  LEA.HI.X.SX32 R5, R130, R123, 0x1, P0 ;  /* 0x0000007b82057211 */ /* 0x000fe200000f0eff */
[----:B------:R-:W4:Y:S01]  /*8760*/  LDC R140, c[0x0][0x248] ;  /* 0x00009200ff8c7b82 */ /* 0x000f220000000800 */
[----:B------:R-:W5:Y:S01]  /*8770*/  LDG.E.U8 R223, desc[UR60][R128.64] ;  /* 0x0000003c80df7981 */ /* 0x000f62000c1e1100 */
[----:B--2---:R-:W-:-:S03]  /*8780*/  IADD3 R126, P1, R6, R122, RZ ;  /* 0x0000007a067e7210 */ /* 0x004fc60007f3e0ff */
[----:B------:R2:W5:Y:S03]  /*8790*/  LDG.E.U8 R220, desc[UR60][R4.64] ;  /* 0x0000003c04dc7981 */ /* 0x000566000c1e1100 */
[----:B------:R-:W4:Y:S01]  /*87a0*/  LDC R130, c[0x0][0x248] ;  /* 0x00009200ff827b82 */ /* 0x000f220000000800 */
[-C--:B------:R-:W-:Y:S01]  /*87b0*/  IADD3 R218, P0, R2, R122.reuse, RZ ;  /* 0x0000007a02da7210 */ /* 0x080fe20007f1e0ff */
[----:B------:R0:W5:Y:S01]  /*87c0*/  LDG.E.U8 R221, desc[UR60][R124.64] ;  /* 0x0000003c7cdd7981 */ /* 0x000162000c1e1100 */
[-C--:B------:R-:W-:Y:S01]  /*87d0*/  LEA.HI.X.SX32 R127, R6, R123.reuse, 0x1, P1 ;  /* 0x0000007b067f7211 */ /* 0x080fe200008f0eff */
[----:B--2---:R-:W-:Y:S01]  /*87e0*/  IMAD R4, R132, 0x156, RZ ;  /* 0x0000015684047824 */ /* 0x004fe200078e02ff */
[-C--:B------:R-:W-:Y:S01]  /*87f0*/  LEA.HI.X.SX32 R219, R2, R123.reuse, 0x1, P0 ;  /* 0x0000007b02db7211 */ /* 0x080fe200000f0eff */
[----:B------:R-:W-:Y:S02]  /*8800*/  IMAD R5, R136, 0x158, RZ ;  /* 0x0000015888057824 */ /* 0x000fe400078e02ff */
[----:B------:R-:W2:Y:S01]  /*8810*/  LDC R139, c[0x0][0x248] ;  /* 0x00009200ff8b7b82 */ /* 0x000ea20000000800 */
[----:B-1----:R-:W-:Y:S01]  /*8820*/  IMAD R2, R138, 0x159, RZ ;  /* 0x000001598a027824 */ /* 0x002fe200078e02ff */
[-C--:B------:R-:W-:Y:S01]  /*8830*/  IADD3 R128, P1, R4, R122.reuse, RZ ;  /* 0x0000007a04807210 */ /* 0x080fe20007f3e0ff */
[----:B0-----:R-:W-:Y:S01]  /*8840*/  IMAD R6, R134, 0x157, RZ ;  /* 0x0000015786067824 */ /* 0x001fe200078e02ff */
[----:B------:R-:W-:Y:S01]  /*8850*/  IADD3 R124, P2, R5, R122, RZ ;  /* 0x0000007a057c7210 */ /* 0x000fe20007f5e0ff */
[----:B------:R0:W5:Y:S01]  /*8860*/  LDG.E.U8 R222, desc[UR60][R126.64] ;  /* 0x0000003c7ede7981 */ /* 0x000162000c1e1100 */
[----:B------:R-:W-:-:S02]  /*8870*/  LEA.HI.X.SX32 R129, R4, R123, 0x1, P1 ;  /* 0x0000007b04817211 */ /* 0x000fc400008f0eff */
[----:B------:R-:W1:Y:S01]  /*8880*/  LDC R131, c[0x0][0x248] ;  /* 0x00009200ff837b82 */ /* 0x000e620000000800 */
[CC--:B------:R-:W-:Y:S01]  /*8890*/  IADD3 R4, P1, R2.reuse, R122.reuse, RZ ;  /* 0x0000007a02047210 */ /* 0x0c0fe20007f3e0ff */
[----:B------:R-:W5:Y:S01]  /*88a0*/  LDG.E.U8 R218, desc[UR60][R218.64] ;  /* 0x0000003cdada7981 */ /* 0x000f62000c1e1100 */
[-C--:B------:R-:W-:Y:S02]  /*88b0*/  LEA.HI.X.SX32 R125, R5, R123.reuse, 0x1, P2 ;  /* 0x0000007b057d7211 */ /* 0x080fe400010f0eff */
[-C--:B------:R-:W-:Y:S01]  /*88c0*/  LEA.HI.X.SX32 R5, R2, R123.reuse, 0x1, P1 ;  /* 0x0000007b02057211 */ /* 0x080fe200008f0eff */
[----:B----4-:R-:W-:Y:S01]  /*88d0*/  IMAD R2, R130, 0x15a, RZ ;  /* 0x0000015a82027824 */ /* 0x010fe200078e02ff */
[C---:B0-----:R-:W-:Y:S01]  /*88e0*/  IADD3 R126, P0, R6.reuse, R122, RZ ;  /* 0x0000007a067e7210 */ /* 0x041fe20007f1e0ff */
[----:B------:R-:W0:Y:S01]  /*88f0*/  LDC R132, c[0x0][0x248] ;  /* 0x00009200ff847b82 */ /* 0x000e220000000800 */
[----:B------:R4:W5:Y:S02]  /*8900*/  LDG.E.U8 R217, desc[UR60][R128.64] ;  /* 0x0000003c80d97981 */ /* 0x000964000c1e1100 */
[----:B------:R-:W-:-:S02]  /*8910*/  LEA.HI.X.SX32 R127, R6, R123, 0x1, P0 ;  /* 0x0000007b067f7211 */ /* 0x000fc400000f0eff */
[----:B------:R2:W5:Y:S03]  /*8920*/  LDG.E.U8 R214, desc[UR60][R4.64] ;  /* 0x0000003c04d67981 */ /* 0x000566000c1e1100 */
[----:B------:R-:W0:Y:S01]  /*8930*/  LDC R136, c[0x0][0x248] ;  /* 0x00009200ff887b82 */ /* 0x000e220000000800 */
[----:B------:R-:W-:Y:S01]  /*8940*/  IMAD R130, R141, 0x15d, RZ ;  /* 0x0000015d8d827824 */ /* 0x000fe200078e02ff */
[----:B------:R2:W5:Y:S01]  /*8950*/  LDG.E.U8 R215, desc[UR60][R124.64] ;  /* 0x0000003c7cd77981 */ /* 0x000562000c1e1100 */
[----:B----4-:R-:W-:-:S05]  /*8960*/  IADD3 R128, P0, R2, R122, RZ ;  /* 0x0000007a02807210 */ /* 0x010fca0007f1e0ff */
[----:B------:R-:W4:Y:S01]  /*8970*/  LDC R138, c[0x0][0x248] ;  /* 0x00009200ff8a7b82 */ /* 0x000f220000000800 */
[----:B--2---:R-:W-:Y:S01]  /*8980*/  IMAD R5, R140, 0x15c, RZ ;  /* 0x0000015c8c057824 */ /* 0x004fe200078e02ff */
[----:B------:R-:W-:-:S06]  /*8990*/  LEA.HI.X.SX32 R129, R2, R123, 0x1, P0 ;  /* 0x0000007b02817211 */ /* 0x000fcc00000f0eff */
[----:B------:R-:W2:Y:S01]  /*89a0*/  LDC R134, c[0x0][0x248] ;  /* 0x00009200ff867b82 */ /* 0x000ea20000000800 */
[CC--:B------:R-:W-:Y:S01]  /*89b0*/  IADD3 R124, P2, R5.reuse, R122.reuse, RZ ;  /* 0x0000007a057c7210 */ /* 0x0c0fe20007f5e0ff */
[----:B------:R1:W5:Y:S01]  /*89c0*/  LDG.E.U8 R213, desc[UR60][R128.64] ;  /* 0x0000003c80d57981 */ /* 0x000362000c1e1100 */
[CC--:B------:R-:W-:Y:S02]  /*89d0*/  IADD3 R4, P0, R130.reuse, R122.reuse, RZ ;  /* 0x0000007a82047210 */ /* 0x0c0fe40007f1e0ff */
[-C--:B------:R-:W-:Y:S01]  /*89e0*/  LEA.HI.X.SX32 R125, R5, R123.reuse, 0x1, P2 ;  /* 0x0000007b057d7211 */ /* 0x080fe200010f0eff */
[----:B------:R-:W-:Y:S01]  /*89f0*/  IMAD R6, R139, 0x15b, RZ ;  /* 0x0000015b8b067824 */ /* 0x000fe200078e02ff */
[----:B------:R-:W-:Y:S01]  /*8a00*/  LEA.HI.X.SX32 R5, R130, R123, 0x1, P0 ;  /* 0x0000007b82057211 */ /* 0x000fe200000f0eff */
[----:B-1----:R-:W-:Y:S01]  /*8a10*/  IMAD R2, R131, 0x15e, RZ ;  /* 0x0000015e83027824 */ /* 0x002fe200078e02ff */
[----:B------:R-:W1:Y:S01]  /*8a20*/  LDC R130, c[0x0][0x248] ;  /* 0x00009200ff827b82 */ /* 0x000e620000000800 */
[----:B------:R0:W5:Y:S07]  /*8a30*/  LDG.E.U8 R216, desc[UR60][R126.64] ;  /* 0x0000003c7ed87981 */ /* 0x00016e000c1e1100 */
[----:B------:R-:W1:Y:S01]  /*8a40*/  LDC R128, c[0x0][0x248] ;  /* 0x00009200ff807b82 */ /* 0x000e620000000800 */
[----:B------:R0:W5:Y:S01]  /*8a50*/  LDG.E.U8 R210, desc[UR60][R4.64] ;  /* 0x0000003c04d27981 */ /* 0x000162000c1e1100 */
[----:B------:R-:W-:-:S02]  /*8a60*/  IADD3 R208, P0, R2, R122, RZ ;  /* 0x0000007a02d07210 */ /* 0x000fc40007f1e0ff */
[----:B0-----:R-:W-:Y:S01]  /*8a70*/  IADD3 R126, P1, R6, R122, RZ ;  /* 0x0000007a067e7210 */ /* 0x001fe20007f3e0ff */
[----:B------:R0:W5:Y:S03]  /*8a80*/  LDG.E.U8 R211, desc[UR60][R124.64] ;  /* 0x0000003c7cd37981 */ /* 0x000166000c1e1100 */
[----:B------:R-:W1:Y:S01]  /*8a90*/  LDC R139, c[0x0][0x248] ;  /* 0x00009200ff8b7b82 */ /* 0x000e620000000800 */
[----:B------:R-:W-:Y:S01]  /*8aa0*/  IMAD R4, R132, 0x15f, RZ ;  /* 0x0000015f84047824 */ /* 0x000fe200078e02ff */
[----:B------:R-:W-:-:S06]  /*8ab0*/  LEA.HI.X.SX32 R127, R6, R123, 0x1, P1 ;  /* 0x0000007b067f7211 */ /* 0x000fcc00008f0eff */
[----:B------:R-:W1:Y:S01]  /*8ac0*/  LDC R129, c[0x0][0x248] ;  /* 0x00009200ff817b82 */ /* 0x000e620000000800 */
[----:B------:R-:W-:Y:S01]  /*8ad0*/  IMAD R5, R136, 0x1d1, RZ ;  /* 0x000001d188057824 */ /* 0x000fe200078e02ff */
[----:B------:R-:W-:Y:S01]  /*8ae0*/  LEA.HI.X.SX32 R209, R2, R123, 0x1, P0 ;  /* 0x0000007b02d17211 */ /* 0x000fe200000f0eff */
[----:B----4-:R-:W-:Y:S01]  /*8af0*/  IMAD R2, R138, 0x1d2, RZ ;  /* 0x000001d28a027824 */ /* 0x010fe200078e02ff */
[----:B------:R-:W-:-:S04]  /*8b00*/  IADD3 R206, P1, R4, R122, RZ ;  /* 0x0000007a04ce7210 */ /* 0x000fc80007f3e0ff */
[----:B------:R-:W4:Y:S01]  /*8b10*/  LDC R131, c[0x0][0x248] ;  /* 0x00009200ff837b82 */ /* 0x000f220000000800 */
[CC--:B0-----:R-:W-:Y:S01]  /*8b20*/  IADD3 R124, P2, R5.reuse, R122.reuse, RZ ;  /* 0x0000007a057c7210 */ /* 0x0c1fe20007f5e0ff */
[----:B--2---:R-:W-:Y:S01]  /*8b30*/  IMAD R6, R134, 0x1d0, RZ ;  /* 0x000001d086067824 */ /* 0x004fe200078e02ff */
[-C--:B------:R-:W-:Y:S01]  /*8b40*/  LEA.HI.X.SX32 R207, R4, R123.reuse, 0x1, P1 ;  /* 0x0000007b04cf7211 */ /* 0x080fe200008f0eff */
[----:B------:R0:W2:Y:S01]  /*8b50*/  LDG.E.U8 R212, desc[UR60][R126.64] ;  /* 0x0000003c7ed47981 */ /* 0x0000a2000c1e1100 */
[CC--:B------:R-:W-:Y:S02]  /*8b60*/  IADD3 R4, P1, R2.reuse, R122.reuse, RZ ;  /* 0x0000007a02047210 */ /* 0x0c0fe40007f3e0ff */
[-C--:B------:R-:W-:Y:S01]  /*8b70*/  LEA.HI.X.SX32 R125, R5, R123.reuse, 0x1, P2 ;  /* 0x0000007b057d7211 */ /* 0x080fe200010f0eff */
[----:B------:R-:W4:Y:S01]  /*8b80*/  LDC R132, c[0x0][0x248] ;  /* 0x00009200ff847b82 */ /* 0x000f220000000800 */
[----:B------:R-:W-:Y:S01]  /*8b90*/  LEA.HI.X.SX32 R5, R2, R123, 0x1, P1 ;  /* 0x0000007b02057211 */ /* 0x000fe200008f0eff */
[----:B-1----:R-:W-:Y:S01]  /*8ba0*/  IMAD R2, R128, 0x1d3, RZ ;  /* 0x000001d380027824 */ /* 0x002fe200078e02ff */
[----:B------:R-:W2:Y:S01]  /*8bb0*/  LDG.E.U8 R206, desc[UR60][R206.64] ;  /* 0x0000003ccece7981 */ /* 0x000ea2000c1e1100 */
[----:B0-----:R-:W-:-:S03]  /*8bc0*/  IADD3 R126, P0, R6, R122, RZ ;  /* 0x0000007a067e7210 */ /* 0x001fc60007f1e0ff */
[----:B------:R0:W2:Y:S01]  /*8bd0*/  LDG.E.U8 R203, desc[UR60][R4.64] ;  /* 0x0000003c04cb7981 */ /* 0x0000a2000c1e1100 */
[----:B------:R-:W1:Y:S01]  /*8be0*/  LDC R136, c[0x0][0x248] ;  /* 0x00009200ff887b82 */ /* 0x000e620000000800 */
[----:B------:R-:W-:Y:S02]  /*8bf0*/  LEA.HI.X.SX32 R127, R6, R123, 0x1, P0 ;  /* 0x0000007b067f7211 */ /* 0x000fe400000f0eff */
[----:B------:R0:W2:Y:S01]  /*8c00*/  LDG.E.U8 R204, desc[UR60][R124.64] ;  /* 0x0000003c7ccc7981 */ /* 0x0000a2000c1e1100 */
[----:B------:R-:W-:-:S03]  /*8c10*/  IADD3 R128, P0, R2, R122, RZ ;  /* 0x0000007a02807210 */ /* 0x000fc60007f1e0ff */
[----:B------:R-:W2:Y:S01]  /*8c20*/  LDG.E.U8 R208, desc[UR60][R208.64] ;  /* 0x0000003cd0d07981 */ /* 0x000ea2000c1e1100 */
[----:B------:R-:W1:Y:S01]  /*8c30*/  LDC R138, c[0x0][0x248] ;  /* 0x00009200ff8a7b82 */ /* 0x000e620000000800 */
[----:B0-----:R-:W-:Y:S02]  /*8c40*/  IMAD R5, R130, 0x1d5, RZ ;  /* 0x000001d582057824 */ /* 0x001fe400078e02ff */
[----:B------:R-:W-:Y:S01]  /*8c50*/  IMAD R130, R139, 0x1d6, RZ ;  /* 0x000001d68b827824 */ /* 0x000fe200078e02ff */
[----:B------:R0:W2:Y:S01]  /*8c60*/  LDG.E.U8 R205, desc[UR60][R126.64] ;  /* 0x0000003c7ecd7981 */ /* 0x0000a2000c1e1100 */
[----:B------:R-:W-:Y:S01]  /*8c70*/  IMAD R6, R129, 0x1d4, RZ ;  /* 0x000001d481067824 */ /* 0x000fe200078e02ff */
[----:B------:R-:W-:Y:S02]  /*8c80*/  IADD3 R124, P2, R5, R122, RZ ;  /* 0x0000007a057c7210 */ /* 0x000fe40007f5e0ff */
[----:B------:R-:W3:Y:S01]  /*8c90*/  LDC R134, c[0x0][0x248] ;  /* 0x00009200ff867b82 */ /* 0x000ee20000000800 */
[----:B------:R-:W-:-:S02]  /*8ca0*/  LEA.HI.X.SX32 R129, R2, R123, 0x1, P0 ;  /* 0x0000007b02817211 */ /* 0x000fc400000f0eff */
[CC--:B------:R-:W-:Y:S02]  /*8cb0*/  IADD3 R4, P0, R130.reuse, R122.reuse, RZ ;  /* 0x0000007a82047210 */ /* 0x0c0fe40007f1e0ff */
[-C--:B------:R-:W-:Y:S01]  /*8cc0*/  LEA.HI.X.SX32 R125, R5, R123.reuse, 0x1, P2 ;  /* 0x0000007b057d7211 */ /* 0x080fe200010f0eff */
[----:B----4-:R-:W-:Y:S01]  /*8cd0*/  IMAD R2, R131, 0x1d7, RZ ;  /* 0x000001d783027824 */ /* 0x010fe200078e02ff */
[----:B------:R-:W-:Y:S01]  /*8ce0*/  LEA.HI.X.SX32 R5, R130, R123, 0x1, P0 ;  /* 0x0000007b82057211 */ /* 0x000fe200000f0eff */
[----:B------:R-:W4:Y:S01]  /*8cf0*/  LDC R140, c[0x0][0x248] ;  /* 0x00009200ff8c7b82 */ /* 0x000f220000000800 */
[-C--:B0-----:R-:W-:Y:S01]  /*8d00*/  IADD3 R126, P1, R6, R122.reuse, RZ ;  /* 0x0000007a067e7210 */ /* 0x081fe20007f3e0ff */
[----:B------:R-:W2:Y:S01]  /*8d10*/  LDG.E.U8 R201, desc[UR60][R128.64] ;  /* 0x0000003c80c97981 */ /* 0x000ea2000c1e1100 */
[----:B------:R-:W-:-:S03]  /*8d20*/  IADD3 R196, P0, R2, R122, RZ ;  /* 0x0000007a02c47210 */ /* 0x000fc60007f1e0ff */
[----:B------:R0:W2:Y:S02]  /*8d30*/  LDG.E.U8 R198, desc[UR60][R4.64] ;  /* 0x0000003c04c67981 */ /* 0x0000a4000c1e1100 */
[----:B------:R-:W4:Y:S01]  /*8d40*/  LDC R141, c[0x0][0x248] ;  /* 0x00009200ff8d7b82 */ /* 0x000f220000000800 */
[-C--:B------:R-:W-:Y:S01]  /*8d50*/  LEA.HI.X.SX32 R127, R6, R123.reuse, 0x1, P1 ;  /* 0x0000007b067f7211 */ /* 0x080fe200008f0eff */
[----:B------:R1:W2:Y:S01]  /*8d60*/  LDG.E.U8 R199, desc[UR60][R124.64] ;  /* 0x0000003c7cc77981 */ /* 0x0002a2000c1e1100 */
[----:B------:R-:W-:Y:S01]  /*8d70*/  LEA.HI.X.SX32 R197, R2, R123, 0x1, P0 ;  /* 0x0000007b02c57211 */ /* 0x000fe200000f0eff */
[----:B0-----:R-:W-:-:S04]  /*8d80*/  IMAD R4, R132, 0x1d8, RZ ;  /* 0x000001d884047824 */ /* 0x001fc800078e02ff */
[----:B------:R-:W0:Y:S01]  /*8d90*/  LDC R139, c[0x0][0x248] ;  /* 0x00009200ff8b7b82 */ /* 0x000e220000000800 */
[----:B-1----:R-:W-:Y:S01]  /*8da0*/  IMAD R5, R136, 0x1da, RZ ;  /* 0x000001da88057824 */ /* 0x002fe200078e02ff */
[----:B------:R1:W2:Y:S01]  /*8db0*/  LDG.E.U8 R200, desc[UR60][R126.64] ;  /* 0x0000003c7ec87981 */ /* 0x0002a2000c1e1100 */
[----:B------:R-:W-:Y:S01]  /*8dc0*/  IMAD R2, R138, 0x1db, RZ ;  /* 0x000001db8a027824 */ /* 0x000fe200078e02ff */
[-C--:B------:R-:W-:Y:S02]  /*8dd0*/  IADD3 R128, P1, R4, R122.reuse, RZ ;  /* 0x0000007a04807210 */ /* 0x080fe40007f3e0ff */
[CC--:B------:R-:W-:Y:S01]  /*8de0*/  IADD3 R124, P2, R5.reuse, R122.reuse, RZ ;  /* 0x0000007a057c7210 */ /* 0x0c0fe20007f5e0ff */
[----:B---3--:R-:W-:Y:S01]  /*8df0*/  IMAD R6, R134, 0x1d9, RZ ;  /* 0x000001d986067824 */ /* 0x008fe200078e02ff */
[-C--:B------:R-:W-:Y:S01]  /*8e00*/  LEA.HI.X.SX32 R129, R4, R123.reuse, 0x1, P1 ;  /* 0x0000007b04817211 */ /* 0x080fe200008f0eff */
[----:B------:R-:W3:Y:S01]  /*8e10*/  LDC R130, c[0x0][0x248] ;  /* 0x00009200ff827b82 */ /* 0x000ee20000000800 */
[----:B------:R-:W-:Y:S01]  /*8e20*/  IADD3 R4, P1, R2, R122, RZ ;  /* 0x0000007a02047210 */ /* 0x000fe20007f3e0ff */
[----:B------:R-:W2:Y:S01]  /*8e30*/  LDG.E.U8 R196, desc[UR60][R196.64] ;  /* 0x0000003cc4c47981 */ /* 0x000ea2000c1e1100 */
[----:B------:R-:W-:-:S02]  /*8e40*/  LEA.HI.X.SX32 R125, R5, R123, 0x1, P2 ;  /* 0x0000007b057d7211 */ /* 0x000fc400010f0eff */
[-C--:B------:R-:W-:Y:S01]  /*8e50*/  LEA.HI.X.SX32 R5, R2, R123.reuse, 0x1, P1 ;  /* 0x0000007b02057211 */ /* 0x080fe200008f0eff */
[----:B----4-:R-:W-:Y:S01]  /*8e60*/  IMAD R2, R140, 0x1dc, RZ ;  /* 0x000001dc8c027824 */ /* 0x010fe200078e02ff */
[CC--:B-1----:R-:W-:Y:S01]  /*8e70*/  IADD3 R126, P0, R6.reuse, R122.reuse, RZ ;  /* 0x0000007a067e7210 */ /* 0x0c2fe20007f1e0ff */
[----:B------:R-:W1:Y:S01]  /*8e80*/  LDC R131, c[0x0][0x248] ;  /* 0x00009200ff837b82 */ /* 0x000e620000000800 */
[----:B------:R4:W2:Y:S02]  /*8e90*/  LDG.E.U8 R191, desc[UR60][R128.64] ;  /* 0x0000003c80bf7981 */ /* 0x0008a4000c1e1100 */
[----:B------:R-:W-:Y:S02]  /*8ea0*/  LEA.HI.X.SX32 R127, R6, R123, 0x1, P0 ;  /* 0x0000007b067f7211 */ /* 0x000fe400000f0eff */
[----:B------:R0:W2:Y:S03]  /*8eb0*/  LDG.E.U8 R188, desc[UR60][R4.64] ;  /* 0x0000003c04bc7981 */ /* 0x0000a6000c1e1100 */
[----:B------:R-:W1:Y:S01]  /*8ec0*/  LDC R132, c[0x0][0x248] ;  /* 0x00009200ff847b82 */ /* 0x000e620000000800 */
[----:B------:R0:W2:Y:S01]  /*8ed0*/  LDG.E.U8 R189, desc[UR60][R124.64] ;  /* 0x0000003c7cbd7981 */ /* 0x0000a2000c1e1100 */
[----:B----4-:R-:W-:-:S06]  /*8ee0*/  IADD3 R128, P0, R2, R122, RZ ;  /* 0x0000007a02807210 */ /* 0x010fcc0007f1e0ff */
[----:B------:R-:W4:Y:S01]  /*8ef0*/  LDC R134, c[0x0][0x248] ;  /* 0x00009200ff867b82 */ /* 0x000f220000000800 */
[----:B0-----:R-:W-:Y:S01]  /*8f00*/  IMAD R5, R141, 0x1de, RZ ;  /* 0x000001de8d057824 */ /* 0x001fe200078e02ff */
[----:B------:R0:W2:Y:S01]  /*8f10*/  LDG.E.U8 R190, desc[UR60][R126.64] ;  /* 0x0000003c7ebe7981 */ /* 0x0000a2000c1e1100 */
[----:B------:R-:W-:Y:S01]  /*8f20*/  IMAD R125, R142, 0x1df, RZ ;  /* 0x000001df8e7d7824 */ /* 0x000fe200078e02ff */
[-C--:B------:R-:W-:Y:S02]  /*8f30*/  LEA.HI.X.SX32 R129, R2, R123.reuse, 0x1, P0 ;  /* 0x0000007b02817211 */ /* 0x080fe400000f0eff */
[-C--:B------:R-:W-:Y:S02]  /*8f40*/  IADD3 R4, P2, R5, R122.reuse, RZ ;  /* 0x0000007a05047210 */ /* 0x080fe40007f5e0ff */
[----:B------:R-:W1:Y:S01]  /*8f50*/  LDC R136, c[0x0][0x248] ;  /* 0x00009200ff887b82 */ /* 0x000e620000000800 */
[----:B------:R-:W-:Y:S02]  /*8f60*/  IADD3 R124, P0, R125, R122, RZ ;  /* 0x0000007a7d7c7210 */ /* 0x000fe40007f1e0ff */
[-C--:B------:R-:W-:Y:S01]  /*8f70*/  LEA.HI.X.SX32 R5, R5, R123.reuse, 0x1, P2 ;  /* 0x0000007b05057211 */ /* 0x080fe200010f0eff */
[----:B------:R-:W-:Y:S01]  /*8f80*/  IMAD R6, R139, 0x1dd, RZ ;  /* 0x000001dd8b067824 */ /* 0x000fe200078e02ff */
[----:B------:R-:W-:-:S03]  /*8f90*/  LEA.HI.X.SX32 R125, R125, R123, 0x1, P0 ;  /* 0x0000007b7d7d7211 */ /* 0x000fc600000f0eff */
[----:B------:R-:W1:Y:S01]  /*8fa0*/  LDC R138, c[0x0][0x248] ;  /* 0x00009200ff8a7b82 */ /* 0x000e620000000800 */
[----:B------:R-:W5:Y:S01]  /*8fb0*/  LDG.E.U8 R5, desc[UR60][R4.64] ;  /* 0x0000003c04057981 */ /* 0x000f62000c1e1100 */
[----:B0-----:R-:W-:-:S04]  /*8fc0*/  IADD3 R126, P1, R6, R122, RZ ;  /* 0x0000007a067e7210 */ /* 0x001fc80007f3e0ff */
[----:B------:R-:W-:Y:S02]  /*8fd0*/  LEA.HI.X.SX32 R127, R6, R123, 0x1, P1 ;  /* 0x0000007b067f7211 */ /* 0x000fe400008f0eff */
[----:B------:R-:W0:Y:S01]  /*8fe0*/  LDC R139, c[0x0][0x248] ;  /* 0x00009200ff8b7b82 */ /* 0x000e220000000800 */
[----:B------:R-:W2:Y:S04]  /*8ff0*/  LDG.E.U8 R6, desc[UR60][R128.64] ;  /* 0x0000003c80067981 */ /* 0x000ea8000c1e1100 */
[----:B------:R3:W5:Y:S01]  /*9000*/  LDG.E.U8 R4, desc[UR60][R124.64] ;  /* 0x0000003c7c047981 */ /* 0x000762000c1e1100 */
[----:B----4-:R-:W-:Y:S02]  /*9010*/  IMAD R134, R134, 0x163, RZ ;  /* 0x0000016386867824 */ /* 0x010fe400078e02ff */
[----:B------:R-:W4:Y:S01]  /*9020*/  LDC R141, c[0x0][0x248] ;  /* 0x00009200ff8d7b82 */ /* 0x000f220000000800 */
[----:B------:R1:W2:Y:S01]  /*9030*/  LDG.E.U8 R2, desc[UR60][R126.64] ;  /* 0x0000003c7e027981 */ /* 0x0002a2000c1e1100 */
[----:B---3--:R-:W-:-:S06]  /*9040*/  IMAD R124, R130, 0x160, RZ ;  /* 0x00000160827c7824 */ /* 0x008fcc00078e02ff */
[----:B------:R-:W3:Y:S01]  /*9050*/  LDC R140, c[0x0][0x248] ;  /* 0x00009200ff8c7b82 */ /* 0x000ee20000000800 */
[----:B-1----:R-:W-:Y:S01]  /*9060*/  IMAD R125, R131, 0x161, RZ ;  /* 0x00000161837d7824 */ /* 0x002fe200078e02ff */
[----:B------:R-:W-:Y:S01]  /*9070*/  IADD3 R130, P0, R124, R122, RZ ;  /* 0x0000007a7c827210 */ /* 0x000fe20007f1e0ff */
[----:B------:R-:W-:-:S03]  /*9080*/  IMAD R127, R132, 0x162, RZ ;  /* 0x00000162847f7824 */ /* 0x000fc600078e02ff */
[CC--:B------:R-:W-:Y:S01]  /*9090*/  IADD3 R128, P1, R125.reuse, R122.reuse, RZ ;  /* 0x0000007a7d807210 */ /* 0x0c0fe20007f3e0ff */
[----:B------:R-:W-:Y:S01]  /*90a0*/  IMAD R132, R136, 0x164, RZ ;  /* 0x0000016488847824 */ /* 0x000fe200078e02ff */
[-C--:B------:R-:W-:Y:S01]  /*90b0*/  LEA.HI.X.SX32 R131, R124, R123.reuse, 0x1, P0 ;  /* 0x0000007b7c837211 */ /* 0x080fe200000f0eff */
[----:B------:R-:W1:Y:S01]  /*90c0*/  LDC R136, c[0x0][0x248] ;  /* 0x00009200ff887b82 */ /* 0x000e620000000800 */
[CC--:B------:R-:W-:Y:S02]  /*90d0*/  IADD3 R124, P2, R134.reuse, R122.reuse, RZ ;  /* 0x0000007a867c7210 */ /* 0x0c0fe40007f5e0ff */
[-C--:B------:R-:W-:Y:S01]  /*90e0*/  LEA.HI.X.SX32 R129, R125, R123.reuse, 0x1, P1 ;  /* 0x0000007b7d817211 */ /* 0x080fe200008f0eff */
[----:B------:R0:W5:Y:S01]  /*90f0*/  LDG.E.U8 R202, desc[UR60][R130.64] ;  /* 0x0000003c82ca7981 */ /* 0x000162000c1e1100 */
[----:B------:R-:W-:Y:S02]  /*9100*/  LEA.HI.X.SX32 R125, R134, R123, 0x1, P2 ;  /* 0x0000007b867d7211 */ /* 0x000fe400010f0eff */
[-C--:B------:R-:W-:Y:S01]  /*9110*/  IADD3 R126, P0, R127, R122.reuse, RZ ;  /* 0x0000007a7f7e7210 */ /* 0x080fe20007f1e0ff */
[----:B------:R-:W1:Y:S01]  /*9120*/  LDC R134, c[0x0][0x248] ;  /* 0x00009200ff867b82 */ /* 0x000e620000000800 */
[----:B------:R-:W5:Y:S01]  /*9130*/  LDG.E.U8 R197, desc[UR60][R128.64] ;  /* 0x0000003c80c57981 */ /* 0x000f62000c1e1100 */
[----:B0-----:R-:W-:-:S03]  /*9140*/  IADD3 R130, P1, R132, R122, RZ ;  /* 0x0000007a84827210 */ /* 0x001fc60007f3e0ff */
[----:B------:R0:W5:Y:S03]  /*9150*/  LDG.E.U8 R194, desc[UR60][R124.64] ;  /* 0x0000003c7cc27981 */ /* 0x000166000c1e1100 */
[----:B------:R-:W1:Y:S01]  /*9160*/  LDC R142, c[0x0][0x248] ;  /* 0x00009200ff8e7b82 */ /* 0x000e620000000800 */
[-C--:B------:R-:W-:Y:S02]  /*9170*/  LEA.HI.X.SX32 R131, R132, R123.reuse, 0x1, P1 ;  /* 0x0000007b84837211 */ /* 0x080fe400008f0eff */
[----:B------:R-:W-:-:S03]  /*9180*/  LEA.HI.X.SX32 R127, R127, R123, 0x1, P0 ;  /* 0x0000007b7f7f7211 */ /* 0x000fc600000f0eff */
[----:B------:R-:W5:Y:S02]  /*9190*/  LDG.E.U8 R193, desc[UR60][R130.64] ;  /* 0x0000003c82c17981 */ /* 0x000f64000c1e1100 */
[----:B------:R-:W1:Y:S01]  /*91a0*/  LDC R132, c[0x0][0x248] ;  /* 0x00009200ff847b82 */ /* 0x000e620000000800 */
[----:B0-----:R-:W-:Y:S01]  /*91b0*/  IMAD R125, R138, 0x165, RZ ;  /* 0x000001658a7d7824 */ /* 0x001fe200078e02ff */
[----:B------:R0:W5:Y:S06]  /*91c0*/  LDG.E.U8 R195, desc[UR60][R126.64] ;  /* 0x0000003c7ec37981 */ /* 0x00016c000c1e1100 */
[----:B------:R-:W1:Y:S01]  /*91d0*/  LDC R138, c[0x0][0x248] ;  /* 0x00009200ff8a7b82 */ /* 0x000e620000000800 */
[----:B0-----:R-:W-:-:S07]  /*91e0*/  IMAD R127, R139, 0x166, RZ ;  /* 0x000001668b7f7824 */ /* 0x001fce00078e02ff */
[----:B------:R-:W0:Y:S01]  /*91f0*/  LDC R139, c[0x0][0x248] ;  /* 0x00009200ff8b7b82 */ /* 0x000e220000000800 */
[-C--:B------:R-:W-:Y:S01]  /*9200*/  IADD3 R124, P0, R125, R122.reuse, RZ ;  /* 0x0000007a7d7c7210 */ /* 0x080fe20007f1e0ff */
[----:B----4-:R-:W-:Y:S02]  /*9210*/  IMAD R131, R141, 0x168, RZ ;  /* 0x000001688d837824 */ /* 0x010fe400078e02ff */
[----:B---3--:R-:W-:Y:S01]  /*9220*/  IMAD R129, R140, 0x167, RZ ;  /* 0x000001678c817824 */ /* 0x008fe200078e02ff */
[----:B------:R-:W-:Y:S02]  /*9230*/  LEA.HI.X.SX32 R125, R125, R123, 0x1, P0 ;  /* 0x0000007b7d7d7211 */ /* 0x000fe400000f0eff */
[-C--:B------:R-:W-:Y:S01]  /*9240*/  IADD3 R130, P0, R131, R122.reuse, RZ ;  /* 0x0000007a83827210 */ /* 0x080fe20007f1e0ff */
[----:B------:R-:W3:Y:S01]  /*9250*/  LDC R140, c[0x0][0x248] ;  /* 0x00009200ff8c7b82 */ /* 0x000ee20000000800 */
[-C--:B------:R-:W-:Y:S01]  /*9260*/  IADD3 R126, P1, R127, R122.reuse, RZ ;  /* 0x0000007a7f7e7210 */ /* 0x080fe20007f3e0ff */
[----:B------:R1:W4:Y:S01]  /*9270*/  LDG.E.U8 R192, desc[UR60][R124.64] ;  /* 0x0000003c7cc07981 */ /* 0x000322000c1e1100 */
[----:B------:R-:W-:-:S02]  /*9280*/  IADD3 R128, P2, R129, R122, RZ ;  /* 0x0000007a81807210 */ /* 0x000fc40007f5e0ff */
[-C--:B------:R-:W-:Y:S02]  /*9290*/  LEA.HI.X.SX32 R131, R131, R123.reuse, 0x1, P0 ;  /* 0x0000007b83837211 */ /* 0x080fe400000f0eff */
[-C--:B------:R-:W-:Y:S01]  /*92a0*/  LEA.HI.X.SX32 R127, R127, R123.reuse, 0x1, P1 ;  /* 0x0000007b7f7f7211 */ /* 0x080fe200008f0eff */
[----:B------:R-:W3:Y:S01]  /*92b0*/  LDC R141, c[0x0][0x248] ;  /* 0x00009200ff8d7b82 */ /* 0x000ee20000000800 */
[----:B------:R-:W-:Y:S01]  /*92c0*/  LEA.HI.X.SX32 R129, R129, R123, 0x1, P2 ;  /* 0x0000007b81817211 */ /* 0x000fe200010f0eff */
[----:B------:R1:W4:Y:S02]  /*92d0*/  LDG.E.U8 R185, desc[UR60][R130.64] ;  /* 0x0000003c82b97981 */ /* 0x000324000c1e1100 */
[----:B-1----:R-:W-:Y:S02]  /*92e0*/  IMAD R124, R132, 0x169, RZ ;  /* 0x00000169847c7824 */ /* 0x002fe400078e02ff */
[----:B------:R-:W-:Y:S01]  /*92f0*/  IMAD R125, R134, 0x16a, RZ ;  /* 0x0000016a867d7824 */ /* 0x000fe200078e02ff */
[----:B------:R1:W4:Y:S01]  /*9300*/  LDG.E.U8 R187, desc[UR60][R126.64] ;  /* 0x0000003c7ebb7981 */ /* 0x000322000c1e1100 */
[----:B------:R-:W-:Y:S01]  /*9310*/  IMAD R134, R138, 0x16c, RZ ;  /* 0x0000016c8a867824 */ /* 0x000fe200078e02ff */
[----:B------:R-:W2:Y:S02]  /*9320*/  LDC R207, c[0x0][0x248] ;  /* 0x00009200ffcf7b82 */ /* 0x000ea40000000800 */
[----:B------:R0:W4:Y:S01]  /*9330*/  LDG.E.U8 R186, desc[UR60][R128.64] ;  /* 0x0000003c80ba7981 */ /* 0x000122000c1e1100 */
[----:B------:R-:W-:-:S04]  /*9340*/  IADD3 R130, P0, R124, R122, RZ ;  /* 0x0000007a7c827210 */ /* 0x000fc80007f1e0ff */
[-C--:B------:R-:W-:Y:S01]  /*9350*/  LEA.HI.X.SX32 R131, R124, R123.reuse, 0x1, P0 ;  /* 0x0000007b7c837211 */ /* 0x080fe200000f0eff */
[----:B-1----:R-:W-:Y:S01]  /*9360*/  IMAD R127, R136, 0x16b, RZ ;  /* 0x0000016b887f7824 */ /* 0x002fe200078e02ff */
[CC--:B------:R-:W-:Y:S01]  /*9370*/  IADD3 R124, P2, R134.reuse, R122.reuse, RZ ;  /* 0x0000007a867c7210 */ /* 0x0c0fe20007f5e0ff */
[----:B0-----:R-:W-:Y:S01]  /*9380*/  IMAD R136, R139, 0x16d, RZ ;  /* 0x0000016d8b887824 */ /* 0x001fe200078e02ff */
[----:B------:R-:W0:Y:S01]  /*9390*/  LDC R209, c[0x0][0x248] ;  /* 0x00009200ffd17b82 */ /* 0x000e220000000800 */
[CC--:B------:R-:W-:Y:S01]  /*93a0*/  IADD3 R128, P1, R125.reuse, R122.reuse, RZ ;  /* 0x0000007a7d807210 */ /* 0x0c0fe20007f3e0ff */
[----:B------:R1:W4:Y:S03]  /*93b0*/  LDG.E.U8 R132, desc[UR60][R130.64] ;  /* 0x0000003c82847981 */ /* 0x000326000c1e1100 */
[-C--:B------:R-:W-:Y:S02]  /*93c0*/  LEA.HI.X.SX32 R129, R125, R123.reuse, 0x1, P1 ;  /* 0x0000007b7d817211 */ /* 0x080fe400008f0eff */
[----:B------:R-:W-:Y:S01]  /*93d0*/  LEA.HI.X.SX32 R125, R134, R123, 0x1, P2 ;  /* 0x0000007b867d7211 */ /* 0x000fe200010f0eff */
[----:B------:R-:W0:Y:S01]  /*93e0*/  LDC R229, c[0x0][0x248] ;  /* 0x00009200ffe57b82 */ /* 0x000e220000000800 */
[-C--:B------:R-:W-:Y:S01]  /*93f0*/  IADD3 R126, P0, R127, R122.reuse, RZ ;  /* 0x0000007a7f7e7210 */ /* 0x080fe20007f1e0ff */
[----:B------:R-:W4:Y:S01]  /*9400*/  LDG.E.U8 R134, desc[UR60][R128.64] ;  /* 0x0000003c80867981 */ /* 0x000f22000c1e1100 */
[----:B-1----:R-:W-:-:S03]  /*9410*/  IADD3 R130, P1, R136, R122, RZ ;  /* 0x0000007a88827210 */ /* 0x002fc60007f3e0ff */
[----:B------:R3:W4:Y:S01]  /*9420*/  LDG.E.U8 R138, desc[UR60][R124.64] ;  /* 0x0000003c7c8a7981 */ /* 0x000722000c1e1100 */
[-C--:B------:R-:W-:Y:S01]  /*9430*/  LEA.HI.X.SX32 R131, R136, R123.reuse, 0x1, P1 ;  /* 0x0000007b88837211 */ /* 0x080fe200008f0eff */
[----:B------:R-:W1:Y:S01]  /*9440*/  LDC R219, c[0x0][0x248] ;  /* 0x00009200ffdb7b82 */ /* 0x000e620000000800 */
[----:B------:R-:W-:-:S03]  /*9450*/  LEA.HI.X.SX32 R127, R127, R123, 0x1, P0 ;  /* 0x0000007b7f7f7211 */ /* 0x000fc600000f0eff */
[----:B------:R3:W4:Y:S02]  /*9460*/  LDG.E.U8 R139, desc[UR60][R130.64] ;  /* 0x0000003c828b7981 */ /* 0x000724000c1e1100 */
[----:B---3--:R-:W-:Y:S02]  /*9470*/  IMAD R125, R140, 0x16e, RZ ;  /* 0x0000016e8c7d7824 */ /* 0x008fe400078e02ff */
[----:B------:R3:W4:Y:S03]  /*9480*/  LDG.E.U8 R136, desc[UR60][R126.64] ;  /* 0x0000003c7e887981 */ /* 0x000726000c1e1100 */
[-C--:B------:R-:W-:Y:S01]  /*9490*/  IADD3 R124, P0, R125, R122.reuse, RZ ;  /* 0x0000007a7d7c7210 */ /* 0x080fe20007f1e0ff */
[----:B------:R-:W-:Y:S02]  /*94a0*/  IMAD R131, R143, 0x1e1, RZ ;  /* 0x000001e18f837824 */ /* 0x000fe400078e02ff */
[----:B------:R-:W-:Y:S01]  /*94b0*/  IMAD R129, R142, 0x1e0, RZ ;  /* 0x000001e08e817824 */ /* 0x000fe200078e02ff */
[----:B------:R-:W-:Y:S01]  /*94c0*/  LEA.HI.X.SX32 R125, R125, R123, 0x1, P0 ;  /* 0x0000007b7d7d7211 */ /* 0x000fe200000f0eff */
[----:B---3--:R-:W-:Y:S01]  /*94d0*/  IMAD R127, R141, 0x16f, RZ ;  /* 0x0000016f8d7f7824 */ /* 0x008fe200078e02ff */
[----:B------:R-:W-:-:S02]  /*94e0*/  IADD3 R130, P0, R131, R122, RZ ;  /* 0x0000007a83827210 */ /* 0x000fc40007f1e0ff */
[-C--:B------:R-:W-:Y:S01]  /*94f0*/  IADD3 R128, P2, R129, R122.reuse, RZ ;  /* 0x0000007a81807210 */ /* 0x080fe20007f5e0ff */
[----:B------:R3:W4:Y:S01]  /*9500*/  LDG.E.U8 R140, desc[UR60][R124.64] ;  /* 0x0000003c7c8c7981 */ /* 0x000722000c1e1100 */
[----:B------:R-:W-:Y:S02]  /*9510*/  IADD3 R126, P1, R127, R122, RZ ;  /* 0x0000007a7f7e7210 */ /* 0x000fe40007f3e0ff */
[-C--:B------:R-:W-:Y:S02]  /*9520*/  LEA.HI.X.SX32 R131, R131, R123.reuse, 0x1, P0 ;  /* 0x0000007b83837211 */ /* 0x080fe400000f0eff */
[-C--:B------:R-:W-:Y:S02]  /*9530*/  LEA.HI.X.SX32 R127, R127, R123.reuse, 0x1, P1 ;  /* 0x0000007b7f7f7211 */ /* 0x080fe400008f0eff */
[----:B------:R-:W-:Y:S01]  /*9540*/  LEA.HI.X.SX32 R129, R129, R123, 0x1, P2 ;  /* 0x0000007b81817211 */ /* 0x000fe200010f0eff */
[----:B------:R0:W4:Y:S01]  /*9550*/  LDG.E.U8 R143, desc[UR60][R130.64] ;  /* 0x0000003c828f7981 */ /* 0x000122000c1e1100 */
[----:B---3--:R-:W-:-:S02]  /*9560*/  IMAD R124, R144, 0x1e2, RZ ;  /* 0x000001e2907c7824 */ /* 0x008fc400078e02ff */
[----:B------:R-:W-:Y:S01]  /*9570*/  IMAD R125, R145, 0x1e3, RZ ;  /* 0x000001e3917d7824 */ /* 0x000fe200078e02ff */
[----:B------:R3:W4:Y:S01]  /*9580*/  LDG.E.U8 R141, desc[UR60][R126.64] ;  /* 0x0000003c7e8d7981 */ /* 0x000722000c1e1100 */
[----:B------:R-:W-:-:S03]  /*9590*/  IMAD R145, R147, 0x1e5, RZ ;  /* 0x000001e593917824 */ /* 0x000fc600078e02ff */
[----:B------:R1:W4:Y:S01]  /*95a0*/  LDG.E.U8 R142, desc[UR60][R128.64] ;  /* 0x0000003c808e7981 */ /* 0x000322000c1e1100 */
[----:B0-----:R-:W-:-:S04]  /*95b0*/  IADD3 R130, P0, R124, R122, RZ ;  /* 0x0000007a7c827210 */ /* 0x001fc80007f1e0ff */
[-C--:B------:R-:W-:Y:S01]  /*95c0*/  LEA.HI.X.SX32 R131, R124, R123.reuse, 0x1, P0 ;  /* 0x0000007b7c837211 */ /* 0x080fe200000f0eff */
[----:B---3--:R-:W-:Y:S01]  /*95d0*/  IMAD R127, R146, 0x1e4, RZ ;  /* 0x000001e4927f7824 */ /* 0x008fe200078e02ff */
[-C--:B------:R-:W-:Y:S01]  /*95e0*/  IADD3 R124, P2, R145, R122.reuse, RZ ;  /* 0x0000007a917c7210 */ /* 0x080fe20007f5e0ff */
[----:B------:R-:W-:Y:S01]  /*95f0*/  IMAD R146, R148, 0x1e6, RZ ;  /* 0x000001e694927824 */ /* 0x000fe200078e02ff */
[C---:B-1----:R-:W-:Y:S01]  /*9600*/  IADD3 R128, P1, R125.reuse, R122, RZ ;  /* 0x0000007a7d807210 */ /* 0x042fe20007f3e0ff */
[----:B------:R0:W3:Y:S03]  /*9610*/  LDG.E.U8 R144, desc[UR60][R130.64] ;  /* 0x0000003c82907981 */ /* 0x0000e6000c1e1100 */
[-C--:B------:R-:W-:Y:S02]  /*9620*/  LEA.HI.X.SX32 R129, R125, R123.reuse, 0x1, P1 ;  /* 0x0000007b7d817211 */ /* 0x080fe400008f0eff */
[----:B------:R-:W-:-:S02]  /*9630*/  LEA.HI.X.SX32 R125, R145, R123, 0x1, P2 ;  /* 0x0000007b917d7211 */ /* 0x000fc400010f0eff */
[-C--:B------:R-:W-:Y:S01]  /*9640*/  IADD3 R126, P0, R127, R122.reuse, RZ ;  /* 0x0000007a7f7e7210 */ /* 0x080fe20007f1e0ff */
[----:B------:R-:W3:Y:S01]  /*9650*/  LDG.E.U8 R145, desc[UR60][R128.64] ;  /* 0x0000003c80917981 */ /* 0x000ee2000c1e1100 */
[----:B0-----:R-:W-:-:S03]  /*9660*/  IADD3 R130, P1, R146, R122, RZ ;  /* 0x0000007a92827210 */ /* 0x001fc60007f3e0ff */
[----:B------:R0:W3:Y:S01]  /*9670*/  LDG.E.U8 R147, desc[UR60][R124.64] ;  /* 0x0000003c7c937981 */ /* 0x0000e2000c1e1100 */
[-C--:B------:R-:W-:Y:S02]  /*9680*/  LEA.HI.X.SX32 R131, R146, R123.reuse, 0x1, P1 ;  /* 0x0000007b92837211 */ /* 0x080fe400008f0eff */
[----:B------:R-:W-:-:S03]  /*9690*/  LEA.HI.X.SX32 R127, R127, R123, 0x1, P0 ;  /* 0x0000007b7f7f7211 */ /* 0x000fc600000f0eff */
[----:B------:R1:W3:Y:S01]  /*96a0*/  LDG.E.U8 R148, desc[UR60][R130.64] ;  /* 0x0000003c82947981 */ /* 0x0002e2000c1e1100 */
[----:B0-----:R-:W-:-:S03]  /*96b0*/  IMAD R125, R149, 0x1e7, RZ ;  /* 0x000001e7957d7824 */ /* 0x001fc600078e02ff */
[----:B------:R0:W3:Y:S02]  /*96c0*/  LDG.E.U8 R146, desc[UR60][R126.64] ;  /* 0x0000003c7e927981 */ /* 0x0000e4000c1e1100 */
[-C--:B------:R-:W-:Y:S01]  /*96d0*/  IADD3 R124, P0, R125, R122.reuse, RZ ;  /* 0x0000007a7d7c7210 */ /* 0x080fe20007f1e0ff */
[----:B-1----:R-:W-:Y:S02]  /*96e0*/  IMAD R131, R152, 0x1ea, RZ ;  /* 0x000001ea98837824 */ /* 0x002fe400078e02ff */
[----:B------:R-:W-:Y:S01]  /*96f0*/  IMAD R129, R151, 0x1e9, RZ ;  /* 0x000001e997817824 */ /* 0x000fe200078e02ff */
[----:B------:R-:W-:Y:S01]  /*9700*/  LEA.HI.X.SX32 R125, R125, R123, 0x1, P0 ;  /* 0x0000007b7d7d7211 */ /* 0x000fe200000f0eff */
[----:B0-----:R-:W-:Y:S01]  /*9710*/  IMAD R127, R150, 0x1e8, RZ ;  /* 0x000001e8967f7824 */ /* 0x001fe200078e02ff */
[-C--:B------:R-:W-:Y:S02]  /*9720*/  IADD3 R130, P0, R131, R122.reuse, RZ ;  /* 0x0000007a83827210 */ /* 0x080fe40007f1e0ff */
[-C--:B------:R-:W-:Y:S01]  /*9730*/  IADD3 R128, P2, R129, R122.reuse, RZ ;  /* 0x0000007a81807210 */ /* 0x080fe20007f5e0ff */
[----:B------:R0:W3:Y:S01]  /*9740*/  LDG.E.U8 R149, desc[UR60][R124.64] ;  /* 0x0000003c7c957981 */ /* 0x0000e2000c1e1100 */
[----:B------:R-:W-:-:S02]  /*9750*/  IADD3 R126, P1, R127, R122, RZ ;  /* 0x0000007a7f7e7210 */ /* 0x000fc40007f3e0ff */
[-C--:B------:R-:W-:Y:S02]  /*9760*/  LEA.HI.X.SX32 R131, R131, R123.reuse, 0x1, P0 ;  /* 0x0000007b83837211 */ /* 0x080fe400000f0eff */
[-C--:B------:R-:W-:Y:S02]  /*9770*/  LEA.HI.X.SX32 R127, R127, R123.reuse, 0x1, P1 ;  /* 0x0000007b7f7f7211 */ /* 0x080fe400008f0eff */
[----:B------:R-:W-:Y:S01]  /*9780*/  LEA.HI.X.SX32 R129, R129, R123, 0x1, P2 ;  /* 0x0000007b81817211 */ /* 0x000fe200010f0eff */
[----:B------:R1:W3:Y:S01]  /*9790*/  LDG.E.U8 R152, desc[UR60][R130.64] ;  /* 0x0000003c82987981 */ /* 0x0002e2000c1e1100 */
[----:B0-----:R-:W-:Y:S02]  /*97a0*/  IMAD R124, R153, 0x1eb, RZ ;  /* 0x000001eb997c7824 */ /* 0x001fe400078e02ff */
[----:B------:R-:W-:Y:S01]  /*97b0*/  IMAD R125, R154, 0x1ec, RZ ;  /* 0x000001ec9a7d7824 */ /* 0x000fe200078e02ff */
[----:B------:R0:W3:Y:S01]  /*97c0*/  LDG.E.U8 R150, desc[UR60][R126.64] ;  /* 0x0000003c7e967981 */ /* 0x0000e2000c1e1100 */
[----:B------:R-:W-:-:S03]  /*97d0*/  IMAD R154, R156, 0x1ee, RZ ;  /* 0x000001ee9c9a7824 */ /* 0x000fc600078e02ff */
[----:B------:R0:W3:Y:S01]  /*97e0*/  LDG.E.U8 R151, desc[UR60][R128.64] ;  /* 0x0000003c80977981 */ /* 0x0000e2000c1e1100 */
[----:B-1----:R-:W-:-:S04]  /*97f0*/  IADD3 R130, P0, R124, R122, RZ ;  /* 0x0000007a7c827210 */ /* 0x002fc80007f1e0ff */
[-C--:B------:R-:W-:Y:S01]  /*9800*/  LEA.HI.X.SX32 R131, R124, R123.reuse, 0x1, P0 ;  /* 0x0000007b7c837211 */ /* 0x080fe200000f0eff */
[----:B0-----:R-:W-:Y:S01]  /*9810*/  IMAD R127, R155, 0x1ed, RZ ;  /* 0x000001ed9b7f7824 */ /* 0x001fe200078e02ff */
[CC--:B------:R-:W-:Y:S01]  /*9820*/  IADD3 R124, P2, R154.reuse, R122.reuse, RZ ;  /* 0x0000007a9a7c7210 */ /* 0x0c0fe20007f5e0ff */
[----:B------:R-:W-:Y:S01]  /*9830*/  IMAD R155, R157, 0x1ef, RZ ;  /* 0x000001ef9d9b7824 */ /* 0x000fe200078e02ff */
[C---:B------:R-:W-:Y:S01]  /*9840*/  IADD3 R128, P1, R125.reuse, R122, RZ ;  /* 0x0000007a7d807210 */ /* 0x040fe20007f3e0ff */
        /* <DEDUP_REMOVED lines=33> */
[-C--:B------:R-:W-:Y:S01]  /*9a60*/  IADD3 R124, P2, R163, R122.reuse, RZ ;  /* 0x0000007aa37c7210 */ /* 0x080fe20007f5e0ff */
[----:B------:R-:W-:Y:S01]  /*9a70*/  IMAD R164, R166, 0x178, RZ ;  /* 0x00000178a6a47824 */ /* 0x000fe200078e02ff */
[C---:B--2---:R-:W-:Y:S01]  /*9a80*/  IADD3 R128, P1, R125.reuse, R122, RZ ;  /* 0x0000007a7d807210 */ /* 0x044fe20007f3e0ff */
[----:B------:R0:W2:Y:S03]  /*9a90*/  LDG.E.U8 R162, desc[UR60][R130.64] ;  /* 0x0000003c82a27981 */ /* 0x0000a6000c1e1100 */
[-C--:B------:R-:W-:Y:S02]  /*9aa0*/  LEA.HI.X.SX32 R129, R125, R123.reuse, 0x1, P1 ;  /* 0x0000007b7d817211 */ /* 0x080fe400008f0eff */
[----:B------:R-:W-:-:S02]  /*9ab0*/  LEA.HI.X.SX32 R125, R163, R123, 0x1, P2 ;  /* 0x0000007ba37d7211 */ /* 0x000fc400010f0eff */
[-C--:B------:R-:W-:Y:S01]  /*9ac0*/  IADD3 R126, P0, R127, R122.reuse, RZ ;  /* 0x0000007a7f7e7210 */ /* 0x080fe20007f1e0ff */
[----:B------:R-:W2:Y:S01]  /*9ad0*/  LDG.E.U8 R163, desc[UR60][R128.64] ;  /* 0x0000003c80a37981 */ /* 0x000ea2000c1e1100 */
[----:B0-----:R-:W-:-:S03]  /*9ae0*/  IADD3 R130, P1, R164, R122, RZ ;  /* 0x0000007aa4827210 */ /* 0x001fc60007f3e0ff */
[----:B------:R0:W2:Y:S01]  /*9af0*/  LDG.E.U8 R165, desc[UR60][R124.64] ;  /* 0x0000003c7ca57981 */ /* 0x0000a2000c1e1100 */
[-C--:B------:R-:W-:Y:S02]  /*9b00*/  LEA.HI.X.SX32 R131, R164, R123.reuse, 0x1, P1 ;  /* 0x0000007ba4837211 */ /* 0x080fe400008f0eff */
[----:B------:R-:W-:-:S03]  /*9b10*/  LEA.HI.X.SX32 R127, R127, R123, 0x1, P0 ;  /* 0x0000007b7f7f7211 */ /* 0x000fc600000f0eff */
[----:B------:R1:W2:Y:S01]  /*9b20*/  LDG.E.U8 R166, desc[UR60][R130.64] ;  /* 0x0000003c82a67981 */ /* 0x0002a2000c1e1100 */
[----:B0-----:R-:W-:-:S03]  /*9b30*/  IMAD R125, R167, 0x179, RZ ;  /* 0x00000179a77d7824 */ /* 0x001fc600078e02ff */
[----:B------:R0:W2:Y:S02]  /*9b40*/  LDG.E.U8 R164, desc[UR60][R126.64] ;  /* 0x0000003c7ea47981 */ /* 0x0000a4000c1e1100 */
[-C--:B------:R-:W-:Y:S01]  /*9b50*/  IADD3 R124, P0, R125, R122.reuse, RZ ;  /* 0x0000007a7d7c7210 */ /* 0x080fe20007f1e0ff */
[----:B-1----:R-:W-:Y:S02]  /*9b60*/  IMAD R131, R170, 0x17c, RZ ;  /* 0x0000017caa837824 */ /* 0x002fe400078e02ff */
[----:B------:R-:W-:Y:S01]  /*9b70*/  IMAD R129, R169, 0x17b, RZ ;  /* 0x0000017ba9817824 */ /* 0x000fe200078e02ff */
[-C--:B------:R-:W-:Y:S01]  /*9b80*/  LEA.HI.X.SX32 R125, R125, R123.reuse, 0x1, P0 ;  /* 0x0000007b7d7d7211 */ /* 0x080fe200000f0eff */
[----:B0-----:R-:W-:Y:S01]  /*9b90*/  IMAD R127, R168, 0x17a, RZ ;  /* 0x0000017aa87f7824 */ /* 0x001fe200078e02ff */
[-C--:B------:R-:W-:Y:S02]  /*9ba0*/  IADD3 R130, P0, R131, R122.reuse, RZ ;  /* 0x0000007a83827210 */ /* 0x080fe40007f1e0ff */
[----:B------:R-:W-:Y:S01]  /*9bb0*/  IADD3 R128, P2, R129, R122, RZ ;  /* 0x0000007a81807210 */ /* 0x000fe20007f5e0ff */
[----:B------:R0:W2:Y:S01]  /*9bc0*/  LDG.E.U8 R167, desc[UR60][R124.64] ;  /* 0x0000003c7ca77981 */ /* 0x0000a2000c1e1100 */
[----:B------:R-:W-:-:S02]  /*9bd0*/  LEA.HI.X.SX32 R131, R131, R123, 0x1, P0 ;  /* 0x0000007b83837211 */ /* 0x000fc400000f0eff */
[-C--:B------:R-:W-:Y:S02]  /*9be0*/  IADD3 R126, P1, R127, R122.reuse, RZ ;  /* 0x0000007a7f7e7210 */ /* 0x080fe40007f3e0ff */
[-C--:B------:R-:W-:Y:S01]  /*9bf0*/  LEA.HI.X.SX32 R129, R129, R123.reuse, 0x1, P2 ;  /* 0x0000007b81817211 */ /* 0x080fe200010f0eff */
[----:B------:R1:W2:Y:S01]  /*9c00*/  LDG.E.U8 R170, desc[UR60][R130.64] ;  /* 0x0000003c82aa7981 */ /* 0x0002a2000c1e1100 */
[----:B0-----:R-:W-:Y:S01]  /*9c10*/  IMAD R124, R171, 0x17d, RZ ;  /* 0x0000017dab7c7824 */ /* 0x001fe200078e02ff */
[-C--:B------:R-:W-:Y:S01]  /*9c20*/  LEA.HI.X.SX32 R127, R127, R123.reuse, 0x1, P1 ;  /* 0x0000007b7f7f7211 */ /* 0x080fe200008f0eff */
[----:B------:R-:W-:Y:S01]  /*9c30*/  IMAD R125, R172, 0x17e, RZ ;  /* 0x0000017eac7d7824 */ /* 0x000fe200078e02ff */
[----:B------:R0:W2:Y:S01]  /*9c40*/  LDG.E.U8 R169, desc[UR60][R128.64] ;  /* 0x0000003c80a97981 */ /* 0x0000a2000c1e1100 */
[----:B------:R-:W-:Y:S01]  /*9c50*/  IMAD R172, R174, 0x1f0, RZ ;  /* 0x000001f0aeac7824 */ /* 0x000fe200078e02ff */
[C---:B-1----:R-:W-:Y:S02]  /*9c60*/  IADD3 R130, P0, R124.reuse, R122, RZ ;  /* 0x0000007a7c827210 */ /* 0x042fe40007f1e0ff */
[----:B------:R1:W2:Y:S02]  /*9c70*/  LDG.E.U8 R168, desc[UR60][R126.64] ;  /* 0x0000003c7ea87981 */ /* 0x0002a4000c1e1100 */
[----:B------:R-:W-:-:S02]  /*9c80*/  LEA.HI.X.SX32 R131, R124, R123, 0x1, P0 ;  /* 0x0000007b7c837211 */ /* 0x000fc400000f0eff */
[CC--:B------:R-:W-:Y:S02]  /*9c90*/  IADD3 R124, P2, R172.reuse, R122.reuse, RZ ;  /* 0x0000007aac7c7210 */ /* 0x0c0fe40007f5e0ff */
[-C--:B0-----:R-:W-:Y:S01]  /*9ca0*/  IADD3 R128, P1, R125, R122.reuse, RZ ;  /* 0x0000007a7d807210 */ /* 0x081fe20007f3e0ff */
[----:B------:R0:W2:Y:S01]  /*9cb0*/  LDG.E.U8 R171, desc[UR60][R130.64] ;  /* 0x0000003c82ab7981 */ /* 0x0000a2000c1e1100 */
[----:B-1----:R-:W-:Y:S02]  /*9cc0*/  IMAD R127, R173, 0x17f, RZ ;  /* 0x0000017fad7f7824 */ /* 0x002fe400078e02ff */
[-C--:B------:R-:W-:Y:S01]  /*9cd0*/  LEA.HI.X.SX32 R129, R125, R123.reuse, 0x1, P1 ;  /* 0x0000007b7d817211 */ /* 0x080fe200008f0eff */
[----:B------:R-:W-:Y:S01]  /*9ce0*/  IMAD R173, R175, 0x1f1, RZ ;  /* 0x000001f1afad7824 */ /* 0x000fe200078e02ff */
[----:B------:R-:W-:Y:S02]  /*9cf0*/  LEA.HI.X.SX32 R125, R172, R123, 0x1, P2 ;  /* 0x0000007bac7d7211 */ /* 0x000fe400010f0eff */
[-C--:B------:R-:W-:Y:S01]  /*9d00*/  IADD3 R126, P0, R127, R122.reuse, RZ ;  /* 0x0000007a7f7e7210 */ /* 0x080fe20007f1e0ff */
[----:B------:R1:W2:Y:S01]  /*9d10*/  LDG.E.U8 R172, desc[UR60][R128.64] ;  /* 0x0000003c80ac7981 */ /* 0x0002a2000c1e1100 */
[----:B0-----:R-:W-:-:S02]  /*9d20*/  IADD3 R130, P1, R173, R122, RZ ;  /* 0x0000007aad827210 */ /* 0x001fc40007f3e0ff */
[-C--:B------:R-:W-:Y:S01]  /*9d30*/  LEA.HI.X.SX32 R127, R127, R123.reuse, 0x1, P0 ;  /* 0x0000007b7f7f7211 */ /* 0x080fe200000f0eff */
[----:B------:R0:W2:Y:S01]  /*9d40*/  LDG.E.U8 R174, desc[UR60][R124.64] ;  /* 0x0000003c7cae7981 */ /* 0x0000a2000c1e1100 */
[----:B------:R-:W-:-:S03]  /*9d50*/  LEA.HI.X.SX32 R131, R173, R123, 0x1, P1 ;  /* 0x0000007bad837211 */ /* 0x000fc600008f0eff */
[----:B------:R5:W2:Y:S01]  /*9d60*/  LDG.E.U8 R173, desc[UR60][R126.64] ;  /* 0x0000003c7ead7981 */ /* 0x000aa2000c1e1100 */
[----:B-1----:R-:W-:-:S03]  /*9d70*/  IMAD R129, R179, 0x1f4, RZ ;  /* 0x000001f4b3817824 */ /* 0x002fc600078e02ff */
[----:B------:R1:W2:Y:S01]  /*9d80*/  LDG.E.U8 R175, desc[UR60][R130.64] ;  /* 0x0000003c82af7981 */ /* 0x0002a2000c1e1100 */
[----:B0-----:R-:W-:Y:S02]  /*9d90*/  IMAD R125, R176, 0x1f2, RZ ;  /* 0x000001f2b07d7824 */ /* 0x001fe400078e02ff */
[----:B-----5:R-:W-:-:S03]  /*9da0*/  IMAD R127, R177, 0x1f3, RZ ;  /* 0x000001f3b17f7824 */ /* 0x020fc600078e02ff */
[----:B------:R-:W-:Y:S01]  /*9db0*/  IADD3 R124, P0, R125, R122, RZ ;  /* 0x0000007a7d7c7210 */ /* 0x000fe20007f1e0ff */
[----:B-1----:R-:W-:-:S03]  /*9dc0*/  IMAD R131, R178, 0x1f5, RZ ;  /* 0x000001f5b2837824 */ /* 0x002fc600078e02ff */
[-C--:B------:R-:W-:Y:S02]  /*9dd0*/  LEA.HI.X.SX32 R125, R125, R123.reuse, 0x1, P0 ;  /* 0x0000007b7d7d7211 */ /* 0x080fe400000f0eff */
[-C--:B------:R-:W-:Y:S02]  /*9de0*/  IADD3 R126, P1, R127, R122.reuse, RZ ;  /* 0x0000007a7f7e7210 */ /* 0x080fe40007f3e0ff */
[-C--:B------:R-:W-:Y:S01]  /*9df0*/  IADD3 R128, P0, R129, R122.reuse, RZ ;  /* 0x0000007a81807210 */ /* 0x080fe20007f1e0ff */
[----:B------:R0:W5:Y:S01]  /*9e00*/  LDG.E.U8 R176, desc[UR60][R124.64] ;  /* 0x0000003c7cb07981 */ /* 0x000162000c1e1100 */
[----:B------:R-:W-:Y:S02]  /*9e10*/  IADD3 R130, P2, R131, R122, RZ ;  /* 0x0000007a83827210 */ /* 0x000fe40007f5e0ff */
[-C--:B------:R-:W-:Y:S02]  /*9e20*/  LEA.HI.X.SX32 R127, R127, R123.reuse, 0x1, P1 ;  /* 0x0000007b7f7f7211 */ /* 0x080fe400008f0eff */
[----:B------:R-:W-:-:S02]  /*9e30*/  LEA.HI.X.SX32 R129, R129, R123, 0x1, P0 ;  /* 0x0000007b81817211 */ /* 0x000fc400000f0eff */
[----:B------:R-:W-:Y:S01]  /*9e40*/  LEA.HI.X.SX32 R131, R131, R123, 0x1, P2 ;  /* 0x0000007b83837211 */ /* 0x000fe200010f0eff */
[----:B------:R1:W5:Y:S01]  /*9e50*/  LDG.E.U8 R177, desc[UR60][R126.64] ;  /* 0x0000003c7eb17981 */ /* 0x000362000c1e1100 */
[----:B0-----:R-:W-:-:S03]  /*9e60*/  IMAD R125, R180, 0x1f6, RZ ;  /* 0x000001f6b47d7824 */ /* 0x001fc600078e02ff */
[----:B------:R0:W5:Y:S04]  /*9e70*/  LDG.E.U8 R178, desc[UR60][R128.64] ;  /* 0x0000003c80b27981 */ /* 0x000168000c1e1100 */
[----:B------:R0:W5:Y:S01]  /*9e80*/  LDG.E.U8 R179, desc[UR60][R130.64] ;  /* 0x0000003c82b37981 */ /* 0x000162000c1e1100 */
[----:B-1----:R-:W-:Y:S01]  /*9e90*/  IMAD R127, R181, 0x1f7, RZ ;  /* 0x000001f7b57f7824 */ /* 0x002fe200078e02ff */
[----:B0-----:R-:W-:-:S04]  /*9ea0*/  IADD3 R128, P0, R125, R122, RZ ;  /* 0x0000007a7d807210 */ /* 0x001fc80007f1e0ff */
[-C--:B------:R-:W-:Y:S01]  /*9eb0*/  IADD3 R124, P1, R127, R122.reuse, RZ ;  /* 0x0000007a7f7c7210 */ /* 0x080fe20007f3e0ff */
[----:B------:R-:W-:Y:S01]  /*9ec0*/  IMAD R131, R182, 0x1f8, RZ ;  /* 0x000001f8b6837824 */ /* 0x000fe200078e02ff */
[-C--:B------:R-:W-:Y:S01]  /*9ed0*/  LEA.HI.X.SX32 R129, R125, R123.reuse, 0x1, P0 ;  /* 0x0000007b7d817211 */ /* 0x080fe200000f0eff */
[----:B------:R-:W-:Y:S01]  /*9ee0*/  IMAD R182, R207, 0x1f9, RZ ;  /* 0x000001f9cfb67824 */ /* 0x000fe200078e02ff */
[-C--:B------:R-:W-:Y:S01]  /*9ef0*/  LEA.HI.X.SX32 R125, R127, R123.reuse, 0x1, P1 ;  /* 0x0000007b7f7d7211 */ /* 0x080fe200008f0eff */
[----:B------:R-:W0:Y:S01]  /*9f00*/  LDC R207, c[0x0][0x248] ;  /* 0x00009200ffcf7b82 */ /* 0x000e220000000800 */
[CC--:B------:R-:W-:Y:S01]  /*9f10*/  IADD3 R126, P0, R131.reuse, R122.reuse, RZ ;  /* 0x0000007a837e7210 */ /* 0x0c0fe20007f1e0ff */
[----:B------:R1:W5:Y:S03]  /*9f20*/  LDG.E.U8 R180, desc[UR60][R128.64] ;  /* 0x0000003c80b47981 */ /* 0x000366000c1e1100 */
[----:B------:R-:W-:Y:S01]  /*9f30*/  LEA.HI.X.SX32 R127, R131, R123, 0x1, P0 ;  /* 0x0000007b837f7211 */ /* 0x000fe200000f0eff */
[----:B------:R-:W-:Y:S01]  /*9f40*/  IMAD R130, R184, 0x1fa, RZ ;  /* 0x000001fab8827824 */ /* 0x000fe200078e02ff */
[----:B------:R-:W5:Y:S01]  /*9f50*/  LDG.E.U8 R181, desc[UR60][R124.64] ;  /* 0x0000003c7cb57981 */ /* 0x000f62000c1e1100 */
[----:B-1----:R-:W-:-:S04]  /*9f60*/  IADD3 R128, P1, R182, R122, RZ ;  /* 0x0000007ab6807210 */ /* 0x002fc80007f3e0ff */
[----:B------:R-:W-:Y:S02]  /*9f70*/  LEA.HI.X.SX32 R129, R182, R123, 0x1, P1 ;  /* 0x0000007bb6817211 */ /* 0x000fe400008f0eff */
[----:B------:R1:W5:Y:S01]  /*9f80*/  LDG.E.U8 R182, desc[UR60][R126.64] ;  /* 0x0000003c7eb67981 */ /* 0x000362000c1e1100 */
[----:B------:R-:W-:-:S03]  /*9f90*/  IMAD R131, R229, 0x1fe, RZ ;  /* 0x000001fee5837824 */ /* 0x000fc600078e02ff */
[----:B------:R-:W4:Y:S01]  /*9fa0*/  LDL.LU R229, [R1+0x98] ;  /* 0x0000980001e57983 */ /* 0x000f220000300800 */
[----:B-1----:R-:W-:-:S03]  /*9fb0*/  IMAD R127, R183, 0x1fb, RZ ;  /* 0x000001fbb77f7824 */ /* 0x002fc600078e02ff */
[----:B------:R1:W5:Y:S02]  /*9fc0*/  LDG.E.U8 R183, desc[UR60][R128.64] ;  /* 0x0000003c80b77981 */ /* 0x000364000c1e1100 */
[----:B-1----:R-:W-:Y:S02]  /*9fd0*/  IMAD R129, R209, 0x1fc, RZ ;  /* 0x000001fcd1817824 */ /* 0x002fe400078e02ff */
[----:B------:R-:W-:Y:S02]  /*9fe0*/  IMAD R209, R219, 0x1fd, RZ ;  /* 0x000001fddbd17824 */ /* 0x000fe400078e02ff */
[----:B------:R-:W4:Y:S01]  /*9ff0*/  LDL.LU R219, [R1+0x9c] ;  /* 0x00009c0001db7983 */ /* 0x000f220000300800 */
[----:B------:R-:W-:-:S04]  /*a000*/  IADD3 R124, P0, R130, R122, RZ ;  /* 0x0000007a827c7210 */ /* 0x000fc80007f1e0ff */
[----:B------:R-:W-:Y:S01]  /*a010*/  LEA.HI.X.SX32 R125, R130, R123, 0x1, P0 ;  /* 0x0000007b827d7211 */ /* 0x000fe200000f0eff */
[----:B0-----:R-:W-:Y:S01]  /*a020*/  IMAD R207, R207, 0x1ff, RZ ;  /* 0x000001ffcfcf7824 */ /* 0x001fe200078e02ff */
[----:B------:R-:W-:-:S03]  /*a030*/  IADD3 R126, P1, R129, R122, RZ ;  /* 0x0000007a817e7210 */ /* 0x000fc60007f3e0ff */
[----:B------:R0:W5:Y:S01]  /*a040*/  LDG.E.U8 R184, desc[UR60][R124.64] ;  /* 0x0000003c7cb87981 */ /* 0x000162000c1e1100 */
[----:B------:R-:W-:Y:S02]  /*a050*/  PRMT R71, R110, 0x5410, R71 ;  /* 0x000054106e477816 */ /* 0x000fe40000000047 */
[----:B------:R-:W-:Y:S01]  /*a060*/  PRMT R70, R111, 0x5410, R70 ;  /* 0x000054106f467816 */ /* 0x000fe20000000046 */
[----:B------:R-:W3:Y:S01]  /*a070*/  LDL.LU R110, [R1+0xd8] ;  /* 0x0000d800016e7983 */ /* 0x000ee20000300800 */
[-C--:B------:R-:W-:Y:S02]  /*a080*/  IADD3 R130, P2, R131, R122.reuse, RZ ;  /* 0x0000007a83827210 */ /* 0x080fe40007f5e0ff */
[----:B------:R-:W-:Y:S01]  /*a090*/  PRMT R69, R112, 0x5410, R69 ;  /* 0x0000541070457816 */ /* 0x000fe20000000045 */
[----:B------:R-:W3:Y:S01]  /*a0a0*/  LDL.LU R111, [R1+0xe8] ;  /* 0x0000e800016f7983 */ /* 0x000ee20000300800 */
[----:B0-----:R-:W-:Y:S02]  /*a0b0*/  IADD3 R124, P0, R127, R122, RZ ;  /* 0x0000007a7f7c7210 */ /* 0x001fe40007f1e0ff */
[----:B------:R-:W-:Y:S01]  /*a0c0*/  PRMT R68, R113, 0x5410, R68 ;  /* 0x0000541071447816 */ /* 0x000fe20000000044 */
[----:B------:R-:W2:Y:S01]  /*a0d0*/  LDL.LU R112, [R1+0xd4] ;  /* 0x0000d40001707983 */ /* 0x000ea20000300800 */
[----:B------:R-:W-:-:S02]  /*a0e0*/  LEA.HI.X.SX32 R125, R127, R123, 0x1, P0 ;  /* 0x0000007b7f7d7211 */ /* 0x000fc400000f0eff */
[-C--:B------:R-:W-:Y:S01]  /*a0f0*/  IADD3 R128, P0, R209, R122.reuse, RZ ;  /* 0x0000007ad1807210 */ /* 0x080fe20007f1e0ff */
[----:B------:R-:W2:Y:S01]  /*a100*/  LDL.LU R113, [R1+0xf0] ;  /* 0x0000f00001717983 */ /* 0x000ea20000300800 */
[-C--:B------:R-:W-:Y:S02]  /*a110*/  LEA.HI.X.SX32 R127, R129, R123.reuse, 0x1, P1 ;  /* 0x0000007b817f7211 */ /* 0x080fe400008f0eff */
[----:B------:R-:W-:Y:S01]  /*a120*/  IADD3 R122, P1, R207, R122, RZ ;  /* 0x0000007acf7a7210 */ /* 0x000fe20007f3e0ff */
[----:B------:R0:W5:Y:S01]  /*a130*/  LDG.E.U8 R124, desc[UR60][R124.64] ;  /* 0x0000003c7c7c7981 */ /* 0x000162000c1e1100 */
[----:B------:R-:W-:Y:S02]  /*a140*/  PRMT R67, R114, 0x5410, R67 ;  /* 0x0000541072437816 */ /* 0x000fe40000000043 */
[----:B------:R-:W-:Y:S01]  /*a150*/  PRMT R66, R115, 0x5410, R66 ;  /* 0x0000541073427816 */ /* 0x000fe20000000042 */
[----:B------:R-:W5:Y:S01]  /*a160*/  LDL.LU R114, [R1+0xc8] ;  /* 0x0000c80001727983 */ /* 0x000f620000300800 */
[----:B------:R-:W-:-:S02]  /*a170*/  LEA.HI.X.SX32 R129, R209, R123, 0x1, P0 ;  /* 0x0000007bd1817211 */ /* 0x000fc400000f0eff */
[-C--:B------:R-:W-:Y:S01]  /*a180*/  LEA.HI.X.SX32 R131, R131, R123.reuse, 0x1, P2 ;  /* 0x0000007b83837211 */ /* 0x080fe200010f0eff */
[----:B------:R-:W5:Y:S01]  /*a190*/  LDL.LU R115, [R1+0xd0] ;  /* 0x0000d00001737983 */ /* 0x000f620000300800 */
[----:B------:R-:W-:Y:S01]  /*a1a0*/  PRMT R65, R116, 0x5410, R65 ;  /* 0x0000541074417816 */ /* 0x000fe20000000041 */
[----:B0-----:R-:W-:Y:S01]  /*a1b0*/  IMAD.IADD R125, R0, 0x1, R18 ;  /* 0x00000001007d7824 */ /* 0x001fe200078e0212 */
[----:B------:R-:W-:Y:S01]  /*a1c0*/  LEA.HI.X.SX32 R123, R207, R123, 0x1, P1 ;  /* 0x0000007bcf7b7211 */ /* 0x000fe200008f0eff */
[----:B------:R-:W5:Y:S01]  /*a1d0*/  LDL.LU R116, [R1+0xb8] ;  /* 0x0000b80001747983 */ /* 0x000f620000300800 */
[----:B------:R-:W-:Y:S02]  /*a1e0*/  PRMT R64, R117, 0x5410, R64 ;  /* 0x0000541075407816 */ /* 0x000fe40000000040 */
[----:B------:R-:W-:Y:S01]  /*a1f0*/  PRMT R60, R60, 0x5410, R121 ;  /* 0x000054103c3c7816 */ /* 0x000fe20000000079 */
[----:B------:R-:W5:Y:S01]  /*a200*/  LDL.LU R117, [R1+0xf4] ;  /* 0x0000f40001757983 */ /* 0x000f620000300800 */
[----:B------:R-:W-:-:S02]  /*a210*/  PRMT R61, R61, 0x5410, R120 ;  /* 0x000054103d3d7816 */ /* 0x000fc40000000078 */
[----:B------:R-:W-:Y:S01]  /*a220*/  PRMT R62, R119, 0x5410, R62 ;  /* 0x00005410773e7816 */ /* 0x000fe2000000003e */
[----:B------:R-:W5:Y:S01]  /*a230*/  LDG.E.U8 R122, desc[UR60][R122.64] ;  /* 0x0000003c7a7a7981 */ /* 0x000f62000c1e1100 */
[----:B------:R-:W-:-:S03]  /*a240*/  PRMT R63, R118, 0x5410, R63 ;  /* 0x00005410763f7816 */ /* 0x000fc6000000003f */
[----:B------:R-:W5:Y:S04]  /*a250*/  LDL.LU R118, [R1+0xb0] ;  /* 0x0000b00001767983 */ /* 0x000f680000300800 */
[----:B------:R-:W5:Y:S04]  /*a260*/  LDL.LU R119, [R1+0xb4] ;  /* 0x0000b40001777983 */ /* 0x000f680000300800 */
[----:B------:R-:W5:Y:S04]  /*a270*/  LDL.LU R120, [R1+0xac] ;  /* 0x0000ac0001787983 */ /* 0x000f680000300800 */
[----:B------:R-:W5:Y:S04]  /*a280*/  LDL.LU R121, [R1+0xf8] ;  /* 0x0000f80001797983 */ /* 0x000f680000300800 */
[----:B------:R-:W5:Y:S04]  /*a290*/  LDG.E.U8 R130, desc[UR60][R130.64] ;  /* 0x0000003c82827981 */ /* 0x000f68000c1e1100 */
[----:B------:R4:W-:Y:S04]  /*a2a0*/  STS.128 [R125+0x4000], R60 ;  /* 0x0040003c7d007388 */ /* 0x0009e80000000c00 */
[----:B------:R-:W5:Y:S04]  /*a2b0*/  LDL.LU R123, [R1+0xa4] ;  /* 0x0000a400017b7983 */ /* 0x000f680000300800 */
[----:B------:R-:W5:Y:S01]  /*a2c0*/  LDL.LU R131, [R1+0xa8] ;  /* 0x0000a80001837983 */ /* 0x000f620000300800 */
[----:B------:R-:W-:-:S02]  /*a2d0*/  PRMT R74, R74, 0x5410, R107 ;  /* 0x000054104a4a7816 */ /* 0x000fc4000000006b */
[----:B------:R-:W-:Y:S01]  /*a2e0*/  PRMT R77, R104, 0x5410, R77 ;  /* 0x00005410684d7816 */ /* 0x000fe2000000004d */
[----:B------:R-:W5:Y:S04]  /*a2f0*/  LDG.E.U8 R128, desc[UR60][R128.64] ;  /* 0x0000003c80807981 */ /* 0x000f68000c1e1100 */
[----:B------:R-:W5:Y:S01]  /*a300*/  LDG.E.U8 R126, desc[UR60][R126.64] ;  /* 0x0000003c7e7e7981 */ /* 0x000f62000c1e1100 */
[----:B----4-:R-:W-:-:S03]  /*a310*/  PRMT R60, R219, 0x3340, R229 ;  /* 0x00003340db3c7816 */ /* 0x010fc600000000e5 */
[----:B------:R-:W4:Y:S04]  /*a320*/  LDL.LU R229, [R1+0xa0] ;  /* 0x0000a00001e57983 */ /* 0x000f280000300800 */
[----:B------:R-:W4:Y:S01]  /*a330*/  LDL.LU R219, [R1+0xfc] ;  /* 0x0000fc0001db7983 */ /* 0x000f220000300800 */
[----:B------:R-:W-:-:S03]  /*a340*/  LOP3.LUT R107, R0, 0x10, RZ, 0x3c, !PT ;  /* 0x00000010006b7812 */ /* 0x000fc600078e3cff */
[----:B------:R-:W5:Y:S02]  /*a350*/  LDL.LU R129, [R1+0x108] ;  /* 0x0001080001817983 */ /* 0x000f640000300800 */
[----:B------:R-:W-:Y:S02]  /*a360*/  IMAD.IADD R104, R18, 0x1, R107 ;  /* 0x0000000112687824 */ /* 0x000fe400078e026b */
[----:B------:R-:W5:Y:S04]  /*a370*/  LDL.LU R207, [R1+0x110] ;  /* 0x0001100001cf7983 */ /* 0x000f680000300800 */
[----:B------:R0:W-:Y:S04]  /*a380*/  STS.128 [R125+0x8000], R64 ;  /* 0x008000407d007388 */ /* 0x0001e80000000c00 */
[----:B------:R-:W5:Y:S04]  /*a390*/  LDL.LU R127, [R1+0x118] ;  /* 0x00011800017f7983 */ /* 0x000f680000300800 */
[----:B------:R4:W-:Y:S04]  /*a3a0*/  STS.128 [R104+0x8000], R68 ;  /* 0x0080004468007388 */ /* 0x0009e80000000c00 */
[----:B------:R-:W5:Y:S04]  /*a3b0*/  LDL.LU R209, [R1+0x11c] ;  /* 0x00011c0001d17983 */ /* 0x000f680000300800 */
[----:B0-----:R-:W5:Y:S01]  /*a3c0*/  LDL.LU R125, [R1+0x130] ;  /* 0x00013000017d7983 */ /* 0x001f620000300800 */
[----:B------:R-:W-:-:S02]  /*a3d0*/  PRMT R41, R94, 0x3340, R41 ;  /* 0x000033405e297816 */ /* 0x000fc40000000029 */
[----:B------:R-:W-:Y:S02]  /*a3e0*/  PRMT R52, R95, 0x3340, R52 ;  /* 0x000033405f347816 */ /* 0x000fe40000000034 */
[----:B------:R-:W-:Y:S02]  /*a3f0*/  PRMT R40, R96, 0x3340, R40 ;  /* 0x0000334060287816 */ /* 0x000fe40000000028 */
[----:B------:R-:W-:Y:S02]  /*a400*/  PRMT R53, R97, 0x3340, R53 ;  /* 0x0000334061357816 */ /* 0x000fe40000000035 */
[----:B------:R-:W-:Y:S02]  /*a410*/  PRMT R76, R105, 0x5410, R76 ;  /* 0x00005410694c7816 */ /* 0x000fe4000000004c */
[----:B----4-:R-:W-:Y:S02]  /*a420*/  PRMT R68, R219, 0x3340, R229 ;  /* 0x00003340db447816 */ /* 0x010fe400000000e5 */
[----:B------:R-:W4:Y:S04]  /*a430*/  LDL.LU R229, [R1+0x38] ;  /* 0x0000380001e57983 */ /* 0x000f280000300800 */
[----:B------:R-:W4:Y:S01]  /*a440*/  LDL.LU R219, [R1+0x3c] ;  /* 0x00003c0001db7983 */ /* 0x000f220000300800 */
[----:B------:R-:W-:-:S03]  /*a450*/  PRMT R78, R103, 0x5410, R78 ;  /* 0x00005410674e7816 */ /* 0x000fc6000000004e */
        /* <DEDUP_REMOVED lines=11> */
[----:B------:R-:W-:Y:S02]  /*a510*/  PRMT R72, R109, 0x5410, R72 ;  /* 0x000054106d487816 */ /* 0x000fe40000000048 */
[----:B------:R-:W-:Y:S01]  /*a520*/  PRMT R73, R108, 0x5410, R73 ;  /* 0x000054106c497816 */ /* 0x000fe20000000049 */
[----:B------:R-:W4:Y:S01]  /*a530*/  LDL.LU R100, [R1+0x18] ;  /* 0x0000180001647983 */ /* 0x000f220000300800 */
[----:B------:R-:W-:Y:S02]  /*a540*/  PRMT R75, R106, 0x5410, R75 ;  /* 0x000054106a4b7816 */ /* 0x000fe4000000004b */
[----:B------:R-:W-:Y:S01]  /*a550*/  PRMT R135, R137, 0x3340, R135 ;  /* 0x0000334089877816 */ /* 0x000fe20000000087 */
[----:B------:R-:W4:Y:S04]  /*a560*/  LDL.LU R101, [R1+0x1c] ;  /* 0x00001c0001657983 */ /* 0x000f280000300800 */
[----:B------:R0:W-:Y:S04]  /*a570*/  STS.128 [R104], R76 ;  /* 0x0000004c68007388 */ /* 0x0001e80000000c00 */
[----:B------:R-:W4:Y:S04]  /*a580*/  LDL.LU R137, [R1+0x10] ;  /* 0x0000100001897983 */ /* 0x000f280000300800 */
[----:B------:R1:W-:Y:S04]  /*a590*/  STS.128 [R104+0xc000], R72 ;  /* 0x00c0004868007388 */ /* 0x0003e80000000c00 */
[----:B0-----:R-:W4:Y:S04]  /*a5a0*/  LDL.LU R76, [R1+0x14] ;  /* 0x00001400014c7983 */ /* 0x001f280000300800 */
[----:B------:R-:W4:Y:S04]  /*a5b0*/  LDL.LU R77, [R1+0x8] ;  /* 0x00000800014d7983 */ /* 0x000f280000300800 */
[----:B------:R-:W4:Y:S04]  /*a5c0*/  LDL.LU R78, [R1+0xc] ;  /* 0x00000c00014e7983 */ /* 0x000f280000300800 */
[----:B------:R-:W4:Y:S04]  /*a5d0*/  LDL.LU R79, [R1] ;  /* 0x00000000014f7983 */ /* 0x000f280000300800 */
[----:B-1----:R-:W4:Y:S04]  /*a5e0*/  LDL.LU R72, [R1+0x4] ;  /* 0x0000040001487983 */ /* 0x002f280000300800 */
[----:B------:R-:W4:Y:S04]  /*a5f0*/  LDL.LU R73, [R1+0x184] ;  /* 0x0001840001497983 */ /* 0x000f280000300800 */
[----:B------:R-:W4:Y:S04]  /*a600*/  LDL.LU R74, [R1+0x188] ;  /* 0x00018800014a7983 */ /* 0x000f280000300800 */
[----:B------:R-:W4:Y:S04]  /*a610*/  LDL.LU R75, [R1+0x17c] ;  /* 0x00017c00014b7983 */ /* 0x000f280000300800 */
[----:B------:R-:W4:Y:S04]  /*a620*/  LDL.LU R71, [R1+0x180] ;  /* 0x0001800001477983 */ /* 0x000f280000300800 */
[----:B------:R-:W4:Y:S04]  /*a630*/  LDL.LU R102, [R1+0x174] ;  /* 0x0001740001667983 */ /* 0x000f280000300800 */
[----:B------:R-:W4:Y:S04]  /*a640*/  LDL.LU R103, [R1+0x178] ;  /* 0x0001780001677983 */ /* 0x000f280000300800 */
[----:B------:R-:W4:Y:S01]  /*a650*/  LDL.LU R107, [R1+0x16c] ;  /* 0x00016c00016b7983 */ /* 0x000f220000300800 */
[----:B---3--:R-:W-:-:S03]  /*a660*/  PRMT R61, R111, 0x3340, R110 ;  /* 0x000033406f3d7816 */ /* 0x008fc6000000006e */
[----:B------:R-:W3:Y:S04]  /*a670*/  LDL.LU R105, [R1+0x170] ;  /* 0x0001700001697983 */ /* 0x000ee80000300800 */
[----:B------:R-:W3:Y:S01]  /*a680*/  LDL.LU R106, [R1+0x314] ;  /* 0x00031400016a7983 */ /* 0x000ee20000300800 */
[----:B--2---:R-:W-:-:S03]  /*a690*/  PRMT R62, R113, 0x3340, R112 ;  /* 0x00003340713e7816 */ /* 0x004fc60000000070 */
[----:B------:R-:W2:Y:S04]  /*a6a0*/  LDL.LU R108, [R1+0x318] ;  /* 0x00031800016c7983 */ /* 0x000ea80000300800 */
[----:B------:R-:W2:Y:S01]  /*a6b0*/  LDL.LU R109, [R1+0x308] ;  /* 0x00030800016d7983 */ /* 0x000ea20000300800 */
[----:B-----5:R-:W-:-:S03]  /*a6c0*/  PRMT R63, R115, 0x3340, R114 ;  /* 0x00003340733f7816 */ /* 0x020fc60000000072 */
[----:B------:R-:W5:Y:S04]  /*a6d0*/  LDL.LU R110, [R1+0x310] ;  /* 0x00031000016e7983 */ /* 0x000f680000300800 */
[----:B------:R-:W5:Y:S01]  /*a6e0*/  LDL.LU R111, [R1+0x2fc] ;  /* 0x0002fc00016f7983 */ /* 0x000f620000300800 */
[----:B------:R-:W-:-:S03]  /*a6f0*/  PRMT R64, R117, 0x3340, R116 ;  /* 0x0000334075407816 */ /* 0x000fc60000000074 */
[----:B------:R-:W5:Y:S04]  /*a700*/  LDL.LU R112, [R1+0x304] ;  /* 0x0003040001707983 */ /* 0x000f680000300800 */
[----:B------:R-:W5:Y:S01]  /*a710*/  LDL.LU R113, [R1+0x2ec] ;  /* 0x0002ec0001717983 */ /* 0x000f620000300800 */
[----:B------:R-:W-:-:S03]  /*a720*/  PRMT R65, R119, 0x3340, R118 ;  /* 0x0000334077417816 */ /* 0x000fc60000000076 */
[----:B------:R-:W5:Y:S01]  /*a730*/  LDL.LU R114, [R1+0x2f4] ;  /* 0x0002f40001727983 */ /* 0x000f620000300800 */
[----:B------:R-:W-:-:S03]  /*a740*/  PRMT R133, R133, 0x3340, R28 ;  /* 0x0000334085857816 */ /* 0x000fc6000000001c */
        /* <DEDUP_REMOVED lines=8> */
[----:B------:R-:W-:Y:S02]  /*a7d0*/  PRMT R58, R58, 0x3340, R31 ;  /* 0x000033403a3a7816 */ /* 0x000fe4000000001f */
[----:B------:R-:W-:Y:S01]  /*a7e0*/  PRMT R56, R56, 0x3340, R29 ;  /* 0x0000334038387816 */ /* 0x000fe2000000001d */
[----:B------:R-:W5:Y:S01]  /*a7f0*/  LDL.LU R120, [R1+0x2c8] ;  /* 0x0002c80001787983 */ /* 0x000f620000300800 */
[----:B------:R-:W-:Y:S02]  /*a800*/  PRMT R28, R60, 0x5410, R135 ;  /* 0x000054103c1c7816 */ /* 0x000fe40000000087 */
[----:B------:R-:W-:Y:S01]  /*a810*/  PRMT R29, R133, 0x5410, R55 ;  /* 0x00005410851d7816 */ /* 0x000fe20000000037 */
[----:B------:R-:W5:Y:S01]  /*a820*/  LDL.LU R121, [R1+0x2b4] ;  /* 0x0002b40001797983 */ /* 0x000f620000300800 */
[----:B------:R-:W-:Y:S02]  /*a830*/  PRMT R30, R38, 0x5410, R54 ;  /* 0x00005410261e7816 */ /* 0x000fe40000000036 */
[----:B------:R-:W-:Y:S01]  /*a840*/  PRMT R31, R39, 0x5410, R53 ;  /* 0x00005410271f7816 */ /* 0x000fe20000000035 */
[----:B------:R-:W5:Y:S01]  /*a850*/  LDL.LU R123, [R1+0x2bc] ;  /* 0x0002bc00017b7983 */ /* 0x000f620000300800 */
[----:B------:R-:W-:-:S02]  /*a860*/  PRMT R44, R59, 0x3340, R44 ;  /* 0x000033403b2c7816 */ /* 0x000fc4000000002c */
[----:B------:R-:W-:Y:S01]  /*a870*/  PRMT R70, R129, 0x3340, R42 ;  /* 0x0000334081467816 */ /* 0x000fe2000000002a */
[----:B------:R-:W5:Y:S01]  /*a880*/  LDL.LU R131, [R1+0x2a4] ;  /* 0x0002a40001837983 */ /* 0x000f620000300800 */
[----:B------:R-:W-:-:S03]  /*a890*/  PRMT R59, R127, 0x3340, R207 ;  /* 0x000033407f3b7816 */ /* 0x000fc600000000cf */
[----:B------:R-:W5:Y:S01]  /*a8a0*/  LDL.LU R129, [R1+0x2ac] ;  /* 0x0002ac0001817983 */ /* 0x000f620000300800 */
[----:B------:R-:W-:-:S03]  /*a8b0*/  PRMT R69, R125, 0x3340, R209 ;  /* 0x000033407d457816 */ /* 0x000fc600000000d1 */
[----:B------:R-:W5:Y:S04]  /*a8c0*/  LDL.LU R207, [R1+0x298] ;  /* 0x0002980001cf7983 */ /* 0x000f680000300800 */
[----:B------:R-:W5:Y:S04]  /*a8d0*/  LDL.LU R127, [R1+0x2a0] ;  /* 0x0002a000017f7983 */ /* 0x000f680000300800 */
[----:B------:R4:W-:Y:S04]  /*a8e0*/  STS.128 [R104+0x4000], R28 ;  /* 0x0040001c68007388 */ /* 0x0009e80000000c00 */
[----:B------:R-:W5:Y:S04]  /*a8f0*/  LDL.LU R209, [R1+0x288] ;  /* 0x0002880001d17983 */ /* 0x000f680000300800 */
[----:B------:R-:W5:Y:S01]  /*a900*/  LDL.LU R125, [R1+0x290] ;  /* 0x00029000017d7983 */ /* 0x000f620000300800 */
[----:B----4-:R-:W-:-:S03]  /*a910*/  PRMT R28, R219, 0x3340, R229 ;  /* 0x00003340db1c7816 */ /* 0x010fc600000000e5 */
[----:B------:R-:W4:Y:S04]  /*a920*/  LDL.LU R229, [R1+0x27c] ;  /* 0x00027c0001e57983 */ /* 0x000f280000300800 */
[----:B------:R-:W4:Y:S01]  /*a930*/  LDL.LU R219, [R1+0x284] ;  /* 0x0002840001db7983 */ /* 0x000f220000300800 */
[----:B------:R-:W-:Y:S02]  /*a940*/  PRMT R82, R82, 0x3340, R33 ;  /* 0x0000334052527816 */ /* 0x000fe40000000021 */
[----:B------:R-:W-:Y:S02]  /*a950*/  PRMT R45, R81, 0x3340, R45 ;  /* 0x00003340512d7816 */ /* 0x000fe4000000002d */
[----:B------:R-:W-:Y:S02]  /*a960*/  PRMT R36, R88, 0x3340, R36 ;  /* 0x0000334058247816 */ /* 0x000fe40000000024 */
[----:B------:R-:W-:-:S02]  /*a970*/  PRMT R39, R82, 0x5410, R45 ;  /* 0x0000541052277816 */ /* 0x000fc4000000002d */
[----:B------:R-:W-:Y:S02]  /*a980*/  PRMT R48, R87, 0x3340, R48 ;  /* 0x0000334057307816 */ /* 0x000fe40000000030 */
[----:B------:R-:W-:Y:S02]  /*a990*/  LOP3.LUT R45, R0, 0x20, RZ, 0x3c, !PT ;  /* 0x00000020002d7812 */ /* 0x000fe400078e3cff */
[----:B------:R-:W-:Y:S02]  /*a9a0*/  PRMT R37, R86, 0x3340, R37 ;  /* 0x0000334056257816 */ /* 0x000fe40000000025 */
[----:B------:R-:W-:Y:S02]  /*a9b0*/  PRMT R47, R85, 0x3340, R47 ;  /* 0x00003340552f7816 */ /* 0x000fe4000000002f */
[----:B------:R-:W-:Y:S02]  /*a9c0*/  PRMT R84, R84, 0x3340, R32 ;  /* 0x0000334054547816 */ /* 0x000fe40000000020 */
[----:B------:R-:W-:-:S02]  /*a9d0*/  PRMT R46, R83, 0x3340, R46 ;  /* 0x00003340532e7816 */ /* 0x000fc4000000002e */
[----:B------:R-:W-:Y:S02]  /*a9e0*/  PRMT R57, R57, 0x3340, R43 ;  /* 0x0000334039397816 */ /* 0x000fe4000000002b */
[----:B------:R-:W-:Y:S01]  /*a9f0*/  PRMT R36, R36, 0x5410, R48 ;  /* 0x0000541024247816 */ /* 0x000fe20000000030 */
[----:B------:R-:W-:Y:S01]  /*aa00*/  IMAD.IADD R48, R18, 0x1, R45 ;  /* 0x0000000112307824 */ /* 0x000fe200078e022d */
[----:B------:R-:W-:Y:S02]  /*aa10*/  PRMT R37, R37, 0x5410, R47 ;  /* 0x0000541025257816 */ /* 0x000fe4000000002f */
[----:B------:R-:W-:Y:S02]  /*aa20*/  PRMT R38, R84, 0x5410, R46 ;  /* 0x0000541054267816 */ /* 0x000fe4000000002e */
[----:B------:R-:W-:Y:S02]  /*aa30*/  PRMT R44, R80, 0x5410, R44 ;  /* 0x00005410502c7816 */ /* 0x000fe4000000002c */
[----:B------:R-:W-:-:S02]  /*aa40*/  PRMT R45, R58, 0x5410, R57 ;  /* 0x000054103a2d7816 */ /* 0x000fc40000000039 */
[----:B------:R-:W-:Y:S02]  /*aa50*/  PRMT R46, R56, 0x5410, R70 ;  /* 0x00005410382e7816 */ /* 0x000fe40000000046 */
[----:B------:R-:W-:Y:S02]  /*aa60*/  PRMT R47, R59, 0x5410, R69 ;  /* 0x000054103b2f7816 */ /* 0x000fe40000000045 */
[----:B------:R-:W-:Y:S02]  /*aa70*/  PRMT R14, R22, 0x3340, R14 ;  /* 0x00003340160e7816 */ /* 0x000fe4000000000e */
[----:B------:R-:W-:Y:S02]  /*aa80*/  PRMT R51, R93, 0x3340, R51 ;  /* 0x000033405d337816 */ /* 0x000fe40000000033 */
[----:B------:R-:W-:Y:S01]  /*aa90*/  PRMT R15, R24, 0x3340, R15 ;  /* 0x00003340180f7816 */ /* 0x000fe2000000000f */
[----:B------:R0:W-:Y:S01]  /*aaa0*/  STS.128 [R48+0x4000], R44 ;  /* 0x0040002c30007388 */ /* 0x0001e20000000c00 */
[----:B------:R-:W-:-:S02]  /*aab0*/  PRMT R32, R40, 0x5410, R52 ;  /* 0x0000541028207816 */ /* 0x000fc40000000034 */
[----:B------:R-:W-:Y:S02]  /*aac0*/  PRMT R33, R41, 0x5410, R51 ;  /* 0x0000541029217816 */ /* 0x000fe40000000033 */
[----:B------:R-:W-:Y:S02]  /*aad0*/  PRMT R40, R61, 0x5410, R62 ;  /* 0x000054103d287816 */ /* 0x000fe4000000003e */
[----:B------:R-:W-:Y:S02]  /*aae0*/  PRMT R41, R63, 0x5410, R64 ;  /* 0x000054103f297816 */ /* 0x000fe40000000040 */
[----:B------:R-:W-:Y:S02]  /*aaf0*/  PRMT R42, R65, 0x5410, R66 ;  /* 0x00005410412a7816 */ /* 0x000fe40000000042 */
[----:B------:R-:W-:-:S05]  /*ab00*/  PRMT R43, R67, 0x5410, R68 ;  /* 0x00005410432b7816 */ /* 0x000fca0000000044 */
[----:B------:R1:W-:Y:S01]  /*ab10*/  STS.128 [R48], R40 ;  /* 0x0000002830007388 */ /* 0x0003e20000000c00 */
[----:B------:R-:W-:-:S03]  /*ab20*/  PRMT R22, R74, 0x3340, R73 ;  /* 0x000033404a167816 */ /* 0x000fc60000000049 */
[----:B------:R-:W4:Y:S04]  /*ab30*/  LDL.LU R73, [R1+0x300] ;  /* 0x0003000001497983 */ /* 0x000f280000300800 */
[----:B------:R-:W4:Y:S01]  /*ab40*/  LDL.LU R74, [R1+0x30c] ;  /* 0x00030c00014a7983 */ /* 0x000f220000300800 */
[----:B------:R-:W-:-:S03]  /*ab50*/  PRMT R24, R71, 0x3340, R75 ;  /* 0x0000334047187816 */ /* 0x000fc6000000004b */
[----:B------:R-:W4:Y:S04]  /*ab60*/  LDL.LU R75, [R1+0x2f0] ;  /* 0x0002f000014b7983 */ /* 0x000f280000300800 */
[----:B------:R-:W4:Y:S01]  /*ab70*/  LDL.LU R71, [R1+0x2f8] ;  /* 0x0002f80001477983 */ /* 0x000f220000300800 */
[----:B0-----:R-:W-:-:S03]  /*ab80*/  PRMT R44, R103, 0x3340, R102 ;  /* 0x00003340672c7816 */ /* 0x001fc60000000066 */
        /* <DEDUP_REMOVED lines=11> */
[----:B-1----:R-:W-:-:S03]  /*ac40*/  PRMT R43, R112, 0x3340, R111 ;  /* 0x00003340702b7816 */ /* 0x002fc6000000006f */
[----:B------:R-:W5:Y:S04]  /*ac50*/  LDL.LU R111, [R1+0x294] ;  /* 0x00029400016f7983 */ /* 0x000f680000300800 */
[----:B------:R-:W5:Y:S01]  /*ac60*/  LDL.LU R112, [R1+0x29c] ;  /* 0x00029c0001707983 */ /* 0x000f620000300800 */
[----:B------:R-:W-:-:S03]  /*ac70*/  PRMT R42, R114, 0x3340, R113 ;  /* 0x00003340722a7816 */ /* 0x000fc60000000071 */
[----:B------:R-:W3:Y:S01]  /*ac80*/  LDL.LU R113, [R1+0x280] ;  /* 0x0002800001717983 */ /* 0x000ee20000300800 */
[----:B------:R-:W-:-:S03]  /*ac90*/  PRMT R3, R25, 0x3340, R3 ;  /* 0x0000334019037816 */ /* 0x000fc60000000003 */
[----:B------:R-:W3:Y:S01]  /*aca0*/  LDL.LU R114, [R1+0x28c] ;  /* 0x00028c0001727983 */ /* 0x000ee20000300800 */
[----:B------:R-:W-:-:S03]  /*acb0*/  PRMT R40, R116, 0x3340, R115 ;  /* 0x0000334074287816 */ /* 0x000fc60000000073 */
[----:B------:R-:W2:Y:S04]  /*acc0*/  LDL.LU R115, [R1+0x274] ;  /* 0x0002740001737983 */ /* 0x000ea80000300800 */
[----:B------:R-:W2:Y:S01]  /*acd0*/  LDL.LU R116, [R1+0x278] ;  /* 0x0002780001747983 */ /* 0x000ea20000300800 */
[----:B------:R-:W-:-:S03]  /*ace0*/  PRMT R41, R118, 0x3340, R117 ;  /* 0x0000334076297816 */ /* 0x000fc60000000075 */
[----:B------:R-:W5:Y:S01]  /*acf0*/  LDL.LU R117, [R1+0x26c] ;  /* 0x00026c0001757983 */ /* 0x000f620000300800 */
[----:B------:R-:W-:-:S03]  /*ad00*/  PRMT R16, R26, 0x3340, R16 ;  /* 0x000033401a107816 */ /* 0x000fc60000000010 */
[----:B------:R-:W5:Y:S01]  /*ad10*/  LDL.LU R118, [R1+0x270] ;  /* 0x0002700001767983 */ /* 0x000f620000300800 */
[----:B------:R-:W-:-:S03]  /*ad20*/  PRMT R25, R120, 0x3340, R119 ;  /* 0x0000334078197816 */ /* 0x000fc60000000077 */
[----:B------:R0:W-:Y:S04]  /*ad30*/  STS.128 [R48+0xc000], R36 ;  /* 0x00c0002430007388 */ /* 0x0001e80000000c00 */
[----:B------:R-:W5:Y:S04]  /*ad40*/  LDL.LU R119, [R1+0x264] ;  /* 0x0002640001777983 */ /* 0x000f680000300800 */
[----:B------:R-:W5:Y:S01]  /*ad50*/  LDL.LU R120, [R1+0x268] ;  /* 0x0002680001787983 */ /* 0x000f620000300800 */
[----:B------:R-:W-:Y:S02]  /*ad60*/  PRMT R26, R129, 0x3340, R131 ;  /* 0x00003340811a7816 */ /* 0x000fe40000000083 */
[----:B0-----:R-:W-:-:S02]  /*ad70*/  PRMT R39, R123, 0x3340, R121 ;  /* 0x000033407b277816 */ /* 0x001fc40000000079 */
[----:B------:R-:W5:Y:S04]  /*ad80*/  LDL.LU R121, [R1+0x254] ;  /* 0x0002540001797983 */ /* 0x000f680000300800 */
[----:B------:R-:W5:Y:S01]  /*ad90*/  LDL.LU R123, [R1+0x25c] ;  /* 0x00025c00017b7983 */ /* 0x000f620000300800 */
[----:B------:R-:W-:-:S03]  /*ada0*/  PRMT R38, R127, 0x3340, R207 ;  /* 0x000033407f267816 */ /* 0x000fc600000000cf */
[----:B------:R-:W5:Y:S04]  /*adb0*/  LDL.LU R131, [R1+0x244] ;  /* 0x0002440001837983 */ /* 0x000f680000300800 */
[----:B------:R-:W5:Y:S04]  /*adc0*/  LDL.LU R129, [R1+0x24c] ;  /* 0x00024c0001817983 */ /* 0x000f680000300800 */
[----:B------:R-:W5:Y:S01]  /*add0*/  LDL.LU R207, [R1+0x234] ;  /* 0x0002340001cf7983 */ /* 0x000f620000300800 */
[----:B------:R-:W-:-:S03]  /*ade0*/  PRMT R36, R125, 0x3340, R209 ;  /* 0x000033407d247816 */ /* 0x000fc600000000d1 */
[----:B------:R-:W5:Y:S04]  /*adf0*/  LDL.LU R127, [R1+0x23c] ;  /* 0x00023c00017f7983 */ /* 0x000f680000300800 */
        /* <DEDUP_REMOVED lines=10> */
[----:B------:R-:W-:Y:S02]  /*aea0*/  PRMT R13, R3, 0x5410, R15 ;  /* 0x00005410030d7816 */ /* 0x000fe4000000000f */
[----:B------:R-:W-:Y:S02]  /*aeb0*/  LOP3.LUT R3, R0, 0x30, RZ, 0x3c, !PT ;  /* 0x0000003000037812 */ /* 0x000fe400078e3cff */
[----:B------:R-:W-:Y:S02]  /*aec0*/  PRMT R34, R34, 0x5410, R50 ;  /* 0x0000541022227816 */ /* 0x000fe40000000032 */
[----:B------:R-:W-:Y:S02]  /*aed0*/  PRMT R35, R35, 0x5410, R49 ;  /* 0x0000541023237816 */ /* 0x000fe40000000031 */
[----:B------:R-:W-:-:S02]  /*aee0*/  PRMT R27, R27, 0x3340, R10 ;  /* 0x000033401b1b7816 */ /* 0x000fc4000000000a */
[----:B------:R-:W-:Y:S02]  /*aef0*/  PRMT R23, R23, 0x3340, R8 ;  /* 0x0000334017177816 */ /* 0x000fe40000000008 */
[----:B------:R-:W-:Y:S02]  /*af00*/  PRMT R21, R21, 0x3340, R9 ;  /* 0x0000334015157816 */ /* 0x000fe40000000009 */
[----:B------:R-:W-:Y:S02]  /*af10*/  PRMT R230, R230, 0x3340, R12 ;  /* 0x00003340e6e67816 */ /* 0x000fe4000000000c */
[----:B------:R-:W-:Y:S01]  /*af20*/  PRMT R7, R19, 0x3340, R7 ;  /* 0x0000334013077816 */ /* 0x000fe20000000007 */
[----:B------:R-:W-:Y:S01]  /*af30*/  IMAD.IADD R19, R18, 0x1, R3 ;  /* 0x0000000112137824 */ /* 0x000fe200078e0203 */
[----:B------:R-:W-:Y:S01]  /*af40*/  PRMT R12, R27, 0x5410, R16 ;  /* 0x000054101b0c7816 */ /* 0x000fe20000000010 */
[----:B------:R0:W-:Y:S01]  /*af50*/  STS.128 [R48+0x8000], R32 ;  /* 0x0080002030007388 */ /* 0x0001e20000000c00 */
[----:B------:R-:W-:-:S02]  /*af60*/  PRMT R14, R23, 0x5410, R14 ;  /* 0x00005410170e7816 */ /* 0x000fc4000000000e */
[----:B------:R-:W-:Y:S02]  /*af70*/  PRMT R15, R21, 0x5410, R20 ;  /* 0x00005410150f7816 */ /* 0x000fe40000000014 */
[----:B------:R-:W-:Y:S02]  /*af80*/  PRMT R29, R95, 0x3340, R94 ;  /* 0x000033405f1d7816 */ /* 0x000fe4000000005e */
[----:B------:R-:W-:Y:S02]  /*af90*/  PRMT R30, R97, 0x3340, R96 ;  /* 0x00003340611e7816 */ /* 0x000fe40000000060 */
[----:B------:R-:W-:Y:S02]  /*afa0*/  PRMT R31, R99, 0x3340, R98 ;  /* 0x00003340631f7816 */ /* 0x000fe40000000062 */
[----:B------:R-:W-:Y:S01]  /*afb0*/  LOP3.LUT R16, R0, 0x40, RZ, 0x3c, !PT ;  /* 0x0000004000107812 */ /* 0x000fe200078e3cff */
[----:B------:R3:W-:Y:S01]  /*afc0*/  STS.128 [R19+0xc000], R12 ;  /* 0x00c0000c13007388 */ /* 0x0007e20000000c00 */
[----:B------:R-:W-:-:S02]  /*afd0*/  PRMT R17, R17, 0x3340, R11 ;  /* 0x0000334011117816 */ /* 0x000fc4000000000b */
[----:B0-----:R-:W-:Y:S02]  /*afe0*/  PRMT R32, R101, 0x3340, R100 ;  /* 0x0000334065207816 */ /* 0x001fe40000000064 */
[----:B------:R-:W-:Y:S02]  /*aff0*/  PRMT R33, R76, 0x3340, R137 ;  /* 0x000033404c217816 */ /* 0x000fe40000000089 */
[----:B------:R-:W-:Y:S02]  /*b000*/  PRMT R34, R78, 0x3340, R77 ;  /* 0x000033404e227816 */ /* 0x000fe4000000004d */
[----:B------:R-:W-:Y:S02]  /*b010*/  PRMT R35, R72, 0x3340, R79 ;  /* 0x0000334048237816 */ /* 0x000fe4000000004f */
[----:B------:R-:W-:Y:S01]  /*b020*/  PRMT R20, R22, 0x5410, R24 ;  /* 0x0000541016147816 */ /* 0x000fe20000000018 */
[----:B------:R-:W-:Y:S01]  /*b030*/  IMAD.IADD R3, R18, 0x1, R16 ;  /* 0x0000000112037824 */ /* 0x000fe200078e0210 */
[----:B------:R-:W-:-:S02]  /*b040*/  PRMT R8, R28, 0x5410, R29 ;  /* 0x000054101c087816 */ /* 0x000fc4000000001d */
[----:B------:R-:W-:Y:S02]  /*b050*/  PRMT R9, R30, 0x5410, R31 ;  /* 0x000054101e097816 */ /* 0x000fe4000000001f */
[----:B------:R-:W-:Y:S02]  /*b060*/  PRMT R10, R32, 0x5410, R33 ;  /* 0x00005410200a7816 */ /* 0x000fe40000000021 */
        /* <DEDUP_REMOVED lines=9> */
[----:B------:R-:W-:Y:S04]  /*b100*/  STS.128 [R19+0x8000], R8 ;  /* 0x0080000813007388 */ /* 0x000fe80000000c00 */
[----:B------:R-:W-:Y:S04]  /*b110*/  STS.128 [R19], R20 ;  /* 0x0000001413007388 */ /* 0x000fe80000000c00 */
[----:B------:R0:W-:Y:S01]  /*b120*/  STS.128 [R19+0x4000], R24 ;  /* 0x0040001813007388 */ /* 0x0001e20000000c00 */
        /* <DEDUP_REMOVED lines=9> */
[----:B0-----:R-:W-:-:S03]  /*b1c0*/  PRMT R19, R120, 0x3340, R119 ;  /* 0x0000334078137816 */ /* 0x001fc60000000077 */
[----:B------:R-:W5:Y:S04]  /*b1d0*/  LDL.LU R119, [R1+0x228] ;  /* 0x0002280001777983 */ /* 0x000f680000300800 */
[----:B------:R-:W5:Y:S01]  /*b1e0*/  LDL.LU R120, [R1+0x230] ;  /* 0x0002300001787983 */ /* 0x000f620000300800 */
[----:B------:R-:W-:-:S03]  /*b1f0*/  PRMT R20, R123, 0x3340, R121 ;  /* 0x000033407b147816 */ /* 0x000fc60000000079 */
        /* <DEDUP_REMOVED lines=11> */
[----:B----4-:R-:W-:-:S03]  /*b2b0*/  PRMT R24, R219, 0x3340, R229 ;  /* 0x00003340db187816 */ /* 0x010fc600000000e5 */
[----:B------:R-:W4:Y:S04]  /*b2c0*/  LDL.LU R229, [R1+0x1f4] ;  /* 0x0001f40001e57983 */ /* 0x000f280000300800 */
[----:B------:R-:W4:Y:S01]  /*b2d0*/  LDL.LU R219, [R1+0x1f8] ;  /* 0x0001f80001db7983 */ /* 0x000f220000300800 */
[----:B------:R-:W-:Y:S02]  /*b2e0*/  PRMT R9, R71, 0x3340, R75 ;  /* 0x0000334047097816 */ /* 0x000fe4000000004b */
[----:B------:R-:W-:Y:S01]  /*b2f0*/  PRMT R10, R103, 0x3340, R102 ;  /* 0x00003340670a7816 */ /* 0x000fe20000000066 */
        /* <DEDUP_REMOVED lines=16> */
[----:B------:R-:W4:Y:S01]  /*b400*/  LDL.LU R108, [R1+0x1d8] ;  /* 0x0001d800016c7983 */ /* 0x000f220000300800 */
[----:B------:R-:W-:Y:S02]  /*b410*/  PRMT R235, R236, 0x3340, R235 ;  /* 0x00003340eceb7816 */ /* 0x000fe400000000eb */
[----:B------:R-:W-:-:S02]  /*b420*/  PRMT R13, R110, 0x3340, R109 ;  /* 0x000033406e0d7816 */ /* 0x000fc4000000006d */
        /* <DEDUP_REMOVED lines=8> */
[----:B------:R-:W-:Y:S01]  /*b4b0*/  PRMT R29, R243, 0x5410, R237 ;  /* 0x00005410f31d7816 */ /* 0x000fe200000000ed */
[----:B------:R-:W4:Y:S01]  /*b4c0*/  LDL.LU R112, [R1+0x1c8] ;  /* 0x0001c80001707983 */ /* 0x000f220000300800 */
        /* <DEDUP_REMOVED lines=18> */
[----:B------:R-:W-:Y:S01]  /*b5f0*/  PRMT R14, R21, 0x5410, R22 ;  /* 0x00005410150e7816 */ /* 0x000fe20000000016 */
[----:B------:R1:W-:Y:S01]  /*b600*/  STS.128 [R3+0xc000], R4 ;  /* 0x00c0000403007388 */ /* 0x0003e20000000c00 */
[----:B------:R-:W-:-:S03]  /*b610*/  PRMT R15, R23, 0x5410, R24 ;  /* 0x00005410170f7816 */ /* 0x000fc60000000018 */
[----:B------:R1:W-:Y:S04]  /*b620*/  STS.128 [R3], R8 ;  /* 0x0000000803007388 */ /* 0x0003e80000000c00 */
        /* <DEDUP_REMOVED lines=11> */
[----:B------:R-:W3:Y:S04]  /*b6e0*/  LDL.LU R119, [R1+0x1a4] ;  /* 0x0001a40001777983 */ /* 0x000ee80000300800 */
[----:B------:R-:W3:Y:S01]  /*b6f0*/  LDL.LU R120, [R1+0x1a8] ;  /* 0x0001a80001787983 */ /* 0x000ee20000300800 */
[----:B------:R-:W-:-:S03]  /*b700*/  PRMT R28, R123, 0x3340, R121 ;  /* 0x000033407b1c7816 */ /* 0x000fc60000000079 */
[----:B------:R-:W3:Y:S04]  /*b710*/  LDL.LU R121, [R1+0x19c] ;  /* 0x00019c0001797983 */ /* 0x000ee80000300800 */
[----:B------:R-:W3:Y:S01]  /*b720*/  LDL.LU R123, [R1+0x1a0] ;  /* 0x0001a000017b7983 */ /* 0x000ee20000300800 */
[----:B------:R-:W-:-:S03]  /*b730*/  PRMT R31, R129, 0x3340, R131 ;  /* 0x00003340811f7816 */ /* 0x000fc60000000083 */
[----:B------:R-:W3:Y:S04]  /*b740*/  LDL.LU R131, [R1+0x194] ;  /* 0x0001940001837983 */ /* 0x000ee80000300800 */
[----:B------:R-:W3:Y:S01]  /*b750*/  LDL.LU R129, [R1+0x198] ;  /* 0x0001980001817983 */ /* 0x000ee20000300800 */
[----:B-1----:R-:W-:-:S03]  /*b760*/  PRMT R7, R127, 0x3340, R207 ;  /* 0x000033407f077816 */ /* 0x002fc600000000cf */
[----:B------:R-:W3:Y:S04]  /*b770*/  LDL.LU R207, [R1+0x18c] ;  /* 0x00018c0001cf7983 */ /* 0x000ee80000300800 */
[----:B------:R-:W3:Y:S01]  /*b780*/  LDL.LU R127, [R1+0x190] ;  /* 0x00019000017f7983 */ /* 0x000ee20000300800 */
[----:B------:R-:W-:-:S03]  /*b790*/  PRMT R8, R125, 0x3340, R209 ;  /* 0x000033407d087816 */ /* 0x000fc600000000d1 */
[----:B------:R-:W3:Y:S04]  /*b7a0*/  LDL.LU R209, [R1+0x148] ;  /* 0x0001480001d17983 */ /* 0x000ee80000300800 */
[----:B------:R-:W3:Y:S01]  /*b7b0*/  LDL.LU R125, [R1+0x150] ;  /* 0x00015000017d7983 */ /* 0x000ee20000300800 */
[----:B----4-:R-:W-:-:S03]  /*b7c0*/  PRMT R3, R219, 0x3340, R229 ;  /* 0x00003340db037816 */ /* 0x010fc600000000e5 */
[----:B------:R-:W4:Y:S04]  /*b7d0*/  LDL.LU R229, [R1+0x138] ;  /* 0x0001380001e57983 */ /* 0x000f280000300800 */
[----:B------:R-:W4:Y:S01]  /*b7e0*/  LDL.LU R219, [R1+0x140] ;  /* 0x0001400001db7983 */ /* 0x000f220000300800 */
[----:B------:R-:W-:Y:S02]  /*b7f0*/  PRMT R210, R211, 0x3340, R210 ;  /* 0x00003340d3d27816 */ /* 0x000fe400000000d2 */
[----:B------:R-:W-:Y:S02]  /*b800*/  PRMT R25, R208, 0x3340, R206 ;  /* 0x00003340d0197816 */ /* 0x000fe400000000ce */
[----:B------:R-:W-:Y:S02]  /*b810*/  LOP3.LUT R17, R0, 0x50, RZ, 0x3c, !PT ;  /* 0x0000005000117812 */ /* 0x000fe400078e3cff */
[----:B------:R-:W-:-:S02]  /*b820*/  PRMT R204, R205, 0x3340, R204 ;  /* 0x00003340cdcc7816 */ /* 0x000fc400000000cc */
[----:B------:R-:W-:Y:S02]  /*b830*/  PRMT R201, R203, 0x3340, R201 ;  /* 0x00003340cbc97816 */ /* 0x000fe400000000c9 */
        /* <DEDUP_REMOVED lines=8> */
[----:B------:R-:W-:-:S05]  /*b8c0*/  PRMT R26, R26, 0x5410, R189 ;  /* 0x000054101a1a7816 */ /* 0x000fca00000000bd */
[----:B------:R2:W-:Y:S02]  /*b8d0*/  STS.128 [R17+0xc000], R24 ;  /* 0x00c0001811007388 */ /* 0x0005e40000000c00 */
[----:B--2---:R-:W-:Y:S02]  /*b8e0*/  PRMT R24, R116, 0x3340, R115 ;  /* 0x0000334074187816 */ /* 0x004fe40000000073 */
[----:B------:R-:W2:Y:S04]  /*b8f0*/  LDL.LU R115, [R1+0x164] ;  /* 0x0001640001737983 */ /* 0x000ea80000300800 */
[----:B------:R-:W2:Y:S01]  /*b900*/  LDL.LU R116, [R1+0x168] ;  /* 0x0001680001747983 */ /* 0x000ea20000300800 */
[----:B-----5:R-:W-:-:S03]  /*b910*/  PRMT R25, R118, 0x3340, R117 ;  /* 0x0000334076197816 */ /* 0x020fc60000000075 */
[----:B------:R-:W5:Y:S04]  /*b920*/  LDL.LU R117, [R1+0x15c] ;  /* 0x00015c0001757983 */ /* 0x000f680000300800 */
[----:B------:R-:W5:Y:S01]  /*b930*/  LDL.LU R118, [R1+0x160] ;  /* 0x0001600001767983 */ /* 0x000f620000300800 */
[----:B---3--:R-:W-:-:S03]  /*b940*/  PRMT R26, R120, 0x3340, R119 ;  /* 0x00003340781a7816 */ /* 0x008fc60000000077 */
        /* <DEDUP_REMOVED lines=42> */
[----:B------:R-:W-:Y:S01]  /*bbf0*/  LOP3.LUT R3, R0, 0x60, RZ, 0x3c, !PT ;  /* 0x0000006000037812 */ /* 0x000fe200078e3cff */
[----:B------:R-:W4:Y:S01]  /*bc00*/  LDL.LU R108, [R1+0xc0] ;  /* 0x0000c000016c7983 */ /* 0x000f220000300800 */
[----:B------:R-:W-:-:S03]  /*bc10*/  PRMT R13, R112, 0x3340, R111 ;  /* 0x00003340700d7816 */ /* 0x000fc6000000006f */
[----:B------:R-:W4:Y:S01]  /*bc20*/  LDL.LU R109, [R1+0x90] ;  /* 0x00009000016d7983 */ /* 0x000f220000300800 */
[----:B------:R-:W-:-:S03]  /*bc30*/  PRMT R4, R2, 0x5410, R19 ;  /* 0x0000541002047816 */ /* 0x000fc60000000013 */
[----:B------:R-:W4:Y:S01]  /*bc40*/  LDL.LU R110, [R1+0x94] ;  /* 0x00009400016e7983 */ /* 0x000f220000300800 */
[----:B------:R-:W-:-:S03]  /*bc50*/  IMAD.IADD R2, R18, 0x1, R3 ;  /* 0x0000000112027824 */ /* 0x000fc600078e0203 */
[----:B------:R0:W-:Y:S04]  /*bc60*/  STS.128 [R17+0x8000], R20 ;  /* 0x0080001411007388 */ /* 0x0001e80000000c00 */
[----:B------:R-:W4:Y:S01]  /*bc70*/  LDL.LU R111, [R1+0x88] ;  /* 0x00008800016f7983 */ /* 0x000f220000300800 */
[----:B------:R-:W-:-:S03]  /*bc80*/  PRMT R5, R16, 0x5410, R29 ;  /* 0x0000541010057816 */ /* 0x000fc6000000001d */
[----:B------:R-:W4:Y:S01]  /*bc90*/  LDL.LU R112, [R1+0x8c] ;  /* 0x00008c0001707983 */ /* 0x000f220000300800 */
[----:B------:R-:W-:Y:S02]  /*bca0*/  PRMT R6, R28, 0x5410, R31 ;  /* 0x000054101c067816 */ /* 0x000fe4000000001f */
[----:B0-----:R-:W-:Y:S02]  /*bcb0*/  PRMT R20, R114, 0x3340, R113 ;  /* 0x0000334072147816 */ /* 0x001fe40000000071 */
[----:B------:R-:W4:Y:S04]  /*bcc0*/  LDL.LU R113, [R1+0x80] ;  /* 0x0000800001717983 */ /* 0x000f280000300800 */
[----:B------:R-:W4:Y:S01]  /*bcd0*/  LDL.LU R114, [R1+0x84] ;  /* 0x0000840001727983 */ /* 0x000f220000300800 */
[----:B------:R-:W-:-:S02]  /*bce0*/  PRMT R10, R11, 0x5410, R14 ;  /* 0x000054100b0a7816 */ /* 0x000fc4000000000e */
[----:B------:R-:W-:Y:S02]  /*bcf0*/  PRMT R24, R24, 0x5410, R25 ;  /* 0x0000541018187816 */ /* 0x000fe40000000019 */
[----:B------:R-:W-:Y:S02]  /*bd00*/  PRMT R9, R9, 0x5410, R12 ;  /* 0x0000541009097816 */ /* 0x000fe4000000000c */
[----:B------:R-:W-:Y:S02]  /*bd10*/  PRMT R11, R13, 0x5410, R20 ;  /* 0x000054100d0b7816 */ /* 0x000fe40000000014 */
[----:B------:R-:W-:Y:S02]  /*bd20*/  PRMT R25, R26, 0x5410, R27 ;  /* 0x000054101a197816 */ /* 0x000fe4000000001b */
[----:B------:R-:W-:Y:S01]  /*bd30*/  PRMT R26, R30, 0x5410, R33 ;  /* 0x000054101e1a7816 */ /* 0x000fe20000000021 */
[----:B------:R0:W-:Y:S04]  /*bd40*/  STS.128 [R17], R4 ;  /* 0x0000000411007388 */ /* 0x0001e80000000c00 */
[----:B------:R4:W-:Y:S01]  /*bd50*/  STS.128 [R17+0x4000], R8 ;  /* 0x0040000811007388 */ /* 0x0009e20000000c00 */
[----:B--2---:R-:W-:-:S03]  /*bd60*/  PRMT R3, R116, 0x3340, R115 ;  /* 0x0000334074037816 */ /* 0x004fc60000000073 */
        /* <DEDUP_REMOVED lines=17> */
[----:B0-----:R-:W-:-:S03]  /*be80*/  PRMT R7, R125, 0x3340, R209 ;  /* 0x000033407d077816 */ /* 0x001fc600000000d1 */
[----:B------:R-:W3:Y:S04]  /*be90*/  LDL.LU R209, [R1+0x48] ;  /* 0x0000480001d17983 */ /* 0x000ee80000300800 */
[----:B------:R-:W3:Y:S01]  /*bea0*/  LDL.LU R125, [R1+0x4c] ;  /* 0x00004c00017d7983 */ /* 0x000ee20000300800 */
        /* <DEDUP_REMOVED lines=11> */
[----:B------:R-:W-:Y:S02]  /*bf60*/  PRMT R142, R142, 0x3340, R143 ;  /* 0x000033408e8e7816 */ /* 0x000fe4000000008f */
[----:B------:R-:W-:-:S02]  /*bf70*/  PRMT R145, R144, 0x3340, R145 ;  /* 0x0000334090917816 */ /* 0x000fc40000000091 */
[----:B------:R-:W-:Y:S01]  /*bf80*/  PRMT R21, R146, 0x3340, R147 ;  /* 0x0000334092157816 */ /* 0x000fe20000000093 */
[----:B------:R-:W0:Y:S01]  /*bf90*/  LDC R144, c[0x0][0x280] ;  /* 0x0000a000ff907b82 */ /* 0x000e220000000800 */
        /* <DEDUP_REMOVED lines=13> */
[----:B------:R-:W-:Y:S01]  /*c070*/  PRMT R27, R32, 0x5410, R35 ;  /* 0x00005410201b7816 */ /* 0x000fe20000000023 */
[----:B------:R1:W-:Y:S01]  /*c080*/  STS.128 [R2+0x8000], R12 ;  /* 0x0080000c02007388 */ /* 0x0003e20000000c00 */
[----:B------:R-:W-:Y:S02]  /*c090*/  PRMT R9, R74, 0x3340, R73 ;  /* 0x000033404a097816 */ /* 0x000fe40000000049 */
[----:B------:R-:W-:Y:S01]  /*c0a0*/  PRMT R10, R71, 0x3340, R75 ;  /* 0x00003340470a7816 */ /* 0x000fe2000000004b */
[----:B------:R0:W-:Y:S01]  /*c0b0*/  STS.128 [R2+0xc000], R20 ;  /* 0x00c0001402007388 */ /* 0x0001e20000000c00 */
[----:B------:R-:W-:-:S02]  /*c0c0*/  PRMT R11, R103, 0x3340, R102 ;  /* 0x00003340670b7816 */ /* 0x000fc40000000066 */
[----:B------:R-:W-:Y:S01]  /*c0d0*/  PRMT R4, R3, 0x5410, R16 ;  /* 0x0000541003047816 */ /* 0x000fe20000000010 */
[----:B------:R0:W-:Y:S01]  /*c0e0*/  STS.128 [R2], R24 ;  /* 0x0000001802007388 */ /* 0x0001e20000000c00 */
[----:B------:R-:W-:Y:S02]  /*c0f0*/  LOP3.LUT R3, R0, 0x70, RZ, 0x3c, !PT ;  /* 0x0000007000037812 */ /* 0x000fe400078e3cff */
[----:B------:R-:W-:Y:S02]  /*c100*/  PRMT R158, R158, 0x3340, R159 ;  /* 0x000033409e9e7816 */ /* 0x000fe4000000009f */
[----:B------:R-:W-:Y:S02]  /*c110*/  PRMT R161, R160, 0x3340, R161 ;  /* 0x00003340a0a17816 */ /* 0x000fe400000000a1 */
[----:B-1----:R-:W-:Y:S02]  /*c120*/  PRMT R12, R105, 0x3340, R107 ;  /* 0x00003340690c7816 */ /* 0x002fe4000000006b */
[----:B------:R-:W-:-:S02]  /*c130*/  PRMT R13, R108, 0x3340, R106 ;  /* 0x000033406c0d7816 */ /* 0x000fc4000000006a */
[----:B------:R-:W-:Y:S02]  /*c140*/  PRMT R14, R110, 0x3340, R109 ;  /* 0x000033406e0e7816 */ /* 0x000fe4000000006d */
[----:B------:R-:W-:Y:S02]  /*c150*/  PRMT R15, R112, 0x3340, R111 ;  /* 0x00003340700f7816 */ /* 0x000fe4000000006f */
[----:B0-----:R-:W-:Y:S02]  /*c160*/  PRMT R20, R114, 0x3340, R113 ;  /* 0x0000334072147816 */ /* 0x001fe40000000071 */
        /* <DEDUP_REMOVED lines=29> */
[----:B--2---:R-:W-:Y:S02]  /*c340*/  PRMT R17, R116, 0x3340, R115 ;  /* 0x0000334074117816 */ /* 0x004fe40000000073 */
[----:B------:R-:W-:Y:S02]  /*c350*/  PRMT R39, R39, 0x5410, R122 ;  /* 0x0000541027277816 */ /* 0x000fe4000000007a */
[----:B-----5:R-:W-:Y:S01]  /*c360*/  PRMT R22, R118, 0x3340, R117 ;  /* 0x0000334076167816 */ /* 0x020fe20000000075 */
[----:B------:R0:W-:Y:S03]  /*c370*/  STS.128 [R2+0x4000], R4 ;  /* 0x0040000402007388 */ /* 0x0001e60000000c00 */
[----:B------:R-:W-:Y:S01]  /*c380*/  PRMT R12, R17, 0x5410, R22 ;  /* 0x00005410110c7816 */ /* 0x000fe20000000016 */
[----:B------:R-:W-:Y:S01]  /*c390*/  IMAD.MOV.U32 R3, RZ, RZ, 0x3f800000 ;  /* 0x3f800000ff037424 */ /* 0x000fe200078e00ff */
[----:B---3--:R-:W-:Y:S01]  /*c3a0*/  PRMT R21, R120, 0x3340, R119 ;  /* 0x0000334078157816 */ /* 0x008fe20000000077 */
[----:B------:R-:W-:Y:S01]  /*c3b0*/  STS.128 [R0+0x8000], R28 ;  /* 0x0080001c00007388 */ /* 0x000fe20000000c00 */
[----:B0-----:R-:W-:Y:S01]  /*c3c0*/  IMAD.MOV.U32 R2, RZ, RZ, -0x800000 ;  /* 0xff800000ff027424 */ /* 0x001fe200078e00ff */
[----:B------:R-:W-:-:S04]  /*c3d0*/  PRMT R24, R123, 0x3340, R121 ;  /* 0x000033407b187816 */ /* 0x000fc80000000079 */
[----:B------:R-:W-:Y:S02]  /*c3e0*/  PRMT R13, R21, 0x5410, R24 ;  /* 0x00005410150d7816 */ /* 0x000fe40000000018 */
[----:B------:R-:W-:Y:S02]  /*c3f0*/  PRMT R23, R129, 0x3340, R131 ;  /* 0x0000334081177816 */ /* 0x000fe40000000083 */
[----:B------:R-:W-:-:S04]  /*c400*/  PRMT R26, R127, 0x3340, R207 ;  /* 0x000033407f1a7816 */ /* 0x000fc800000000cf */
[----:B------:R-:W-:Y:S02]  /*c410*/  PRMT R14, R23, 0x5410, R26 ;  /* 0x00005410170e7816 */ /* 0x000fe4000000001a */
[----:B------:R-:W-:Y:S01]  /*c420*/  PRMT R25, R125, 0x3340, R209 ;  /* 0x000033407d197816 */ /* 0x000fe200000000d1 */
[----:B------:R-:W-:Y:S04]  /*c430*/  STS.128 [R0+0xc000], R36 ;  /* 0x00c0002400007388 */ /* 0x000fe80000000c00 */
[----:B------:R-:W-:Y:S01]  /*c440*/  STS.128 [R0], R8 ;  /* 0x0000000800007388 */ /* 0x000fe20000000c00 */
[----:B------:R-:W-:-:S03]  /*c450*/  IMAD.MOV.U32 R4, RZ, RZ, 0x3f800000 ;  /* 0x3f800000ff047424 */ /* 0x000fc600078e00ff */
[----:B------:R-:W-:Y:S04]  /*c460*/  STL [R1+0x984], R3 ;  /* 0x0009840301007387 */ /* 0x000fe80000100800 */
[----:B------:R0:W-:Y:S02]  /*c470*/  STL [R1+0x604], R2 ;  /* 0x0006040201007387 */ /* 0x0001e40000100800 */
[----:B0-----:R-:W-:Y:S01]  /*c480*/  IMAD.MOV.U32 R2, RZ, RZ, 0x3f800000 ;  /* 0x3f800000ff027424 */ /* 0x001fe200078e00ff */
[----:B----4-:R-:W-:-:S04]  /*c490*/  PRMT R32, R219, 0x3340, R229 ;  /* 0x00003340db207816 */ /* 0x010fc800000000e5 */
[----:B------:R-:W-:-:S05]  /*c4a0*/  PRMT R15, R25, 0x5410, R32 ;  /* 0x00005410190f7816 */ /* 0x000fca0000000020 */
[----:B------:R0:W-:Y:S02]  /*c4b0*/  STS.128 [R0+0x4000], R12 ;  /* 0x0040000c00007388 */ /* 0x0001e40000000c00 */
[----:B0-----:R-:W-:-:S05]  /*c4c0*/  IMAD.MOV.U32 R0, RZ, RZ, -0x800000 ;  /* 0xff800000ff007424 */ /* 0x001fca00078e00ff */
[----:B------:R0:W-:Y:S04]  /*c4d0*/  STL [R1+0x600], R0 ;  /* 0x0006000001007387 */ /* 0x0001e80000100800 */
[----:B------:R1:W-:Y:S01]  /*c4e0*/  STL [R1+0x988], R4 ;  /* 0x0009880401007387 */ /* 0x0003e20000100800 */
[----:B0-----:R-:W-:-:S03]  /*c4f0*/  IMAD.MOV.U32 R0, RZ, RZ, 0x3f800000 ;  /* 0x3f800000ff007424 */ /* 0x001fc600078e00ff */
[----:B------:R1:W-:Y:S04]  /*c500*/  STL [R1+0x98c], R2 ;  /* 0x00098c0201007387 */ /* 0x0003e80000100800 */
[----:B------:R1:W-:Y:S04]  /*c510*/  STL [R1+0x400], RZ ;  /* 0x000400ff01007387 */ /* 0x0003e80000100800 */
[----:B------:R1:W-:Y:S04]  /*c520*/  STL [R1+0x980], R0 ;  /* 0x0009800001007387 */ /* 0x0003e80000100800 */
[----:B------:R1:W-:Y:S04]  /*c530*/  STL [R1+0x404], RZ ;  /* 0x000404ff01007387 */ /* 0x0003e80000100800 */
        /* <DEDUP_REMOVED lines=254> */
[----:B------:R1:W-:Y:S04]  /*d520*/  STL [R1], RZ ;  /* 0x000000ff01007387 */ /* 0x0003e80000100800 */
        /* <DEDUP_REMOVED lines=126> */
[----:B------:R1:W-:Y:S01]  /*dd10*/  STL [R1+0x1fc], RZ ;  /* 0x0001fcff01007387 */ /* 0x0003e20000100800 */
[----:B------:R-:W-:Y:S01]  /*dd20*/  ISETP.GE.AND P0, PT, R144, 0x1, PT ;  /* 0x000000019000780c */ /* 0x000fe20003f06270 */
[----:B------:R-:W-:Y:S01]  /*dd30*/  IMAD.MOV.U32 R252, RZ, RZ, -0x800000 ;  /* 0xff800000fffc7424 */ /* 0x000fe200078e00ff */
[----:B------:R-:W-:Y:S01]  /*dd40*/  CS2R R24, SRZ ;  /* 0x0000000000187805 */ /* 0x000fe2000001ff00 */
[----:B------:R-:W-:Y:S01]  /*dd50*/  IMAD.MOV.U32 R3, RZ, RZ, -0x800000 ;  /* 0xff800000ff037424 */ /* 0x000fe200078e00ff */
[----:B------:R-:W-:-:S02]  /*dd60*/  CS2R R26, SRZ ;  /* 0x00000000001a7805 */ /* 0x000fc4000001ff00 */
[----:B------:R-:W-:Y:S02]  /*dd70*/  CS2R R28, SRZ ;  /* 0x00000000001c7805 */ /* 0x000fe4000001ff00 */
[----:B------:R-:W-:Y:S02]  /*dd80*/  CS2R R30, SRZ ;  /* 0x00000000001e7805 */ /* 0x000fe4000001ff00 */
[----:B------:R-:W-:Y:S02]  /*dd90*/  CS2R R32, SRZ ;  /* 0x0000000000207805 */ /* 0x000fe4000001ff00 */
[----:B------:R-:W-:Y:S02]  /*dda0*/  CS2R R34, SRZ ;  /* 0x0000000000227805 */ /* 0x000fe4000001ff00 */
[----:B------:R-:W-:Y:S02]  /*ddb0*/  CS2R R36, SRZ ;  /* 0x0000000000247805 */ /* 0x000fe4000001ff00 */
        /* <DEDUP_REMOVED lines=56> */
[----:B------:R-:W-:Y:S01]  /*e140*/  CS2R R150, SRZ ;  /* 0x0000000000967805 */ /* 0x000fe2000001ff00 */
[----:B-1----:R-:W-:Y:S06]  /*e150*/  @!P0 BRA `(.L_x_0) ;  /* 0x0000024c00048947 */ /* 0x002fec0003800000 */
[----:B------:R-:W0:Y:S01]  /*e160*/  S2R R219, SR_TID.X ;  /* 0x0000000000db7919 */ /* 0x000e220000002100 */
[----:B------:R-:W1:Y:S01]  /*e170*/  LDC.64 R6, c[0x0][0x260] ;  /* 0x00009800ff067b82 */ /* 0x000e620000000a00 */
[----:B------:R-:W-:Y:S01]  /*e180*/  VIADD R0, R18, 0x10000 ;  /* 0x0001000012007836 */ /* 0x000fe20000000000 */
[----:B------:R-:W-:Y:S01]  /*e190*/  UMOV UR51, 0x40000040 ;  /* 0x4000004000337882 */ /* 0x000fe20000000000 */
[----:B------:R-:W2:Y:S03]  /*e1a0*/  S2R R209, SR_TID.X ;  /* 0x0000000000d17919 */ /* 0x000ea60000002100 */
[----:B------:R-:W-:Y:S01]  /*e1b0*/  SHF.R.U32.HI R0, RZ, 0x4, R0 ;  /* 0x00000004ff007819 */ /* 0x000fe20000011600 */
[----:B------:R-:W3:Y:S01]  /*e1c0*/  S2R R229, SR_CTAID.Y ;  /* 0x0000000000e57919 */ /* 0x000ee20000002600 */
[----:B------:R-:W4:Y:S02]  /*e1d0*/  LDC.64 R54, c[0x0][0x250] ;  /* 0x00009400ff367b82 */ /* 0x000f240000000a00 */
[----:B------:R-:W-:-:S04]  /*e1e0*/  SGXT.U32 R0, R0, 0xe ;  /* 0x0000000e0000781a */ /* 0x000fc80000000000 */
[----:B------:R-:W-:Y:S02]  /*e1f0*/  R2UR UR50, R0 ;  /* 0x00000000003272ca */ /* 0x000fe400000e0000 */
[----:B------:R-:W5:Y:S01]  /*e200*/  LDC.64 R10, c[0x0][0x220] ;  /* 0x00008800ff0a7b82 */ /* 0x000f620000000a00 */
[----:B-1----:R-:W-:-:S07]  /*e210*/  IMAD.MOV.U32 R5, RZ, RZ, R6 ;  /* 0x000000ffff057224 */ /* 0x002fce00078e0006 */
[----:B------:R-:W1:Y:S01]  /*e220*/  LDC.64 R8, c[0x0][0x218] ;  /* 0x00008600ff087b82 */ /* 0x000e620000000a00 */
[----:B------:R5:W-:Y:S01]  /*e230*/  STL [R1+0xa44], R7 ;  /* 0x000a440701007387 */ /* 0x000be20000100800 */
[----:B------:R-:W-:Y:S01]  /*e240*/  IMAD.MOV.U32 R4, RZ, RZ, R7 ;  /* 0x000000ffff047224 */ /* 0x000fe200078e0007 */
[----:B0-----:R-:W-:Y:S01]  /*e250*/  LOP3.LUT R2, R219, 0x1, RZ, 0xc0, !PT ;  /* 0x00000001db027812 */ /* 0x001fe200078ec0ff */
[----:B----4-:R-:W-:Y:S01]  /*e260*/  IMAD.SHL.U32 R88, R55, 0x2, RZ ;  /* 0x0000000237587824 */ /* 0x010fe200078e00ff */
[----:B------:R-:W-:-:S03]  /*e270*/  LOP3.LUT R3, R219, 0x1c, RZ, 0xc0, !PT ;  /* 0x0000001cdb037812 */ /* 0x000fc600078ec0ff */
[----:B------:R-:W0:Y:S01]  /*e280*/  LDC R6, c[0x0][0x258] ;  /* 0x00009600ff067b82 */ /* 0x000e220000000800 */
[----:B------:R-:W-:Y:S01]  /*e290*/  SHF.R.U32.HI R22, RZ, 0x1, R219 ;  /* 0x00000001ff167819 */ /* 0x000fe200000116db */
[----:B------:R-:W-:Y:S01]  /*e2a0*/  IMAD R87, R55, 0x3, RZ ;  /* 0x0000000337577824 */ /* 0x000fe200078e02ff */
[----:B--2---:R-:W-:Y:S01]  /*e2b0*/  LOP3.LUT R209, R209, 0x7f, RZ, 0xc0, !PT ;  /* 0x0000007fd1d17812 */ /* 0x004fe200078ec0ff */
[----:B------:R-:W-:Y:S01]  /*e2c0*/  IMAD R3, R2, 0x2, R3 ;  /* 0x0000000202037824 */ /* 0x000fe200078e0203 */
[----:B------:R-:W-:Y:S01]  /*e2d0*/  SHF.R.U32.HI R2, RZ, 0x4, R18 ;  /* 0x00000004ff027819 */ /* 0x000fe20000011612 */
[----:B---3--:R-:W-:Y:S01]  /*e2e0*/  IMAD R5, R229, R5, RZ ;  /* 0x00000005e5057224 */ /* 0x008fe200078e02ff */
[----:B------:R-:W-:Y:S01]  /*e2f0*/  SGXT.U32 R22, R22, 0x1 ;  /* 0x000000011616781a */ /* 0x000fe20000000000 */
[C---:B------:R-:W-:Y:S01]  /*e300*/  IMAD.SHL.U32 R86, R55.reuse, 0x4, RZ ;  /* 0x0000000437567824 */ /* 0x040fe200078e00ff */
[----:B-----5:R-:W-:Y:S01]  /*e310*/  SGXT.U32 R7, R2, 0xe ;  /* 0x0000000e0207781a */ /* 0x020fe20000000000 */
[----:B------:R-:W-:Y:S01]  /*e320*/  IMAD R84, R55, 0x5, RZ ;  /* 0x0000000537547824 */ /* 0x000fe200078e02ff */
[----:B------:R-:W-:Y:S01]  /*e330*/  LOP3.LUT R22, R3, R22, RZ, 0xfc, !PT ;  /* 0x0000001603167212 */ /* 0x000fe200078efcff */
[----:B------:R-:W-:Y:S01]  /*e340*/  IMAD R82, R55, 0x6, RZ ;  /* 0x0000000637527824 */ /* 0x000fe200078e02ff */
[----:B------:R-:W-:Y:S01]  /*e350*/  IADD3 R2, P0, R7, 0x2, RZ ;  /* 0x0000000207027810 */ /* 0x000fe20007f1e0ff */
[----:B------:R-:W-:Y:S01]  /*e360*/  IMAD.MOV.U32 R7, RZ, RZ, RZ ;  /* 0x000000ffff077224 */ /* 0x000fe200078e00ff */
[----:B------:R-:W-:Y:S01]  /*e370*/  IADD3 R3, P3, R0, 0x2, RZ ;  /* 0x0000000200037810 */ /* 0x000fe20007f7e0ff */
[----:B------:R-:W-:Y:S01]  /*e380*/  IMAD R80, R55, 0x7, RZ ;  /* 0x0000000737507824 */ /* 0x000fe200078e02ff */
[----:B------:R-:W-:Y:S01]  /*e390*/  R2UR UR4, R2 ;  /* 0x00000000020472ca */ /* 0x000fe200000e0000 */
[----:B------:R-:W-:Y:S01]  /*e3a0*/  IMAD.MOV.U32 R2, RZ, RZ, RZ ;  /* 0x000000ffff027224 */ /* 0x000fe200078e00ff */
[----:B------:R-:W-:Y:S01]  /*e3b0*/  LOP3.LUT R0, R219, 0x3f, RZ, 0xc0, !PT ;  /* 0x0000003fdb007812 */ /* 0x000fe200078ec0ff */
[----:B------:R-:W-:Y:S01]  /*e3c0*/  IMAD.SHL.U32 R78, R55, 0x8, RZ ;  /* 0x00000008374e7824 */ /* 0x000fe200078e00ff */
[----:B------:R-:W-:Y:S01]  /*e3d0*/  R2UR UR6, R3 ;  /* 0x00000000030672ca */ /* 0x000fe200000e0000 */
[----:B------:R-:W-:Y:S01]  /*e3e0*/  IMAD R76, R55, 0x9, RZ ;  /* 0x00000009374c7824 */ /* 0x000fe200078e02ff */
[----:B------:R-:W-:Y:S01]  /*e3f0*/  IADD3.X R3, R7, 0x40000040, RZ, P3, !PT ;  /* 0x4000004007037810 */ /* 0x000fe20001ffe4ff */
[----:B------:R-:W-:Y:S01]  /*e400*/  IMAD R0, R0, R4, RZ ;  /* 0x0000000400007224 */ /* 0x000fe200078e02ff */
[----:B------:R-:W-:Y:S01]  /*e410*/  IADD3.X R2, R2, 0x40000040, RZ, P0, !PT ;  /* 0x4000004002027810 */ /* 0x000fe200007fe4ff */
[----:B0-----:R-:W-:Y:S01]  /*e420*/  IMAD R91, R209, R6, RZ ;  /* 0x00000006d15b7224 */ /* 0x001fe200078e02ff */
[----:B------:R-:W-:Y:S01]  /*e430*/  R2UR UR7, R3 ;  /* 0x00000000030772ca */ /* 0x000fe200000e0000 */
[----:B------:R-:W-:Y:S01]  /*e440*/  IMAD R3, R229, R54, RZ ;  /* 0x00000036e5037224 */ /* 0x000fe200078e02ff */
[----:B------:R-:W-:Y:S01]  /*e450*/  R2UR UR5, R2 ;  /* 0x00000000020572ca */ /* 0x000fe200000e0000 */
[----:B------:R-:W-:Y:S01]  /*e460*/  IMAD R90, R6, 0x80, R91 ;  /* 0x00000080065a7824 */ /* 0x000fe200078e025b */
[--C-:B------:R-:W-:Y:S01]  /*e470*/  IADD3 R2, P1, P2, R0, R10, R5.reuse ;  /* 0x0000000a00027210 */ /* 0x100fe20007a3e005 */
[C---:B------:R-:W-:Y:S01]  /*e480*/  IMAD R74, R55.reuse, 0xa, RZ ;  /* 0x0000000a374a7824 */ /* 0x040fe200078e02ff */
[----:B------:R-:W-:Y:S01]  /*e490*/  SHF.R.S32.HI R4, RZ, 0x1f, R5 ;  /* 0x0000001fff047819 */ /* 0x000fe20000011405 */
[C---:B------:R-:W-:Y:S01]  /*e4a0*/  IMAD R72, R55.reuse, 0xb, RZ ;  /* 0x0000000b37487824 */ /* 0x040fe200078e02ff */
[----:B------:R-:W-:Y:S01]  /*e4b0*/  SHF.R.S32.HI R0, RZ, 0x1f, R0 ;  /* 0x0000001fff007819 */ /* 0x000fe20000011400 */
[----:B------:R-:W-:Y:S01]  /*e4c0*/  IMAD R70, R55, 0xc, RZ ;  /* 0x0000000c37467824 */ /* 0x000fe200078e02ff */
[----:B------:R-:W-:Y:S01]  /*e4d0*/  IADD3.X R5, R7, -0x7fffffe0, RZ, P3, !PT ;  /* 0x8000002007057810 */ /* 0x000fe20001ffe4ff */
[----:B------:R-:W-:Y:S01]  /*e4e0*/  IMAD R7, R6, 0x80, R90 ;  /* 0x0000008006077824 */ /* 0x000fe200078e025a */
[----:B-1----:R-:W-:Y:S01]  /*e4f0*/  IADD3 R8, P0, R3, R8, RZ ;  /* 0x0000000803087210 */ /* 0x002fe20007f1e0ff */
[C---:B------:R-:W-:Y:S01]  /*e500*/  IMAD R68, R55.reuse, 0xd, RZ ;  /* 0x0000000d37447824 */ /* 0x040fe200078e02ff */
[----:B------:R-:W-:Y:S01]  /*e510*/  IADD3.X R0, R0, R11, R4, P1, P2 ;  /* 0x0000000b00007210 */ /* 0x000fe20000fe4404 */
[----:B------:R-:W-:Y:S01]  /*e520*/  IMAD R66, R55, 0xe, RZ ;  /* 0x0000000e37427824 */ /* 0x000fe200078e02ff */
[----:B------:R-:W-:Y:S01]  /*e530*/  LEA.HI.X.SX32 R4, R3, R9, 0x1, P0 ;  /* 0x0000000903047211 */ /* 0x000fe200000f0eff */
[----:B------:R-:W-:Y:S01]  /*e540*/  IMAD R3, R6, 0x80, R7 ;  /* 0x0000008006037824 */ /* 0x000fe200078e0207 */
[-C--:B------:R-:W-:Y:S01]  /*e550*/  IADD3 R93, P0, R91, R8.reuse, RZ ;  /* 0x000000085b5d7210 */ /* 0x080fe20007f1e0ff */
[C---:B------:R-:W-:Y:S01]  /*e560*/  IMAD R64, R55.reuse, 0xf, RZ ;  /* 0x0000000f37407824 */ /* 0x040fe200078e02ff */
[CC--:B------:R-:W-:Y:S01]  /*e570*/  IADD3 R92, P1, R90.reuse, R8.reuse, RZ ;  /* 0x000000085a5c7210 */ /* 0x0c0fe20007f3e0ff */
[----:B------:R-:W-:Y:S01]  /*e580*/  IMAD.SHL.U32 R62, R55, 0x10, RZ ;  /* 0x00000010373e7824 */ /* 0x000fe200078e00ff */
[-C--:B------:R-:W-:Y:S01]  /*e590*/  IADD3 R89, P2, R7, R8.reuse, RZ ;  /* 0x0000000807597210 */ /* 0x080fe20007f5e0ff */
[----:B------:R-:W-:Y:S01]  /*e5a0*/  IMAD R60, R55, 0x11, RZ ;  /* 0x00000011373c7824 */ /* 0x000fe200078e02ff */
[----:B------:R-:W-:Y:S01]  /*e5b0*/  IADD3 R8, P3, R3, R8, RZ ;  /* 0x0000000803087210 */ /* 0x000fe20007f7e0ff */
[----:B------:R-:W-:Y:S01]  /*e5c0*/  IMAD R58, R55, 0x12, RZ ;  /* 0x00000012373a7824 */ /* 0x000fe200078e02ff */
[-C--:B------:R-:W-:Y:S01]  /*e5d0*/  LEA.HI.X.SX32 R91, R91, R4.reuse, 0x1, P0 ;  /* 0x000000045b5b7211 */ /* 0x080fe200000f0eff */
[C---:B------:R-:W-:Y:S01]  /*e5e0*/  IMAD R56, R55.reuse, 0x13, RZ ;  /* 0x0000001337387824 */ /* 0x040fe200078e02ff */
[-C--:B------:R-:W-:Y:S01]  /*e5f0*/  LEA.HI.X.SX32 R90, R90, R4.reuse, 0x1, P1 ;  /* 0x000000045a5a7211 */ /* 0x080fe200008f0eff */
[----:B------:R-:W-:Y:S01]  /*e600*/  IMAD R54, R55, 0x14, RZ ;  /* 0x0000001437367824 */ /* 0x000fe200078e02ff */
[-C--:B------:R-:W-:Y:S01]  /*e610*/  LEA.HI.X.SX32 R7, R7, R4.reuse, 0x1, P2 ;  /* 0x0000000407077211 */ /* 0x080fe200010f0eff */
[----:B------:R-:W-:Y:S01]  /*e620*/  IMAD R53, R55, 0x15, RZ ;  /* 0x0000001537357824 */ /* 0x000fe200078e02ff */
[----:B------:R-:W-:Y:S01]  /*e630*/  LEA.HI.X.SX32 R3, R3, R4, 0x1, P3 ;  /* 0x0000000403037211 */ /* 0x000fe200018f0eff */
[----:B------:R-:W-:Y:S01]  /*e640*/  IMAD R52, R55, 0x16, RZ ;  /* 0x0000001637347824 */ /* 0x000fe200078e02ff */
[-C--:B------:R-:W-:Y:S01]  /*e650*/  IADD3 R4, P4, R93, R55.reuse, RZ ;  /* 0x000000375d047210 */ /* 0x080fe20007f9e0ff */
[----:B------:R-:W-:Y:S01]  /*e660*/  IMAD R51, R55, 0x17, RZ ;  /* 0x0000001737337824 */ /* 0x000fe200078e02ff */
[----:B------:R-:W-:Y:S01]  /*e670*/  R2UR UR10, R5 ;  /* 0x00000000050a72ca */ /* 0x000fe200000e0000 */
[----:B------:R-:W-:Y:S01]  /*e680*/  IMAD R50, R55, 0x18, RZ ;  /* 0x0000001837327824 */ /* 0x000fe200078e02ff */
[-C--:B------:R-:W-:Y:S01]  /*e690*/  IADD3 R57, P3, R92, R55.reuse, RZ ;  /* 0x000000375c397210 */ /* 0x080fe20007f7e0ff */
[----:B------:R0:W-:Y:S01]  /*e6a0*/  STL [R1+0xa4c], R4 ;  /* 0x000a4c0401007387 */ /* 0x0001e20000100800 */
[----:B------:R-:W-:Y:S01]  /*e6b0*/  IADD3 R5, P0, R89, R55, RZ ;  /* 0x0000003759057210 */ /* 0x000fe20007f1e0ff */
[C---:B------:R-:W-:Y:S01]  /*e6c0*/  IMAD R49, R55.reuse, 0x19, RZ ;  /* 0x0000001937317824 */ /* 0x040fe200078e02ff */
[CC--:B------:R-:W-:Y:S01]  /*e6d0*/  IADD3 R140, P6, R88.reuse, R93.reuse, RZ ;  /* 0x0000005d588c7210 */ /* 0x0c0fe20007fde0ff */
[----:B------:R-:W-:Y:S01]  /*e6e0*/  STL [R1+0xa54], R57 ;  /* 0x000a543901007387 */ /* 0x000fe20000100800 */
[----:B------:R-:W-:Y:S01]  /*e6f0*/  SHF.R.S32.HI R85, RZ, 0x1f, R88 ;  /* 0x0000001fff557819 */ /* 0x000fe20000011458 */
[----:B------:R-:W-:Y:S01]  /*e700*/  IMAD R48, R55, 0x1a, RZ ;  /* 0x0000001a37307824 */ /* 0x000fe200078e02ff */
[-C--:B------:R-:W-:Y:S01]  /*e710*/  IADD3 R139, P5, R88, R92.reuse, RZ ;  /* 0x0000005c588b7210 */ /* 0x080fe20007fbe0ff */
[----:B------:R-:W-:Y:S01]  /*e720*/  STL [R1+0xa5c], R5 ;  /* 0x000a5c0501007387 */ /* 0x000fe20000100800 */
[----:B------:R-:W-:Y:S01]  /*e730*/  IADD3 R141, P2, R87, R93, RZ ;  /* 0x0000005d578d7210 */ /* 0x000fe20007f5e0ff */
[C---:B------:R-:W-:Y:S01]  /*e740*/  IMAD R47, R55.reuse, 0x1b, RZ ;  /* 0x0000001b372f7824 */ /* 0x040fe200078e02ff */
[----:B0-----:R-:W-:Y:S01]  /*e750*/  IADD3 R4, P1, R8, R55, RZ ;  /* 0x0000003708047210 */ /* 0x001fe20007f3e0ff */
[C---:B------:R-:W-:Y:S01]  /*e760*/  IMAD R46, R55.reuse, 0x1c, RZ ;  /* 0x0000001c372e7824 */ /* 0x040fe200078e02ff */
[----:B------:R-:W-:Y:S01]  /*e770*/  SHF.R.S32.HI R83, RZ, 0x1f, R87 ;  /* 0x0000001fff537819 */ /* 0x000fe20000011457 */
[C---:B------:R-:W-:Y:S01]  /*e780*/  IMAD R45, R55.reuse, 0x1d, RZ ;  /* 0x0000001d372d7824 */ /* 0x040fe200078e02ff */
[----:B------:R-:W-:Y:S01]  /*e790*/  SHF.R.S32.HI R81, RZ, 0x1f, R86 ;  /* 0x0000001fff517819 */ /* 0x000fe20000011456 */
[----:B------:R-:W-:Y:S01]  /*e7a0*/  STL [R1+0xa64], R4 ;  /* 0x000a640401007387 */ /* 0x000fe20000100800 */
[----:B------:R-:W-:Y:S01]  /*e7b0*/  SHF.R.S32.HI R79, RZ, 0x1f, R84 ;  /* 0x0000001fff4f7819 */ /* 0x000fe20000011454 */
[C---:B------:R-:W-:Y:S01]  /*e7c0*/  IMAD R44, R55.reuse, 0x1e, RZ ;  /* 0x0000001e372c7824 */ /* 0x040fe200078e02ff */
[----:B------:R-:W-:Y:S01]  /*e7d0*/  SHF.R.S32.HI R77, RZ, 0x1f, R82 ;  /* 0x0000001fff4d7819 */ /* 0x000fe20000011452 */
[----:B------:R0:W-:Y:S01]  /*e7e0*/  STL [R1+0xa6c], R140 ;  /* 0x000a6c8c01007387 */ /* 0x0001e20000100800 */
[----:B------:R-:W-:Y:S01]  /*e7f0*/  SHF.R.S32.HI R75, RZ, 0x1f, R80 ;  /* 0x0000001fff4b7819 */ /* 0x000fe20000011450 */
[C---:B------:R-:W-:Y:S01]  /*e800*/  IMAD R43, R55.reuse, 0x1f, RZ ;  /* 0x0000001f372b7824 */ /* 0x040fe200078e02ff */
[----:B------:R-:W-:Y:S01]  /*e810*/  SHF.R.S32.HI R73, RZ, 0x1f, R78 ;  /* 0x0000001fff497819 */ /* 0x000fe2000001144e */
[----:B------:R1:W-:Y:S01]  /*e820*/  STL [R1+0xa74], R139 ;  /* 0x000a748b01007387 */ /* 0x0003e20000100800 */
[----:B------:R-:W-:Y:S01]  /*e830*/  SHF.R.S32.HI R71, RZ, 0x1f, R76 ;  /* 0x0000001fff477819 */ /* 0x000fe2000001144c */
[----:B------:R-:W-:Y:S01]  /*e840*/  IMAD.SHL.U32 R42, R55, 0x20, RZ ;  /* 0x00000020372a7824 */ /* 0x000fe200078e00ff */
[----:B------:R-:W-:Y:S01]  /*e850*/  SHF.R.S32.HI R69, RZ, 0x1f, R74 ;  /* 0x0000001fff457819 */ /* 0x000fe2000001144a */
[----:B------:R2:W-:Y:S01]  /*e860*/  STL [R1+0xa8c], R141 ;  /* 0x000a8c8d01007387 */ /* 0x0005e20000100800 */
[----:B------:R-:W-:Y:S01]  /*e870*/  SHF.R.S32.HI R67, RZ, 0x1f, R72 ;  /* 0x0000001fff437819 */ /* 0x000fe20000011448 */
[----:B0-----:R-:W-:Y:S01]  /*e880*/  IMAD.X R140, R85, 0x1, R91, P6 ;  /* 0x00000001558c7824 */ /* 0x001fe200030e065b */
[----:B------:R-:W-:Y:S01]  /*e890*/  SHF.R.S32.HI R65, RZ, 0x1f, R70 ;  /* 0x0000001fff417819 */ /* 0x000fe20000011446 */
[C---:B------:R-:W-:Y:S01]  /*e8a0*/  IMAD R41, R55.reuse, 0x21, RZ ;  /* 0x0000002137297824 */ /* 0x040fe200078e02ff */
[----:B------:R-:W-:Y:S01]  /*e8b0*/  SHF.R.S32.HI R63, RZ, 0x1f, R68 ;  /* 0x0000001fff3f7819 */ /* 0x000fe20000011444 */
[----:B------:R-:W-:Y:S01]  /*e8c0*/  IMAD R40, R55, 0x22, RZ ;  /* 0x0000002237287824 */ /* 0x000fe200078e02ff */
[-C--:B-1----:R-:W-:Y:S01]  /*e8d0*/  IADD3 R139, P6, R87, R92.reuse, RZ ;  /* 0x0000005c578b7210 */ /* 0x082fe20007fde0ff */
[----:B------:R0:W-:Y:S01]  /*e8e0*/  STL [R1+0xa68], R140 ;  /* 0x000a688c01007387 */ /* 0x0001e20000100800 */
[----:B------:R-:W-:Y:S01]  /*e8f0*/  SHF.R.S32.HI R61, RZ, 0x1f, R66 ;  /* 0x0000001fff3d7819 */ /* 0x000fe20000011442 */
[----:B--2---:R-:W-:Y:S01]  /*e900*/  IMAD.X R141, R85, 0x1, R90, P5 ;  /* 0x00000001558d7824 */ /* 0x004fe200028e065a */
[----:B------:R-:W-:Y:S01]  /*e910*/  SHF.R.S32.HI R59, RZ, 0x1f, R64 ;  /* 0x0000001fff3b7819 */ /* 0x000fe20000011440 */
[----:B------:R1:W-:Y:S01]  /*e920*/  STL [R1+0xa94], R139 ;  /* 0x000a948b01007387 */ /* 0x0003e20000100800 */
[----:B------:R-:W-:Y:S01]  /*e930*/  SHF.R.S32.HI R57, RZ, 0x1f, R62 ;  /* 0x0000001fff397819 */ /* 0x000fe2000001143e */
[C---:B------:R-:W-:Y:S01]  /*e940*/  IMAD R39, R55.reuse, 0x23, RZ ;  /* 0x0000002337277824 */ /* 0x040fe200078e02ff */
[----:B------:R-:W-:Y:S01]  /*e950*/  SHF.R.S32.HI R6, RZ, 0x1f, R55 ;  /* 0x0000001fff067819 */ /* 0x000fe20000011437 */
[----:B------:R2:W-:Y:S01]  /*e960*/  STL [R1+0xa70], R141 ;  /* 0x000a708d01007387 */ /* 0x0005e20000100800 */
[C---:B------:R-:W-:Y:S01]  /*e970*/  IMAD R38, R55.reuse, 0x24, RZ ;  /* 0x0000002437267824 */ /* 0x040fe200078e02ff */
[CC--:B0-----:R-:W-:Y:S01]  /*e980*/  IADD3 R140, P5, R86.reuse, R93.reuse, RZ ;  /* 0x0000005d568c7210 */ /* 0x0c1fe20007fbe0ff */
[C---:B------:R-:W-:Y:S01]  /*e990*/  IMAD R37, R55.reuse, 0x25, RZ ;  /* 0x0000002537257824 */ /* 0x040fe200078e02ff */
[----:B------:R-:W-:Y:S01]  /*e9a0*/  SHF.R.S32.HI R94, RZ, 0x1f, R58 ;  /* 0x0000001fff5e7819 */ /* 0x000fe2000001143a */
[----:B------:R-:W-:Y:S01]  /*e9b0*/  IMAD R36, R55, 0x26, RZ ;  /* 0x0000002637247824 */ /* 0x000fe200078e02ff */
[----:B------:R-:W-:Y:S01]  /*e9c0*/  SHF.R.S32.HI R95, RZ, 0x1f, R56 ;  /* 0x0000001fff5f7819 */ /* 0x000fe20000011438 */
[----:B-1----:R-:W-:Y:S01]  /*e9d0*/  IMAD.X R139, R83, 0x1, R91, P2 ;  /* 0x00000001538b7824 */ /* 0x002fe200010e065b */
[----:B------:R0:W-:Y:S01]  /*e9e0*/  STL [R1+0xaac], R140 ;  /* 0x000aac8c01007387 */ /* 0x0001e20000100800 */
[C---:B------:R-:W-:Y:S01]  /*e9f0*/  IMAD R35, R55.reuse, 0x27, RZ ;  /* 0x0000002737237824 */ /* 0x040fe200078e02ff */
[-C--:B--2---:R-:W-:Y:S01]  /*ea00*/  IADD3 R141, P2, R86, R92.reuse, RZ ;  /* 0x0000005c568d7210 */ /* 0x084fe20007f5e0ff */
[C---:B------:R-:W-:Y:S01]  /*ea10*/  IMAD R34, R55.reuse, 0x28, RZ ;  /* 0x0000002837227824 */ /* 0x040fe200078e02ff */
[----:B------:R1:W-:Y:S01]  /*ea20*/  STL [R1+0xa88], R139 ;  /* 0x000a888b01007387 */ /* 0x0003e20000100800 */
[C---:B------:R-:W-:Y:S01]  /*ea30*/  IMAD R33, R55.reuse, 0x29, RZ ;  /* 0x0000002937217824 */ /* 0x040fe200078e02ff */
[----:B------:R-:W-:Y:S01]  /*ea40*/  SHF.R.S32.HI R96, RZ, 0x1f, R54 ;  /* 0x0000001fff607819 */ /* 0x000fe20000011436 */
[C---:B------:R-:W-:Y:S01]  /*ea50*/  IMAD R32, R55.reuse, 0x2a, RZ ;  /* 0x0000002a37207824 */ /* 0x040fe200078e02ff */
[----:B------:R2:W-:Y:S01]  /*ea60*/  STL [R1+0xab4], R141 ;  /* 0x000ab48d01007387 */ /* 0x0005e20000100800 */
[----:B------:R-:W-:Y:S01]  /*ea70*/  IMAD R31, R55, 0x2b, RZ ;  /* 0x0000002b371f7824 */ /* 0x000fe200078e02ff */
[----:B------:R-:W-:Y:S01]  /*ea80*/  SHF.R.S32.HI R97, RZ, 0x1f, R53 ;  /* 0x0000001fff617819 */ /* 0x000fe20000011435 */
[----:B0-----:R-:W-:Y:S01]  /*ea90*/  IMAD.X R140, R83, 0x1, R90, P6 ;  /* 0x00000001538c7824 */ /* 0x001fe200030e065a */
[----:B------:R-:W-:Y:S01]  /*eaa0*/  SHF.R.S32.HI R98, RZ, 0x1f, R52 ;  /* 0x0000001fff627819 */ /* 0x000fe20000011434 */
[C---:B------:R-:W-:Y:S01]  /*eab0*/  IMAD R30, R55.reuse, 0x2c, RZ ;  /* 0x0000002c371e7824 */ /* 0x040fe200078e02ff */
[CC--:B-1----:R-:W-:Y:S01]  /*eac0*/  IADD3 R139, P6, R84.reuse, R93.reuse, RZ ;  /* 0x0000005d548b7210 */ /* 0x0c2fe20007fde0ff */
[C---:B------:R-:W-:Y:S01]  /*ead0*/  IMAD R29, R55.reuse, 0x2d, RZ ;  /* 0x0000002d371d7824 */ /* 0x040fe200078e02ff */
[----:B------:R0:W-:Y:S01]  /*eae0*/  STL [R1+0xa90], R140 ;  /* 0x000a908c01007387 */ /* 0x0001e20000100800 */
[----:B------:R-:W-:Y:S01]  /*eaf0*/  IMAD R28, R55, 0x2e, RZ ;  /* 0x0000002e371c7824 */ /* 0x000fe200078e02ff */
[----:B------:R-:W-:Y:S01]  /*eb00*/  SHF.R.S32.HI R99, RZ, 0x1f, R51 ;  /* 0x0000001fff637819 */ /* 0x000fe20000011433 */
[----:B--2---:R-:W-:Y:S01]  /*eb10*/  IMAD.X R141, R81, 0x1, R91, P5 ;  /* 0x00000001518d7824 */ /* 0x004fe200028e065b */
[----:B------:R1:W-:Y:S01]  /*eb20*/  STL [R1+0xacc], R139 ;  /* 0x000acc8b01007387 */ /* 0x0003e20000100800 */
[C---:B------:R-:W-:Y:S01]  /*eb30*/  IMAD R27, R55.reuse, 0x2f, RZ ;  /* 0x0000002f371b7824 */ /* 0x040fe200078e02ff */
[----:B------:R-:W-:Y:S01]  /*eb40*/  SHF.R.S32.HI R100, RZ, 0x1f, R50 ;  /* 0x0000001fff647819 */ /* 0x000fe20000011432 */
[C---:B------:R-:W-:Y:S01]  /*eb50*/  IMAD R26, R55.reuse, 0x30, RZ ;  /* 0x00000030371a7824 */ /* 0x040fe200078e02ff */
[----:B------:R2:W-:Y:S01]  /*eb60*/  STL [R1+0xaa8], R141 ;  /* 0x000aa88d01007387 */ /* 0x0005e20000100800 */
[C---:B------:R-:W-:Y:S01]  /*eb70*/  IMAD R25, R55.reuse, 0x31, RZ ;  /* 0x0000003137197824 */ /* 0x040fe200078e02ff */
[-C--:B0-----:R-:W-:Y:S01]  /*eb80*/  IADD3 R140, P5, R84, R92.reuse, RZ ;  /* 0x0000005c548c7210 */ /* 0x081fe20007fbe0ff */
[C---:B------:R-:W-:Y:S01]  /*eb90*/  IMAD R24, R55.reuse, 0x32, RZ ;  /* 0x0000003237187824 */ /* 0x040fe200078e02ff */
[----:B------:R-:W-:Y:S01]  /*eba0*/  SHF.R.S32.HI R101, RZ, 0x1f, R49 ;  /* 0x0000001fff657819 */ /* 0x000fe20000011431 */
[----:B------:R-:W-:Y:S01]  /*ebb0*/  IMAD R23, R55, 0x33, RZ ;  /* 0x0000003337177824 */ /* 0x000fe200078e02ff */
[----:B------:R-:W-:Y:S01]  /*ebc0*/  SHF.R.S32.HI R102, RZ, 0x1f, R48 ;  /* 0x0000001fff667819 */ /* 0x000fe20000011430 */
[----:B-1----:R-:W-:Y:S01]  /*ebd0*/  IMAD.X R139, R81, 0x1, R90, P2 ;  /* 0x00000001518b7824 */ /* 0x002fe200010e065a */
[----:B------:R0:W-:Y:S01]  /*ebe0*/  STL [R1+0xad4], R140 ;  /* 0x000ad48c01007387 */ /* 0x0001e20000100800 */
[C---:B------:R-:W-:Y:S01]  /*ebf0*/  IMAD R21, R55.reuse, 0x34, RZ ;  /* 0x0000003437157824 */ /* 0x040fe200078e02ff */
[CC--:B--2---:R-:W-:Y:S01]  /*ec00*/  IADD3 R141, P2, R82.reuse, R93.reuse, RZ ;  /* 0x0000005d528d7210 */ /* 0x0c4fe20007f5e0ff */
        /* <DEDUP_REMOVED lines=11> */
[-C--:B-1----:R-:W-:Y:S01]  /*ecc0*/  IADD3 R139, P6, R82, R92.reuse, RZ ;  /* 0x0000005c528b7210 */ /* 0x082fe20007fde0ff */
        /* <DEDUP_REMOVED lines=11> */
[CC--:B0-----:R-:W-:Y:S01]  /*ed80*/  IADD3 R140, P5, R80.reuse, R93.reuse, RZ ;  /* 0x0000005d508c7210 */ /* 0x0c1fe20007fbe0ff */
[----:B------:R-:W-:Y:S01]  /*ed90*/  IMAD R9, R55, 0x3f, RZ ;  /* 0x0000003f37097824 */ /* 0x000fe200078e02ff */
[----:B------:R-:W-:Y:S01]  /*eda0*/  SHF.R.S32.HI R55, RZ, 0x1f, R60 ;  /* 0x0000001fff377819 */ /* 0x000fe2000001143c */
[----:B------:R-:W0:Y:S01]  /*edb0*/  LDC R138, c[0x0][0x268] ;  /* 0x00009a00ff8a7b82 */ /* 0x000e220000000800 */
[C---:B-1----:R-:W-:Y:S01]  /*edc0*/  IMAD.X R139, R77.reuse, 0x1, R91, P2 ;  /* 0x000000014d8b7824 */ /* 0x042fe200010e065b */
[----:B------:R1:W-:Y:S01]  /*edd0*/  STL [R1+0xb0c], R140 ;  /* 0x000b0c8c01007387 */ /* 0x0003e20000100800 */
[----:B------:R-:W-:Y:S01]  /*ede0*/  SHF.R.S32.HI R108, RZ, 0x1f, R42 ;  /* 0x0000001fff6c7819 */ /* 0x000fe2000001142a */
[----:B------:R-:W-:Y:S01]  /*edf0*/  UIADD3.64 UR8, UR4, 0x2, URZ ;  /* 0x0000000204087897 */ /* 0x000fe2000fffe03f */
[-C--:B--2---:R-:W-:Y:S01]  /*ee00*/  IADD3 R141, P2, R80, R92.reuse, RZ ;  /* 0x0000005c508d7210 */ /* 0x084fe20007f5e0ff */
[----:B------:R2:W-:Y:S01]  /*ee10*/  STL [R1+0xae8], R139 ;  /* 0x000ae88b01007387 */ /* 0x0005e20000100800 */
[----:B------:R-:W-:Y:S01]  /*ee20*/  SHF.R.S32.HI R109, RZ, 0x1f, R41 ;  /* 0x0000001fff6d7819 */ /* 0x000fe20000011429 */
[----:B------:R-:W3:Y:S01]  /*ee30*/  LDC R142, c[0x0][0x268] ;  /* 0x00009a00ff8e7b82 */ /* 0x000ee20000000800 */
[----:B------:R-:W-:Y:S01]  /*ee40*/  SHF.R.S32.HI R110, RZ, 0x1f, R40 ;  /* 0x0000001fff6e7819 */ /* 0x000fe20000011428 */
[----:B------:R4:W-:Y:S01]  /*ee50*/  STL [R1+0xb14], R141 ;  /* 0x000b148d01007387 */ /* 0x0009e20000100800 */
[----:B------:R-:W-:Y:S01]  /*ee60*/  SHF.R.S32.HI R111, RZ, 0x1f, R39 ;  /* 0x0000001fff6f7819 */ /* 0x000fe20000011427 */
[----:B-1----:R-:W-:Y:S01]  /*ee70*/  IMAD.X R140, R77, 0x1, R90, P6 ;  /* 0x000000014d8c7824 */ /* 0x002fe200030e065a */
[----:B------:R-:W-:Y:S01]  /*ee80*/  SHF.R.S32.HI R112, RZ, 0x1f, R38 ;  /* 0x0000001fff707819 */ /* 0x000fe20000011426 */
[----:B------:R-:W-:Y:S01]  /*ee90*/  UIADD3.64 UR12, UR4, 0x4, URZ ;  /* 0x00000004040c7897 */ /* 0x000fe2000fffe03f */
[----:B------:R-:W-:Y:S01]  /*eea0*/  SHF.R.S32.HI R113, RZ, 0x1f, R37 ;  /* 0x0000001fff717819 */ /* 0x000fe20000011425 */
[----:B------:R-:W1:Y:S01]  /*eeb0*/  LDC R143, c[0x0][0x268] ;  /* 0x00009a00ff8f7b82 */ /* 0x000e620000000800 */
[CC--:B--2---:R-:W-:Y:S01]  /*eec0*/  IADD3 R139, P6, R78.reuse, R93.reuse, RZ ;  /* 0x0000005d4e8b7210 */ /* 0x0c4fe20007fde0ff */
[----:B------:R2:W-:Y:S01]  /*eed0*/  STL [R1+0xaf0], R140 ;  /* 0x000af08c01007387 */ /* 0x0005e20000100800 */
[----:B------:R-:W-:Y:S01]  /*eee0*/  SHF.R.S32.HI R114, RZ, 0x1f, R36 ;  /* 0x0000001fff727819 */ /* 0x000fe20000011424 */
[C---:B----4-:R-:W-:Y:S01]  /*eef0*/  IMAD.X R141, R75.reuse, 0x1, R91, P5 ;  /* 0x000000014b8d7824 */ /* 0x050fe200028e065b */
[----:B------:R-:W-:Y:S01]  /*ef00*/  SHF.R.S32.HI R115, RZ, 0x1f, R35 ;  /* 0x0000001fff737819 */ /* 0x000fe20000011423 */
[----:B------:R4:W-:Y:S01]  /*ef10*/  STL [R1+0xb2c], R139 ;  /* 0x000b2c8b01007387 */ /* 0x0009e20000100800 */
[----:B------:R-:W-:Y:S01]  /*ef20*/  SHF.R.S32.HI R116, RZ, 0x1f, R34 ;  /* 0x0000001fff747819 */ /* 0x000fe20000011422 */
[----:B------:R-:W5:Y:S01]  /*ef30*/  LDC R144, c[0x0][0x268] ;  /* 0x00009a00ff907b82 */ /* 0x000f620000000800 */
[----:B------:R-:W-:Y:S01]  /*ef40*/  SHF.R.S32.HI R117, RZ, 0x1f, R33 ;  /* 0x0000001fff757819 */ /* 0x000fe20000011421 */
[----:B------:R4:W-:Y:S01]  /*ef50*/  STL [R1+0xb08], R141 ;  /* 0x000b088d01007387 */ /* 0x0009e20000100800 */
[----:B------:R-:W-:Y:S01]  /*ef60*/  SHF.R.S32.HI R118, RZ, 0x1f, R32 ;  /* 0x0000001fff767819 */ /* 0x000fe20000011420 */
[----:B------:R-:W-:Y:S01]  /*ef70*/  UIADD3.64 UR14, UR4, 0x1fe, URZ ;  /* 0x000001fe040e7897 */ /* 0x000fe2000fffe03f */
[-C--:B--2---:R-:W-:Y:S01]  /*ef80*/  IADD3 R140, P5, R78, R92.reuse, RZ ;  /* 0x0000005c4e8c7210 */ /* 0x084fe20007fbe0ff */
[----:B------:R-:W-:Y:S01]  /*ef90*/  UIADD3.64 UR18, UR4, 0x200, URZ ;  /* 0x0000020004127897 */ /* 0x000fe2000fffe03f */
[----:B------:R-:W-:Y:S01]  /*efa0*/  SHF.R.S32.HI R119, RZ, 0x1f, R31 ;  /* 0x0000001fff777819 */ /* 0x000fe2000001141f */
[----:B----4-:R-:W-:Y:S01]  /*efb0*/  IMAD.X R139, R75, 0x1, R90, P2 ;  /* 0x000000014b8b7824 */ /* 0x010fe200010e065a */
[----:B------:R-:W-:Y:S01]  /*efc0*/  SHF.R.S32.HI R120, RZ, 0x1f, R30 ;  /* 0x0000001fff787819 */ /* 0x000fe2000001141e */
[----:B------:R2:W-:Y:S01]  /*efd0*/  STL [R1+0xb34], R140 ;  /* 0x000b348c01007387 */ /* 0x0005e20000100800 */
[----:B------:R-:W-:Y:S01]  /*efe0*/  SHF.R.S32.HI R121, RZ, 0x1f, R29 ;  /* 0x0000001fff797819 */ /* 0x000fe2000001141d */
[----:B------:R-:W4:Y:S01]  /*eff0*/  LDC R145, c[0x0][0x268] ;  /* 0x00009a00ff917b82 */ /* 0x000f220000000800 */
[CC--:B------:R-:W-:Y:S01]  /*f000*/  IADD3 R141, P2, R76.reuse, R93.reuse, RZ ;  /* 0x0000005d4c8d7210 */ /* 0x0c0fe20007f5e0ff */
[----:B------:R0:W-:Y:S01]  /*f010*/  STL [R1+0xb10], R139 ;  /* 0x000b108b01007387 */ /* 0x0001e20000100800 */
[----:B------:R-:W-:Y:S01]  /*f020*/  SHF.R.S32.HI R122, RZ, 0x1f, R28 ;  /* 0x0000001fff7a7819 */ /* 0x000fe2000001141c */
[----:B------:R-:W-:Y:S01]  /*f030*/  UIADD3.64 UR22, UR4, 0x600, URZ ;  /* 0x0000060004167897 */ /* 0x000fe2000fffe03f */
[----:B------:R-:W-:Y:S01]  /*f040*/  SHF.R.S32.HI R123, RZ, 0x1f, R27 ;  /* 0x0000001fff7b7819 */ /* 0x000fe2000001141b */
[----:B------:R0:W-:Y:S01]  /*f050*/  STL [R1+0xb4c], R141 ;  /* 0x000b4c8d01007387 */ /* 0x0001e20000100800 */
[----:B------:R-:W-:Y:S01]  /*f060*/  SHF.R.S32.HI R124, RZ, 0x1f, R26 ;  /* 0x0000001fff7c7819 */ /* 0x000fe2000001141a */
[C---:B--2---:R-:W-:Y:S01]  /*f070*/  IMAD.X R140, R73.reuse, 0x1, R91, P6 ;  /* 0x00000001498c7824 */ /* 0x044fe200030e065b */
[----:B------:R-:W-:Y:S01]  /*f080*/  SHF.R.S32.HI R125, RZ, 0x1f, R25 ;  /* 0x0000001fff7d7819 */ /* 0x000fe20000011419 */
[----:B------:R-:W2:Y:S01]  /*f090*/  LDC R146, c[0x0][0x268] ;  /* 0x00009a00ff927b82 */ /* 0x000ea20000000800 */
[----:B------:R-:W-:Y:S01]  /*f0a0*/  SHF.R.S32.HI R126, RZ, 0x1f, R24 ;  /* 0x0000001fff7e7819 */ /* 0x000fe20000011418 */
[----:B------:R-:W-:Y:S01]  /*f0b0*/  UMOV UR49, UR10 ;  /* 0x0000000a00317c82 */ /* 0x000fe20008000000 */
[-C--:B0-----:R-:W-:Y:S01]  /*f0c0*/  IADD3 R139, P6, R76, R92.reuse, RZ ;  /* 0x0000005c4c8b7210 */ /* 0x081fe20007fde0ff */
[----:B------:R0:W-:Y:S01]  /*f0d0*/  STL [R1+0xb28], R140 ;  /* 0x000b288c01007387 */ /* 0x0001e20000100800 */
[----:B------:R-:W-:Y:S01]  /*f0e0*/  SHF.R.S32.HI R127, RZ, 0x1f, R23 ;  /* 0x0000001fff7f7819 */ /* 0x000fe20000011417 */
[----:B------:R-:W-:Y:S01]  /*f0f0*/  IMAD.X R141, R73, 0x1, R90, P5 ;  /* 0x00000001498d7824 */ /* 0x000fe200028e065a */
[----:B------:R-:W-:Y:S01]  /*f100*/  SHF.R.S32.HI R128, RZ, 0x1f, R21 ;  /* 0x0000001fff807819 */ /* 0x000fe20000011415 */
[----:B------:R3:W-:Y:S01]  /*f110*/  STL [R1+0xb54], R139 ;  /* 0x000b548b01007387 */ /* 0x0007e20000100800 */
[----:B------:R-:W-:Y:S01]  /*f120*/  SHF.R.S32.HI R129, RZ, 0x1f, R20 ;  /* 0x0000001fff817819 */ /* 0x000fe20000011414 */
[----:B------:R-:W2:Y:S01]  /*f130*/  LDC R147, c[0x0][0x268] ;  /* 0x00009a00ff937b82 */ /* 0x000ea20000000800 */
[----:B------:R-:W-:Y:S01]  /*f140*/  SHF.R.S32.HI R130, RZ, 0x1f, R19 ;  /* 0x0000001fff827819 */ /* 0x000fe20000011413 */
[----:B------:R1:W-:Y:S01]  /*f150*/  STL [R1+0xb30], R141 ;  /* 0x000b308d01007387 */ /* 0x0003e20000100800 */
[----:B------:R-:W-:Y:S01]  /*f160*/  SHF.R.S32.HI R131, RZ, 0x1f, R17 ;  /* 0x0000001fff837819 */ /* 0x000fe20000011411 */
[----:B------:R-:W-:Y:S01]  /*f170*/  UIADD3.64 UR10, UR4, 0x9fe, URZ ;  /* 0x000009fe040a7897 */ /* 0x000fe2000fffe03f */
[CC--:B0-----:R-:W-:Y:S01]  /*f180*/  IADD3 R140, P5, R74.reuse, R93.reuse, RZ ;  /* 0x0000005d4a8c7210 */ /* 0x0c1fe20007fbe0ff */
[----:B------:R-:W-:Y:S01]  /*f190*/  UMOV UR48, UR6 ;  /* 0x0000000600307c82 */ /* 0x000fe20008000000 */
[----:B------:R-:W-:Y:S01]  /*f1a0*/  SHF.R.S32.HI R132, RZ, 0x1f, R16 ;  /* 0x0000001fff847819 */ /* 0x000fe20000011410 */
[C---:B---3--:R-:W-:Y:S01]  /*f1b0*/  IMAD.X R139, R71.reuse, 0x1, R91, P2 ;  /* 0x00000001478b7824 */ /* 0x048fe200010e065b */
[----:B------:R-:W-:Y:S01]  /*f1c0*/  SHF.R.S32.HI R133, RZ, 0x1f, R15 ;  /* 0x0000001fff857819 */ /* 0x000fe2000001140f */
[----:B------:R0:W-:Y:S01]  /*f1d0*/  STL [R1+0xb6c], R140 ;  /* 0x000b6c8c01007387 */ /* 0x0001e20000100800 */
[----:B------:R-:W-:Y:S01]  /*f1e0*/  SHF.R.S32.HI R134, RZ, 0x1f, R14 ;  /* 0x0000001fff867819 */ /* 0x000fe2000001140e */
[----:B------:R-:W3:Y:S01]  /*f1f0*/  LDC R148, c[0x0][0x268] ;  /* 0x00009a00ff947b82 */ /* 0x000ee20000000800 */
[----:B-1----:R-:W-:Y:S01]  /*f200*/  IADD3 R141, P2, R74, R92, RZ ;  /* 0x0000005c4a8d7210 */ /* 0x002fe20007f5e0ff */
[----:B------:R1:W-:Y:S01]  /*f210*/  STL [R1+0xb48], R139 ;  /* 0x000b488b01007387 */ /* 0x0003e20000100800 */
[----:B------:R-:W-:Y:S01]  /*f220*/  SHF.R.S32.HI R135, RZ, 0x1f, R13 ;  /* 0x0000001fff877819 */ /* 0x000fe2000001140d */
[----:B------:R-:W-:Y:S01]  /*f230*/  UIADD3.64 UR54, UR48, 0x3fe, URZ ;  /* 0x000003fe30367897 */ /* 0x000fe2000fffe03f */
[----:B------:R-:W-:Y:S01]  /*f240*/  SHF.R.S32.HI R136, RZ, 0x1f, R12 ;  /* 0x0000001fff887819 */ /* 0x000fe2000001140c */
[----:B------:R5:W-:Y:S01]  /*f250*/  STL [R1+0xb74], R141 ;  /* 0x000b748d01007387 */ /* 0x000be20000100800 */
[----:B------:R-:W-:Y:S01]  /*f260*/  SHF.R.S32.HI R137, RZ, 0x1f, R11 ;  /* 0x0000001fff897819 */ /* 0x000fe2000001140b */
[----:B0-----:R-:W-:Y:S01]  /*f270*/  IMAD.X R140, R71, 0x1, R90, P6 ;  /* 0x00000001478c7824 */ /* 0x001fe200030e065a */
[----:B------:R-:W-:Y:S01]  /*f280*/  SHF.R.S32.HI R5, RZ, 0x1f, R10 ;  /* 0x0000001fff057819 */ /* 0x000fe2000001140a */
[----:B------:R-:W0:Y:S01]  /*f290*/  LDC R149, c[0x0][0x268] ;  /* 0x00009a00ff957b82 */ /* 0x000e220000000800 */
[----:B------:R-:W-:Y:S01]  /*f2a0*/  SHF.R.S32.HI R4, RZ, 0x1f, R9 ;  /* 0x0000001fff047819 */ /* 0x000fe20000011409 */
[----:B------:R-:W-:Y:S01]  /*f2b0*/  UIADD3.64 UR16, UR4, 0x7fe, URZ ;  /* 0x000007fe04107897 */ /* 0x000fe2000fffe03f */
[----:B-1----:R-:W-:Y:S01]  /*f2c0*/  IADD3 R139, P6, R72, R93, RZ ;  /* 0x0000005d488b7210 */ /* 0x002fe20007fde0ff */
[----:B------:R1:W-:Y:S01]  /*f2d0*/  STL [R1+0xb50], R140 ;  /* 0x000b508c01007387 */ /* 0x0003e20000100800 */
[----:B------:R-:W-:Y:S01]  /*f2e0*/  UIADD3.64 UR20, UR4, 0x800, URZ ;  /* 0x0000080004147897 */ /* 0x000fe2000fffe03f */
[----:B-----5:R-:W-:Y:S01]  /*f2f0*/  IMAD.X R141, R69, 0x1, R91, P5 ;  /* 0x00000001458d7824 */ /* 0x020fe200028e065b */
[----:B------:R-:W-:Y:S01]  /*f300*/  UIADD3.64 UR24, UR4, 0x802, URZ ;  /* 0x0000080204187897 */ /* 0x000fe2000fffe03f */
[----:B------:R5:W-:Y:S01]  /*f310*/  STL [R1+0xb8c], R139 ;  /* 0x000b8c8b01007387 */ /* 0x000be20000100800 */
[----:B------:R-:W0:Y:S01]  /*f320*/  LDC R150, c[0x0][0x268] ;  /* 0x00009a00ff967b82 */ /* 0x000e220000000800 */
[----:B------:R-:W-:-:S02]  /*f330*/  UIADD3.64 UR28, UR4, 0x804, URZ ;  /* 0x00000804041c7897 */ /* 0x000fc4000fffe03f */
[----:B------:R4:W-:Y:S01]  /*f340*/  STL [R1+0xb68], R141 ;  /* 0x000b688d01007387 */ /* 0x0009e20000100800 */
[----:B------:R-:W-:Y:S01]  /*f350*/  UIADD3.64 UR32, UR4, 0xbfe, URZ ;  /* 0x00000bfe04207897 */ /* 0x000fe2000fffe03f */
[----:B-1----:R-:W-:Y:S01]  /*f360*/  IADD3 R140, P5, R72, R92, RZ ;  /* 0x0000005c488c7210 */ /* 0x002fe20007fbe0ff */
[----:B------:R-:W-:Y:S02]  /*f370*/  UIADD3.64 UR36, UR4, 0xc00, URZ ;  /* 0x00000c0004247897 */ /* 0x000fe4000fffe03f */
[----:B------:R-:W1:Y:S01]  /*f380*/  LDC R151, c[0x0][0x268] ;  /* 0x00009a00ff977b82 */ /* 0x000e620000000800 */
[----:B-----5:R-:W-:Y:S01]  /*f390*/  IMAD.X R139, R69, 0x1, R90, P2 ;  /* 0x00000001458b7824 */ /* 0x020fe200010e065a */
[----:B------:R5:W-:Y:S01]  /*f3a0*/  STL [R1+0xb94], R140 ;  /* 0x000b948c01007387 */ /* 0x000be20000100800 */
[----:B------:R-:W-:Y:S01]  /*f3b0*/  UIADD3.64 UR40, UR4, 0xc02, URZ ;  /* 0x00000c0204287897 */ /* 0x000fe2000fffe03f */
[----:B----4-:R-:W-:Y:S02]  /*f3c0*/  IADD3 R141, P2, R70, R93, RZ ;  /* 0x0000005d468d7210 */ /* 0x010fe40007f5e0ff */
[----:B------:R4:W-:Y:S01]  /*f3d0*/  STL [R1+0xb70], R139 ;  /* 0x000b708b01007387 */ /* 0x0009e20000100800 */
[----:B------:R-:W-:Y:S01]  /*f3e0*/  UIADD3.64 UR44, UR4, 0xc04, URZ ;  /* 0x00000c04042c7897 */ /* 0x000fe2000fffe03f */
[----:B------:R-:W1:Y:S01]  /*f3f0*/  LDC R152, c[0x0][0x268] ;  /* 0x00009a00ff987b82 */ /* 0x000e620000000800 */
[----:B------:R-:W-:Y:S01]  /*f400*/  UIADD3.64 UR52, UR4, 0xe02, URZ ;  /* 0x00000e0204347897 */ /* 0x000fe2000fffe03f */
[----:B------:R2:W-:Y:S01]  /*f410*/  STL [R1+0xbac], R141 ;  /* 0x000bac8d01007387 */ /* 0x0005e20000100800 */
[----:B------:R-:W-:Y:S01]  /*f420*/  UIADD3.64 UR56, UR4, 0xe04, URZ ;  /* 0x00000e0404387897 */ /* 0x000fe2000fffe03f */
[----:B-----5:R-:W-:Y:S01]  /*f430*/  IMAD.X R140, R67, 0x1, R91, P6 ;  /* 0x00000001438c7824 */ /* 0x020fe200030e065b */
[----:B------:R-:W-:-:S02]  /*f440*/  UIADD3.64 UR26, UR6, 0x402, URZ ;  /* 0x00000402061a7897 */ /* 0x000fc4000fffe03f */
[----:B------:R-:W-:Y:S01]  /*f450*/  UIADD3.64 UR30, UR6, 0x404, URZ ;  /* 0x00000404061e7897 */ /* 0x000fe2000fffe03f */
[----:B----4-:R-:W-:Y:S01]  /*f460*/  IADD3 R139, P6, R70, R92, RZ ;  /* 0x0000005c468b7210 */ /* 0x010fe20007fde0ff */
[----:B------:R4:W-:Y:S01]  /*f470*/  STL [R1+0xb88], R140 ;  /* 0x000b888c01007387 */ /* 0x0009e20000100800 */
[----:B------:R-:W5:Y:S01]  /*f480*/  LDC R153, c[0x0][0x268] ;  /* 0x00009a00ff997b82 */ /* 0x000f620000000800 */
[----:B------:R-:W-:Y:S01]  /*f490*/  UIADD3.64 UR34, UR6, 0x5fe, URZ ;  /* 0x000005fe06227897 */ /* 0x000fe2000fffe03f */
[----:B--2---:R-:W-:Y:S01]  /*f4a0*/  IMAD.X R141, R67, 0x1, R90, P5 ;  /* 0x00000001438d7824 */ /* 0x004fe200028e065a */
[----:B------:R2:W-:Y:S01]  /*f4b0*/  STL [R1+0xbb4], R139 ;  /* 0x000bb48b01007387 */ /* 0x0005e20000100800 */
[----:B------:R-:W-:Y:S02]  /*f4c0*/  UIADD3.64 UR38, UR6, 0x600, URZ ;  /* 0x0000060006267897 */ /* 0x000fe4000fffe03f */
[----:B------:R-:W-:Y:S01]  /*f4d0*/  UIADD3.64 UR42, UR6, 0x602, URZ ;  /* 0x00000602062a7897 */ /* 0x000fe2000fffe03f */
[----:B------:R3:W-:Y:S01]  /*f4e0*/  STL [R1+0xb90], R141 ;  /* 0x000b908d01007387 */ /* 0x0007e20000100800 */
[----:B------:R-:W5:Y:S01]  /*f4f0*/  LDC R154, c[0x0][0x268] ;  /* 0x00009a00ff9a7b82 */ /* 0x000f620000000800 */
[----:B----4-:R-:W-:Y:S01]  /*f500*/  IADD3 R140, P5, R68, R93, RZ ;  /* 0x0000005d448c7210 */ /* 0x010fe20007fbe0ff */
[----:B------:R-:W-:Y:S01]  /*f510*/  UIADD3.64 UR46, UR6, 0x604, URZ ;  /* 0x00000604062e7897 */ /* 0x000fe2000fffe03f */
[----:B--2---:R-:W-:-:S03]  /*f520*/  IMAD.X R139, R65, 0x1, R91, P2 ;  /* 0x00000001418b7824 */ /* 0x004fc600010e065b */
[----:B------:R2:W-:Y:S02]  /*f530*/  STL [R1+0xbcc], R140 ;  /* 0x000bcc8c01007387 */ /* 0x0005e40000100800 */
[----:B------:R-:W4:Y:S01]  /*f540*/  LDC R155, c[0x0][0x268] ;  /* 0x00009a00ff9b7b82 */ /* 0x000f220000000800 */
[----:B---3--:R-:W-:Y:S01]  /*f550*/  IADD3 R141, P2, R68, R92, RZ ;  /* 0x0000005c448d7210 */ /* 0x008fe20007f5e0ff */
[----:B------:R3:W-:Y:S04]  /*f560*/  STL [R1+0xba8], R139 ;  /* 0x000ba88b01007387 */ /* 0x0007e80000100800 */
[----:B------:R0:W-:Y:S01]  /*f570*/  STL [R1+0xbd4], R141 ;  /* 0x000bd48d01007387 */ /* 0x0001e20000100800 */
[----:B--2---:R-:W-:Y:S01]  /*f580*/  IMAD.X R140, R65, 0x1, R90, P6 ;  /* 0x00000001418c7824 */ /* 0x004fe200030e065a */
[----:B------:R-:W2:Y:S01]  /*f590*/  LDC R156, c[0x0][0x268] ;  /* 0x00009a00ff9c7b82 */ /* 0x000ea20000000800 */
[----:B---3--:R-:W-:-:S03]  /*f5a0*/  IADD3 R139, P6, R66, R93, RZ ;  /* 0x0000005d428b7210 */ /* 0x008fc60007fde0ff */
[----:B------:R3:W-:Y:S01]  /*f5b0*/  STL [R1+0xbb0], R140 ;  /* 0x000bb08c01007387 */ /* 0x0007e20000100800 */
[----:B0-----:R-:W-:-:S03]  /*f5c0*/  IMAD.X R141, R63, 0x1, R91, P5 ;  /* 0x000000013f8d7824 */ /* 0x001fc600028e065b */
[----:B------:R0:W-:Y:S01]  /*f5d0*/  STL [R1+0xbec], R139 ;  /* 0x000bec8b01007387 */ /* 0x0001e20000100800 */
[----:B------:R-:W2:Y:S03]  /*f5e0*/  LDC R157, c[0x0][0x268] ;  /* 0x00009a00ff9d7b82 */ /* 0x000ea60000000800 */
[----:B------:R1:W-:Y:S01]  /*f5f0*/  STL [R1+0xbc8], R141 ;  /* 0x000bc88d01007387 */ /* 0x0003e20000100800 */
[----:B---3--:R-:W-:-:S04]  /*f600*/  IADD3 R140, P5, R66, R92, RZ ;  /* 0x0000005c428c7210 */ /* 0x008fc80007fbe0ff */
[----:B------:R-:W3:Y:S01]  /*f610*/  LDC R158, c[0x0][0x268] ;  /* 0x00009a00ff9e7b82 */ /* 0x000ee20000000800 */
[----:B0-----:R-:W-:Y:S01]  /*f620*/  IMAD.X R139, R63, 0x1, R90, P2 ;  /* 0x000000013f8b7824 */ /* 0x001fe200010e065a */
[----:B------:R0:W-:Y:S01]  /*f630*/  STL [R1+0xbf4], R140 ;  /* 0x000bf48c01007387 */ /* 0x0001e20000100800 */
[----:B-1----:R-:W-:-:S03]  /*f640*/  IADD3 R141, P2, R64, R93, RZ ;  /* 0x0000005d408d7210 */ /* 0x002fc60007f5e0ff */
[----:B------:R1:W-:Y:S02]  /*f650*/  STL [R1+0xbd0], R139 ;  /* 0x000bd08b01007387 */ /* 0x0003e40000100800 */
[----:B------:R-:W3:Y:S02]  /*f660*/  LDC R159, c[0x0][0x268] ;  /* 0x00009a00ff9f7b82 */ /* 0x000ee40000000800 */
[----:B------:R5:W-:Y:S01]  /*f670*/  STL [R1+0xc0c], R141 ;  /* 0x000c0c8d01007387 */ /* 0x000be20000100800 */
[----:B0-----:R-:W-:Y:S01]  /*f680*/  IMAD.X R140, R61, 0x1, R91, P6 ;  /* 0x000000013d8c7824 */ /* 0x001fe200030e065b */
[----:B-1----:R-:W-:-:S04]  /*f690*/  IADD3 R139, P6, R64, R92, RZ ;  /* 0x0000005c408b7210 */ /* 0x002fc80007fde0ff */
[----:B------:R0:W-:Y:S01]  /*f6a0*/  STL [R1+0xbe8], R140 ;  /* 0x000be88c01007387 */ /* 0x0001e20000100800 */
[----:B------:R-:W1:Y:S01]  /*f6b0*/  LDC R160, c[0x0][0x268] ;  /* 0x00009a00ffa07b82 */ /* 0x000e620000000800 */
[----:B-----5:R-:W-:Y:S02]  /*f6c0*/  IMAD.X R141, R61, 0x1, R90, P5 ;  /* 0x000000013d8d7824 */ /* 0x020fe400028e065a */
[----:B------:R5:W-:Y:S04]  /*f6d0*/  STL [R1+0xc14], R139 ;  /* 0x000c148b01007387 */ /* 0x000be80000100800 */
[----:B------:R4:W-:Y:S01]  /*f6e0*/  STL [R1+0xbf0], R141 ;  /* 0x000bf08d01007387 */ /* 0x0009e20000100800 */
[----:B------:R-:W1:Y:S01]  /*f6f0*/  LDC R161, c[0x0][0x268] ;  /* 0x00009a00ffa17b82 */ /* 0x000e620000000800 */
[----:B0-----:R-:W-:Y:S01]  /*f700*/  IADD3 R140, P5, R62, R93, RZ ;  /* 0x0000005d3e8c7210 */ /* 0x001fe20007fbe0ff */
[----:B-----5:R-:W-:-:S04]  /*f710*/  IMAD.X R139, R59, 0x1, R91, P2 ;  /* 0x000000013b8b7824 */ /* 0x020fc800010e065b */
[----:B------:R0:W-:Y:S02]  /*f720*/  STL [R1+0xc2c], R140 ;  /* 0x000c2c8c01007387 */ /* 0x0001e40000100800 */
[----:B------:R-:W5:Y:S01]  /*f730*/  LDC R162, c[0x0][0x268] ;  /* 0x00009a00ffa27b82 */ /* 0x000f620000000800 */
[----:B----4-:R-:W-:Y:S01]  /*f740*/  IADD3 R141, P2, R62, R92, RZ ;  /* 0x0000005c3e8d7210 */ /* 0x010fe20007f5e0ff */
[----:B------:R4:W-:Y:S04]  /*f750*/  STL [R1+0xc08], R139 ;  /* 0x000c088b01007387 */ /* 0x0009e80000100800 */
[----:B------:R2:W-:Y:S01]  /*f760*/  STL [R1+0xc34], R141 ;  /* 0x000c348d01007387 */ /* 0x0005e20000100800 */
[----:B0-----:R-:W-:Y:S01]  /*f770*/  IMAD.X R140, R59, 0x1, R90, P6 ;  /* 0x000000013b8c7824 */ /* 0x001fe200030e065a */
[----:B------:R-:W0:Y:S01]  /*f780*/  LDC R163, c[0x0][0x268] ;  /* 0x00009a00ffa37b82 */ /* 0x000e220000000800 */
[----:B----4-:R-:W-:-:S03]  /*f790*/  IADD3 R139, P6, R60, R93, RZ ;  /* 0x0000005d3c8b7210 */ /* 0x010fc60007fde0ff */
[----:B------:R4:W-:Y:S01]  /*f7a0*/  STL [R1+0xc10], R140 ;  /* 0x000c108c01007387 */ /* 0x0009e20000100800 */
[----:B--2---:R-:W-:-:S03]  /*f7b0*/  IMAD.X R141, R57, 0x1, R91, P5 ;  /* 0x00000001398d7824 */ /* 0x004fc600028e065b */
[----:B------:R2:W-:Y:S01]  /*f7c0*/  STL [R1+0xc4c], R139 ;  /* 0x000c4c8b01007387 */ /* 0x0005e20000100800 */
[----:B------:R-:W0:Y:S03]  /*f7d0*/  LDC R164, c[0x0][0x268] ;  /* 0x00009a00ffa47b82 */ /* 0x000e260000000800 */
[----:B------:R3:W-:Y:S01]  /*f7e0*/  STL [R1+0xc28], R141 ;  /* 0x000c288d01007387 */ /* 0x0007e20000100800 */
[----:B----4-:R-:W-:-:S04]  /*f7f0*/  IADD3 R140, P5, R60, R92, RZ ;  /* 0x0000005c3c8c7210 */ /* 0x010fc80007fbe0ff */
[----:B------:R-:W4:Y:S01]  /*f800*/  LDC R165, c[0x0][0x268] ;  /* 0x00009a00ffa57b82 */ /* 0x000f220000000800 */
[----:B--2---:R-:W-:Y:S01]  /*f810*/  IMAD.X R139, R57, 0x1, R90, P2 ;  /* 0x00000001398b7824 */ /* 0x004fe200010e065a */
[----:B------:R2:W-:Y:S01]  /*f820*/  STL [R1+0xc54], R140 ;  /* 0x000c548c01007387 */ /* 0x0005e20000100800 */
[----:B---3--:R-:W-:-:S03]  /*f830*/  IADD3 R141, P2, R58, R93, RZ ;  /* 0x0000005d3a8d7210 */ /* 0x008fc60007f5e0ff */
[----:B------:R3:W-:Y:S02]  /*f840*/  STL [R1+0xc30], R139 ;  /* 0x000c308b01007387 */ /* 0x0007e40000100800 */
[----:B------:R-:W4:Y:S02]  /*f850*/  LDC R166, c[0x0][0x268] ;  /* 0x00009a00ffa67b82 */ /* 0x000f240000000800 */
[----:B------:R1:W-:Y:S01]  /*f860*/  STL [R1+0xc6c], R141 ;  /* 0x000c6c8d01007387 */ /* 0x0003e20000100800 */
[----:B--2---:R-:W-:Y:S01]  /*f870*/  IMAD.X R140, R55, 0x1, R91, P6 ;  /* 0x00000001378c7824 */ /* 0x004fe200030e065b */
[----:B---3--:R-:W-:-:S04]  /*f880*/  IADD3 R139, P6, R58, R92, RZ ;  /* 0x0000005c3a8b7210 */ /* 0x008fc80007fde0ff */
[----:B------:R2:W-:Y:S01]  /*f890*/  STL [R1+0xc48], R140 ;  /* 0x000c488c01007387 */ /* 0x0005e20000100800 */
[----:B------:R-:W3:Y:S01]  /*f8a0*/  LDC R167, c[0x0][0x268] ;  /* 0x00009a00ffa77b82 */ /* 0x000ee20000000800 */
[----:B-1----:R-:W-:Y:S02]  /*f8b0*/  IMAD.X R141, R55, 0x1, R90, P5 ;  /* 0x00000001378d7824 */ /* 0x002fe400028e065a */
[----:B------:R1:W-:Y:S04]  /*f8c0*/  STL [R1+0xc74], R139 ;  /* 0x000c748b01007387 */ /* 0x0003e80000100800 */
[----:B------:R5:W-:Y:S01]  /*f8d0*/  STL [R1+0xc50], R141 ;  /* 0x000c508d01007387 */ /* 0x000be20000100800 */
[----:B------:R-:W3:Y:S01]  /*f8e0*/  LDC R168, c[0x0][0x268] ;  /* 0x00009a00ffa87b82 */ /* 0x000ee20000000800 */
[----:B--2---:R-:W-:Y:S01]  /*f8f0*/  IADD3 R140, P5, R56, R93, RZ ;  /* 0x0000005d388c7210 */ /* 0x004fe20007fbe0ff */
[----:B-1----:R-:W-:-:S04]  /*f900*/  IMAD.X R139, R94, 0x1, R91, P2 ;  /* 0x000000015e8b7824 */ /* 0x002fc800010e065b */
[----:B------:R1:W-:Y:S02]  /*f910*/  STL [R1+0xc8c], R140 ;  /* 0x000c8c8c01007387 */ /* 0x0003e40000100800 */
[----:B------:R-:W2:Y:S01]  /*f920*/  LDC R169, c[0x0][0x268] ;  /* 0x00009a00ffa97b82 */ /* 0x000ea20000000800 */
[----:B-----5:R-:W-:Y:S01]  /*f930*/  IADD3 R141, P2, R56, R92, RZ ;  /* 0x0000005c388d7210 */ /* 0x020fe20007f5e0ff */
[----:B------:R5:W-:Y:S04]  /*f940*/  STL [R1+0xc68], R139 ;  /* 0x000c688b01007387 */ /* 0x000be80000100800 */
[----:B------:R0:W-:Y:S01]  /*f950*/  STL [R1+0xc94], R141 ;  /* 0x000c948d01007387 */ /* 0x0001e20000100800 */
[----:B-1----:R-:W-:Y:S01]  /*f960*/  IMAD.X R140, R94, 0x1, R90, P6 ;  /* 0x000000015e8c7824 */ /* 0x002fe200030e065a */
[----:B------:R-:W1:Y:S01]  /*f970*/  LDC R170, c[0x0][0x268] ;  /* 0x00009a00ffaa7b82 */ /* 0x000e620000000800 */
[----:B-----5:R-:W-:-:S03]  /*f980*/  IADD3 R139, P6, R54, R93, RZ ;  /* 0x0000005d368b7210 */ /* 0x020fc60007fde0ff */
[----:B------:R5:W-:Y:S01]  /*f990*/  STL [R1+0xc70], R140 ;  /* 0x000c708c01007387 */ /* 0x000be20000100800 */
[----:B0-----:R-:W-:-:S03]  /*f9a0*/  IMAD.X R141, R95, 0x1, R91, P5 ;  /* 0x000000015f8d7824 */ /* 0x001fc600028e065b */
[----:B------:R0:W-:Y:S01]  /*f9b0*/  STL [R1+0xcac], R139 ;  /* 0x000cac8b01007387 */ /* 0x0001e20000100800 */
[----:B------:R-:W1:Y:S03]  /*f9c0*/  LDC R171, c[0x0][0x268] ;  /* 0x00009a00ffab7b82 */ /* 0x000e660000000800 */
[----:B------:R4:W-:Y:S01]  /*f9d0*/  STL [R1+0xc88], R141 ;  /* 0x000c888d01007387 */ /* 0x0009e20000100800 */
[----:B-----5:R-:W-:-:S04]  /*f9e0*/  IADD3 R140, P5, R54, R92, RZ ;  /* 0x0000005c368c7210 */ /* 0x020fc80007fbe0ff */
[----:B------:R-:W5:Y:S01]  /*f9f0*/  LDC R172, c[0x0][0x268] ;  /* 0x00009a00ffac7b82 */ /* 0x000f620000000800 */
[----:B0-----:R-:W-:Y:S01]  /*fa00*/  IMAD.X R139, R95, 0x1, R90, P2 ;  /* 0x000000015f8b7824 */ /* 0x001fe200010e065a */
[----:B------:R0:W-:Y:S01]  /*fa10*/  STL [R1+0xcb4], R140 ;  /* 0x000cb48c01007387 */ /* 0x0001e20000100800 */
[----:B----4-:R-:W-:-:S03]  /*fa20*/  IADD3 R141, P2, R53, R93, RZ ;  /* 0x0000005d358d7210 */ /* 0x010fc60007f5e0ff */
[----:B------:R4:W-:Y:S02]  /*fa30*/  STL [R1+0xc90], R139 ;  /* 0x000c908b01007387 */ /* 0x0009e40000100800 */
[----:B------:R-:W5:Y:S02]  /*fa40*/  LDC R173, c[0x0][0x268] ;  /* 0x00009a00ffad7b82 */ /* 0x000f640000000800 */
[----:B------:R3:W-:Y:S01]  /*fa50*/  STL [R1+0x14b8], R141 ;  /* 0x0014b88d01007387 */ /* 0x0007e20000100800 */
[----:B0-----:R-:W-:Y:S01]  /*fa60*/  IMAD.X R140, R96, 0x1, R91, P6 ;  /* 0x00000001608c7824 */ /* 0x001fe200030e065b */
[----:B----4-:R-:W-:-:S04]  /*fa70*/  IADD3 R139, P6, R53, R92, RZ ;  /* 0x0000005c358b7210 */ /* 0x010fc80007fde0ff */
[----:B------:R0:W-:Y:S01]  /*fa80*/  STL [R1+0xca8], R140 ;  /* 0x000ca88c01007387 */ /* 0x0001e20000100800 */
[----:B------:R-:W4:Y:S01]  /*fa90*/  LDC R174, c[0x0][0x268] ;  /* 0x00009a00ffae7b82 */ /* 0x000f220000000800 */
[----:B---3--:R-:W-:Y:S02]  /*faa0*/  IMAD.X R141, R96, 0x1, R90, P5 ;  /* 0x00000001608d7824 */ /* 0x008fe400028e065a */
[----:B------:R3:W-:Y:S04]  /*fab0*/  STL [R1+0x14c0], R139 ;  /* 0x0014c08b01007387 */ /* 0x0007e80000100800 */
[----:B------:R2:W-:Y:S01]  /*fac0*/  STL [R1+0xcb0], R141 ;  /* 0x000cb08d01007387 */ /* 0x0005e20000100800 */
[----:B------:R-:W4:Y:S01]  /*fad0*/  LDC R175, c[0x0][0x268] ;  /* 0x00009a00ffaf7b82 */ /* 0x000f220000000800 */
[----:B0-----:R-:W-:Y:S01]  /*fae0*/  IADD3 R140, P5, R52, R93, RZ ;  /* 0x0000005d348c7210 */ /* 0x001fe20007fbe0ff */
[----:B---3--:R-:W-:-:S04]  /*faf0*/  IMAD.X R139, R97, 0x1, R91, P2 ;  /* 0x00000001618b7824 */ /* 0x008fc800010e065b */
[----:B------:R0:W-:Y:S02]  /*fb00*/  STL [R1+0x14d8], R140 ;  /* 0x0014d88c01007387 */ /* 0x0001e40000100800 */
[----:B------:R-:W3:Y:S01]  /*fb10*/  LDC R176, c[0x0][0x268] ;  /* 0x00009a00ffb07b82 */ /* 0x000ee20000000800 */
[----:B--2---:R-:W-:Y:S01]  /*fb20*/  IADD3 R141, P2, R52, R92, RZ ;  /* 0x0000005c348d7210 */ /* 0x004fe20007f5e0ff */
[----:B------:R2:W-:Y:S04]  /*fb30*/  STL [R1+0x14b4], R139 ;  /* 0x0014b48b01007387 */ /* 0x0005e80000100800 */
[----:B------:R1:W-:Y:S01]  /*fb40*/  STL [R1+0x14e0], R141 ;  /* 0x0014e08d01007387 */ /* 0x0003e20000100800 */
[----:B0-----:R-:W-:Y:S01]  /*fb50*/  IMAD.X R140, R97, 0x1, R90, P6 ;  /* 0x00000001618c7824 */ /* 0x001fe200030e065a */
[----:B------:R-:W0:Y:S01]  /*fb60*/  LDC R177, c[0x0][0x268] ;  /* 0x00009a00ffb17b82 */ /* 0x000e220000000800 */
[----:B--2---:R-:W-:-:S03]  /*fb70*/  IADD3 R139, P6, R51, R93, RZ ;  /* 0x0000005d338b7210 */ /* 0x004fc60007fde0ff */
[----:B------:R2:W-:Y:S01]  /*fb80*/  STL [R1+0x14bc], R140 ;  /* 0x0014bc8c01007387 */ /* 0x0005e20000100800 */
[----:B-1----:R-:W-:-:S03]  /*fb90*/  IMAD.X R141, R98, 0x1, R91, P5 ;  /* 0x00000001628d7824 */ /* 0x002fc600028e065b */
[----:B------:R1:W-:Y:S01]  /*fba0*/  STL [R1+0x14f8], R139 ;  /* 0x0014f88b01007387 */ /* 0x0003e20000100800 */
[----:B------:R-:W0:Y:S03]  /*fbb0*/  LDC R178, c[0x0][0x268] ;  /* 0x00009a00ffb27b82 */ /* 0x000e260000000800 */
[----:B------:R5:W-:Y:S01]  /*fbc0*/  STL [R1+0x14d4], R141 ;  /* 0x0014d48d01007387 */ /* 0x000be20000100800 */
[----:B--2---:R-:W-:-:S04]  /*fbd0*/  IADD3 R140, P5, R51, R92, RZ ;  /* 0x0000005c338c7210 */ /* 0x004fc80007fbe0ff */
[----:B------:R-:W2:Y:S01]  /*fbe0*/  LDC R179, c[0x0][0x268] ;  /* 0x00009a00ffb37b82 */ /* 0x000ea20000000800 */
[----:B-1----:R-:W-:Y:S01]  /*fbf0*/  IMAD.X R139, R98, 0x1, R90, P2 ;  /* 0x00000001628b7824 */ /* 0x002fe200010e065a */
[----:B------:R1:W-:Y:S01]  /*fc00*/  STL [R1+0x1500], R140 ;  /* 0x0015008c01007387 */ /* 0x0003e20000100800 */
[----:B-----5:R-:W-:-:S03]  /*fc10*/  IADD3 R141, P2, R50, R93, RZ ;  /* 0x0000005d328d7210 */ /* 0x020fc60007f5e0ff */
[----:B------:R5:W-:Y:S02]  /*fc20*/  STL [R1+0x14dc], R139 ;  /* 0x0014dc8b01007387 */ /* 0x000be40000100800 */
[----:B------:R-:W2:Y:S02]  /*fc30*/  LDC R180, c[0x0][0x268] ;  /* 0x00009a00ffb47b82 */ /* 0x000ea40000000800 */
[----:B------:R4:W-:Y:S01]  /*fc40*/  STL [R1+0x1518], R141 ;  /* 0x0015188d01007387 */ /* 0x0009e20000100800 */
[----:B-1----:R-:W-:Y:S01]  /*fc50*/  IMAD.X R140, R99, 0x1, R91, P6 ;  /* 0x00000001638c7824 */ /* 0x002fe200030e065b */
[----:B-----5:R-:W-:-:S04]  /*fc60*/  IADD3 R139, P6, R50, R92, RZ ;  /* 0x0000005c328b7210 */ /* 0x020fc80007fde0ff */
[----:B------:R1:W-:Y:S01]  /*fc70*/  STL [R1+0x14f4], R140 ;  /* 0x0014f48c01007387 */ /* 0x0003e20000100800 */
[----:B------:R-:W5:Y:S01]  /*fc80*/  LDC R181, c[0x0][0x268] ;  /* 0x00009a00ffb57b82 */ /* 0x000f620000000800 */
[----:B----4-:R-:W-:Y:S02]  /*fc90*/  IMAD.X R141, R99, 0x1, R90, P5 ;  /* 0x00000001638d7824 */ /* 0x010fe400028e065a */
[----:B------:R4:W-:Y:S04]  /*fca0*/  STL [R1+0x1520], R139 ;  /* 0x0015208b01007387 */ /* 0x0009e80000100800 */
[----:B------:R3:W-:Y:S01]  /*fcb0*/  STL [R1+0x14fc], R141 ;  /* 0x0014fc8d01007387 */ /* 0x0007e20000100800 */
[----:B------:R-:W5:Y:S01]  /*fcc0*/  LDC R182, c[0x0][0x268] ;  /* 0x00009a00ffb67b82 */ /* 0x000f620000000800 */
[----:B-1----:R-:W-:Y:S01]  /*fcd0*/  IADD3 R140, P5, R49, R93, RZ ;  /* 0x0000005d318c7210 */ /* 0x002fe20007fbe0ff */
[----:B----4-:R-:W-:-:S04]  /*fce0*/  IMAD.X R139, R100, 0x1, R91, P2 ;  /* 0x00000001648b7824 */ /* 0x010fc800010e065b */
[----:B------:R1:W-:Y:S02]  /*fcf0*/  STL [R1+0x1538], R140 ;  /* 0x0015388c01007387 */ /* 0x0003e40000100800 */
[----:B------:R-:W4:Y:S01]  /*fd00*/  LDC R183, c[0x0][0x268] ;  /* 0x00009a00ffb77b82 */ /* 0x000f220000000800 */
[----:B---3--:R-:W-:Y:S01]  /*fd10*/  IADD3 R141, P2, R49, R92, RZ ;  /* 0x0000005c318d7210 */ /* 0x008fe20007f5e0ff */
[----:B------:R3:W-:Y:S04]  /*fd20*/  STL [R1+0x1514], R139 ;  /* 0x0015148b01007387 */ /* 0x0007e80000100800 */
[----:B------:R0:W-:Y:S01]  /*fd30*/  STL [R1+0x1540], R141 ;  /* 0x0015408d01007387 */ /* 0x0001e20000100800 */
[----:B-1----:R-:W-:Y:S01]  /*fd40*/  IMAD.X R140, R100, 0x1, R90, P6 ;  /* 0x00000001648c7824 */ /* 0x002fe200030e065a */
[----:B------:R-:W1:Y:S01]  /*fd50*/  LDC R184, c[0x0][0x268] ;  /* 0x00009a00ffb87b82 */ /* 0x000e620000000800 */
[----:B---3--:R-:W-:-:S03]  /*fd60*/  IADD3 R139, P6, R48, R93, RZ ;  /* 0x0000005d308b7210 */ /* 0x008fc60007fde0ff */
[----:B------:R3:W-:Y:S01]  /*fd70*/  STL [R1+0x151c], R140 ;  /* 0x00151c8c01007387 */ /* 0x0007e20000100800 */
[----:B0-----:R-:W-:-:S03]  /*fd80*/  IMAD.X R141, R101, 0x1, R91, P5 ;  /* 0x00000001658d7824 */ /* 0x001fc600028e065b */
[----:B------:R0:W-:Y:S01]  /*fd90*/  STL [R1+0x1558], R139 ;  /* 0x0015588b01007387 */ /* 0x0001e20000100800 */
[----:B------:R-:W1:Y:S03]  /*fda0*/  LDC R185, c[0x0][0x268] ;  /* 0x00009a00ffb97b82 */ /* 0x000e660000000800 */
[----:B------:R2:W-:Y:S01]  /*fdb0*/  STL [R1+0x1534], R141 ;  /* 0x0015348d01007387 */ /* 0x0005e20000100800 */
[----:B---3--:R-:W-:-:S04]  /*fdc0*/  IADD3 R140, P5, R48, R92, RZ ;  /* 0x0000005c308c7210 */ /* 0x008fc80007fbe0ff */
[----:B------:R-:W3:Y:S01]  /*fdd0*/  LDC R186, c[0x0][0x268] ;  /* 0x00009a00ffba7b82 */ /* 0x000ee20000000800 */
[----:B0-----:R-:W-:Y:S01]  /*fde0*/  IMAD.X R139, R101, 0x1, R90, P2 ;  /* 0x00000001658b7824 */ /* 0x001fe200010e065a */
[----:B------:R0:W-:Y:S01]  /*fdf0*/  STL [R1+0x1560], R140 ;  /* 0x0015608c01007387 */ /* 0x0001e20000100800 */
[----:B--2---:R-:W-:-:S03]  /*fe00*/  IADD3 R141, P2, R47, R93, RZ ;  /* 0x0000005d2f8d7210 */ /* 0x004fc60007f5e0ff */
[----:B------:R2:W-:Y:S02]  /*fe10*/  STL [R1+0x153c], R139 ;  /* 0x00153c8b01007387 */ /* 0x0005e40000100800 */
[----:B------:R-:W3:Y:S02]  /*fe20*/  LDC R187, c[0x0][0x268] ;  /* 0x00009a00ffbb7b82 */ /* 0x000ee40000000800 */
[----:B------:R5:W-:Y:S01]  /*fe30*/  STL [R1+0x16bc], R141 ;  /* 0x0016bc8d01007387 */ /* 0x000be20000100800 */
[----:B0-----:R-:W-:Y:S01]  /*fe40*/  IMAD.X R140, R102, 0x1, R91, P6 ;  /* 0x00000001668c7824 */ /* 0x001fe200030e065b */
[----:B--2---:R-:W-:-:S04]  /*fe50*/  IADD3 R139, P6, R47, R92, RZ ;  /* 0x0000005c2f8b7210 */ /* 0x004fc80007fde0ff */
[----:B------:R0:W-:Y:S01]  /*fe60*/  STL [R1+0x1554], R140 ;  /* 0x0015548c01007387 */ /* 0x0001e20000100800 */
[----:B------:R-:W2:Y:S01]  /*fe70*/  LDC R188, c[0x0][0x268] ;  /* 0x00009a00ffbc7b82 */ /* 0x000ea20000000800 */
[----:B-----5:R-:W-:Y:S02]  /*fe80*/  IMAD.X R141, R102, 0x1, R90, P5 ;  /* 0x00000001668d7824 */ /* 0x020fe400028e065a */
[----:B------:R5:W-:Y:S04]  /*fe90*/  STL [R1+0x16c4], R139 ;  /* 0x0016c48b01007387 */ /* 0x000be80000100800 */
[----:B------:R4:W-:Y:S01]  /*fea0*/  STL [R1+0x155c], R141 ;  /* 0x00155c8d01007387 */ /* 0x0009e20000100800 */
[----:B------:R-:W2:Y:S01]  /*feb0*/  LDC R189, c[0x0][0x268] ;  /* 0x00009a00ffbd7b82 */ /* 0x000ea20000000800 */
        /* <DEDUP_REMOVED lines=11> */
[----:B-1----:R-:W-:-:S03]  /*ff70*/  IMAD.X R141, R104, 0x1, R91, P5 ;  /* 0x00000001688d7824 */ /* 0x002fc600028e065b */
[----:B------:R1:W-:Y:S01]  /*ff80*/  STL [R1+0x16f8], R139 ;  /* 0x0016f88b01007387 */ /* 0x0003e20000100800 */
[----:B------:R-:W0:Y:S03]  /*ff90*/  LDC R192, c[0x0][0x268] ;  /* 0x00009a00ffc07b82 */ /* 0x000e260000000800 */
[----:B------:R3:W-:Y:S01]  /*ffa0*/  STL [R1+0x16dc], R141 ;  /* 0x0016dc8d01007387 */ /* 0x0007e20000100800 */
[----:B----4-:R-:W-:-:S04]  /*ffb0*/  IADD3 R140, P5, R45, R92, RZ ;  /* 0x0000005c2d8c7210 */ /* 0x010fc80007fbe0ff */
[----:B------:R-:W4:Y:S01]  /*ffc0*/  LDC R193, c[0x0][0x268] ;  /* 0x00009a00ffc17b82 */ /* 0x000f220000000800 */
[----:B-1----:R-:W-:Y:S01]  /*ffd0*/  IMAD.X R139, R104, 0x1, R90, P2 ;  /* 0x00000001688b7824 */ /* 0x002fe200010e065a */
[----:B------:R1:W-:Y:S01]  /*ffe0*/  STL [R1+0x1700], R140 ;  /* 0x0017008c01007387 */ /* 0x0003e20000100800 */
[----:B---3--:R-:W-:-:S03]  /*fff0*/  IADD3 R141, P2, R44, R93, RZ ;  /* 0x0000005d2c8d7210 */ /* 0x008fc60007f5e0ff */
[----:B------:R3:W-:Y:S02]  /*10000*/  STL [R1+0x16e4], R139 ;  /* 0x0016e48b01007387 */ /* 0x0007e40000100800 */
[----:B------:R-:W4:Y:S02]  /*10010*/  LDC R194, c[0x0][0x268] ;  /* 0x00009a00ffc27b82 */ /* 0x000f240000000800 */
[----:B------:R2:W-:Y:S01]  /*10020*/  STL [R1+0x1710], R141 ;  /* 0x0017108d01007387 */ /* 0x0005e20000100800 */
[----:B-1----:R-:W-:Y:S01]  /*10030*/  IMAD.X R140, R105, 0x1, R91, P6 ;  /* 0x00000001698c7824 */ /* 0x002fe200030e065b */
[----:B---3--:R-:W-:-:S04]  /*10040*/  IADD3 R139, P6, R44, R92, RZ ;  /* 0x0000005c2c8b7210 */ /* 0x008fc80007fde0ff */
[----:B------:R1:W-:Y:S01]  /*10050*/  STL [R1+0x16f4], R140 ;  /* 0x0016f48c01007387 */ /* 0x0003e20000100800 */
[----:B------:R-:W3:Y:S01]  /*10060*/  LDC R195, c[0x0][0x268] ;  /* 0x00009a00ffc37b82 */ /* 0x000ee20000000800 */
[----:B--2---:R-:W-:Y:S02]  /*10070*/  IMAD.X R141, R105, 0x1, R90, P5 ;  /* 0x00000001698d7824 */ /* 0x004fe400028e065a */
[----:B------:R2:W-:Y:S04]  /*10080*/  STL [R1+0x1718], R139 ;  /* 0x0017188b01007387 */ /* 0x0005e80000100800 */
[----:B------:R5:W-:Y:S01]  /*10090*/  STL [R1+0x16fc], R141 ;  /* 0x0016fc8d01007387 */ /* 0x000be20000100800 */
[----:B------:R-:W3:Y:S01]  /*100a0*/  LDC R196, c[0x0][0x268] ;  /* 0x00009a00ffc47b82 */ /* 0x000ee20000000800 */
[----:B-1----:R-:W-:Y:S01]  /*100b0*/  IADD3 R140, P5, R43, R93, RZ ;  /* 0x0000005d2b8c7210 */ /* 0x002fe20007fbe0ff */
[----:B--2---:R-:W-:-:S04]  /*100c0*/  IMAD.X R139, R106, 0x1, R91, P2 ;  /* 0x000000016a8b7824 */ /* 0x004fc800010e065b */
        /* <DEDUP_REMOVED lines=245> */
[----:B-1----:R-:W-:Y:S01]  /*11020*/  IADD3 R140, P5, R17, R93, RZ ;  /* 0x0000005d118c7210 */ /* 0x002fe20007fbe0ff */
[----:B--2---:R-:W-:-:S04]  /*11030*/  IMAD.X R139, R130, 0x1, R91, P2 ;  /* 0x00000001828b7824 */ /* 0x004fc800010e065b */
[----:B------:R1:W-:Y:S01]  /*11040*/  STL [R1+0x19c4], R140 ;  /* 0x0019c48c01007387 */ /* 0x0003e20000100800 */
[----:B-----5:R-:W-:-:S03]  /*11050*/  IADD3 R141, P2, R17, R92, RZ ;  /* 0x0000005c118d7210 */ /* 0x020fc60007f5e0ff */
[----:B------:R2:W-:Y:S04]  /*11060*/  STL [R1+0x19b0], R139 ;  /* 0x0019b08b01007387 */ /* 0x0005e80000100800 */
[----:B------:R5:W-:Y:S01]  /*11070*/  STL [R1+0x19cc], R141 ;  /* 0x0019cc8d01007387 */ /* 0x000be20000100800 */
[----:B-1----:R-:W-:Y:S01]  /*11080*/  IMAD.X R140, R130, 0x1, R90, P6 ;  /* 0x00000001828c7824 */ /* 0x002fe200030e065a */
[----:B--2---:R-:W-:-:S04]  /*11090*/  IADD3 R139, P6, R16, R93, RZ ;  /* 0x0000005d108b7210 */ /* 0x004fc80007fde0ff */
[----:B------:R1:W-:Y:S01]  /*110a0*/  STL [R1+0x19b8], R140 ;  /* 0x0019b88c01007387 */ /* 0x0003e20000100800 */
[----:B-----5:R-:W-:-:S03]  /*110b0*/  IMAD.X R141, R131, 0x1, R91, P5 ;  /* 0x00000001838d7824 */ /* 0x020fc600028e065b */
        /* <DEDUP_REMOVED lines=45> */
[----:B--2---:R-:W-:Y:S01]  /*11390*/  IADD3 R139, P6, R9, R93, RZ ;  /* 0x0000005d098b7210 */ /* 0x004fe20007fde0ff */
[----:B------:R-:W-:-:S03]  /*113a0*/  IMAD.X R93, R137, 0x1, R91, P5 ;  /* 0x00000001895d7824 */ /* 0x000fc600028e065b */
[----:B------:R1:W-:Y:S01]  /*113b0*/  STL [R1+0x1a18], R140 ;  /* 0x001a188c01007387 */ /* 0x0003e20000100800 */
[----:B-----5:R-:W2:Y:S03]  /*113c0*/  LDC R141, c[0x0][0x268] ;  /* 0x00009a00ff8d7b82 */ /* 0x020ea60000000800 */
[----:B------:R5:W-:Y:S04]  /*113d0*/  STL [R1+0x18d0], R139 ;  /* 0x0018d08b01007387 */ /* 0x000be80000100800 */
[----:B------:R0:W-:Y:S01]  /*113e0*/  STL [R1+0x18c0], R93 ;  /* 0x0018c05d01007387 */ /* 0x0001e20000100800 */
[----:B-1----:R-:W-:Y:S01]  /*113f0*/  IADD3 R140, P5, R11, R92, RZ ;  /* 0x0000005c0b8c7210 */ /* 0x002fe20007fbe0ff */
[----:B-----5:R-:W-:-:S04]  /*11400*/  IMAD.X R139, R6, 0x1, R91, P4 ;  /* 0x00000001068b7824 */ /* 0x020fc800020e065b */
[----:B------:R1:W-:Y:S01]  /*11410*/  STL [R1+0x18c4], R140 ;  /* 0x0018c48c01007387 */ /* 0x0003e20000100800 */
[----:B0-----:R-:W-:-:S03]  /*11420*/  IADD3 R93, P4, R10, R92, RZ ;  /* 0x0000005c0a5d7210 */ /* 0x001fc60007f9e0ff */
[----:B------:R0:W-:Y:S04]  /*11430*/  STL [R1+0xa40], R139 ;  /* 0x000a408b01007387 */ /* 0x0001e80000100800 */
[----:B------:R5:W-:Y:S01]  /*11440*/  STL [R1+0x18cc], R93 ;  /* 0x0018cc5d01007387 */ /* 0x000be20000100800 */
[----:B-1----:R-:W-:Y:S01]  /*11450*/  IMAD.X R140, R5, 0x1, R91, P2 ;  /* 0x00000001058c7824 */ /* 0x002fe200010e065b */
[----:B0-----:R-:W-:Y:S01]  /*11460*/  IADD3 R139, P2, R9, R92, RZ ;  /* 0x0000005c098b7210 */ /* 0x001fe20007f5e0ff */
[----:B------:R-:W-:-:S03]  /*11470*/  IMAD.X R92, R137, 0x1, R90, P5 ;  /* 0x00000001895c7824 */ /* 0x000fc600028e065a */
[----:B------:R0:W-:Y:S01]  /*11480*/  STL [R1+0x18c8], R140 ;  /* 0x0018c88c01007387 */ /* 0x0001e20000100800 */
[----:B-----5:R-:W-:Y:S02]  /*11490*/  IMAD.X R93, R4, 0x1, R91, P6 ;  /* 0x00000001045d7824 */ /* 0x020fe400030e065b */
[--C-:B------:R-:W-:Y:S01]  /*114a0*/  IMAD.X R91, R6, 0x1, R90.reuse, P3 ;  /* 0x00000001065b7824 */ /* 0x100fe200018e065a */
[----:B------:R1:W-:Y:S04]  /*114b0*/  STL [R1+0x18bc], R139 ;  /* 0x0018bc8b01007387 */ /* 0x0003e80000100800 */
[----:B------:R5:W-:Y:S01]  /*114c0*/  STL [R1+0x18b8], R93 ;  /* 0x0018b85d01007387 */ /* 0x000be20000100800 */
[----:B0-----:R-:W0:Y:S03]  /*114d0*/  LDC R140, c[0x0][0x268] ;  /* 0x00009a00ff8c7b82 */ /* 0x001e260000000800 */
[----:B------:R4:W-:Y:S04]  /*114e0*/  STL [R1+0x18a4], R92 ;  /* 0x0018a45c01007387 */ /* 0x0009e80000100800 */
[----:B------:R3:W-:Y:S01]  /*114f0*/  STL [R1+0xa50], R91 ;  /* 0x000a505b01007387 */ /* 0x0007e20000100800 */
[----:B-1----:R-:W1:Y:S01]  /*11500*/  LDC R139, c[0x0][0x268] ;  /* 0x00009a00ff8b7b82 */ /* 0x002e620000000800 */
[----:B-----5:R-:W-:-:S02]  /*11510*/  IMAD.X R93, R5, 0x1, R90, P4 ;  /* 0x00000001055d7824 */ /* 0x020fc400020e065a */
[----:B----4-:R-:W-:Y:S01]  /*11520*/  IMAD.X R92, R4, 0x1, R90, P2 ;  /* 0x00000001045c7824 */ /* 0x010fe200010e065a */
[-C--:B------:R-:W-:Y:S02]  /*11530*/  IADD3 R90, P3, R87, R89.reuse, RZ ;  /* 0x00000059575a7210 */ /* 0x080fe40007f7e0ff */
[----:B------:R4:W-:Y:S01]  /*11540*/  STL [R1+0x18b4], R93 ;  /* 0x0018b45d01007387 */ /* 0x0009e20000100800 */
[----:B---3--:R-:W-:-:S03]  /*11550*/  IADD3 R91, P2, R88, R89, RZ ;  /* 0x00000059585b7210 */ /* 0x008fc60007f5e0ff */
[----:B------:R3:W-:Y:S04]  /*11560*/  STL [R1+0x18b0], R92 ;  /* 0x0018b05c01007387 */ /* 0x0007e80000100800 */
[----:B------:R5:W-:Y:S01]  /*11570*/  STL [R1+0xa7c], R91 ;  /* 0x000a7c5b01007387 */ /* 0x000be20000100800 */
[----:B----4-:R-:W4:Y:S03]  /*11580*/  LDC R93, c[0x0][0x268] ;  /* 0x00009a00ff5d7b82 */ /* 0x010f260000000800 */
[----:B------:R2:W-:Y:S01]  /*11590*/  STL [R1+0xa9c], R90 ;  /* 0x000a9c5a01007387 */ /* 0x0005e20000100800 */
[-C--:B---3--:R-:W-:Y:S02]  /*115a0*/  IADD3 R92, P4, R86, R89.reuse, RZ ;  /* 0x00000059565c7210 */ /* 0x088fe40007f9e0ff */
[----:B-----5:R-:W-:-:S03]  /*115b0*/  IADD3 R91, P5, R84, R89, RZ ;  /* 0x00000059545b7210 */ /* 0x020fc60007fbe0ff */
[----:B------:R3:W-:Y:S01]  /*115c0*/  STL [R1+0xabc], R92 ;  /* 0x000abc5c01007387 */ /* 0x0007e20000100800 */
[----:B--2---:R-:W-:-:S03]  /*115d0*/  IMAD.X R90, R85, 0x1, R7, P2 ;  /* 0x00000001555a7824 */ /* 0x004fc600010e0607 */
[----:B------:R2:W-:Y:S04]  /*115e0*/  STL [R1+0xadc], R91 ;  /* 0x000adc5b01007387 */ /* 0x0005e80000100800 */
[----:B------:R5:W-:Y:S01]  /*115f0*/  STL [R1+0xa78], R90 ;  /* 0x000a785a01007387 */ /* 0x000be20000100800 */
[----:B---3--:R-:W-:Y:S01]  /*11600*/  IADD3 R92, P2, R82, R89, RZ ;  /* 0x00000059525c7210 */ /* 0x008fe20007f5e0ff */
[----:B--2---:R-:W-:-:S04]  /*11610*/  IMAD.X R91, R83, 0x1, R7, P3 ;  /* 0x00000001535b7824 */ /* 0x004fc800018e0607 */
[----:B------:R2:W-:Y:S01]  /*11620*/  STL [R1+0xafc], R92 ;  /* 0x000afc5c01007387 */ /* 0x0005e20000100800 */
[----:B-----5:R-:W-:-:S03]  /*11630*/  IADD3 R90, P3, R80, R89, RZ ;  /* 0x00000059505a7210 */ /* 0x020fc60007f7e0ff */
[----:B------:R3:W-:Y:S04]  /*11640*/  STL [R1+0xa98], R91 ;  /* 0x000a985b01007387 */ /* 0x0007e80000100800 */
[----:B------:R5:W-:Y:S01]  /*11650*/  STL [R1+0xb1c], R90 ;  /* 0x000b1c5a01007387 */ /* 0x000be20000100800 */
[----:B--2---:R-:W-:Y:S01]  /*11660*/  IMAD.X R92, R81, 0x1, R7, P4 ;  /* 0x00000001515c7824 */ /* 0x004fe200020e0607 */
[----:B---3--:R-:W-:-:S04]  /*11670*/  IADD3 R91, P4, R78, R89, RZ ;  /* 0x000000594e5b7210 */ /* 0x008fc80007f9e0ff */
[----:B------:R2:W-:Y:S01]  /*11680*/  STL [R1+0xab8], R92 ;  /* 0x000ab85c01007387 */ /* 0x0005e20000100800 */
[----:B-----5:R-:W-:-:S03]  /*11690*/  IMAD.X R90, R79, 0x1, R7, P5 ;  /* 0x000000014f5a7824 */ /* 0x020fc600028e0607 */
[----:B------:R3:W-:Y:S04]  /*116a0*/  STL [R1+0xb3c], R91 ;  /* 0x000b3c5b01007387 */ /* 0x0007e80000100800 */
[----:B------:R5:W-:Y:S01]  /*116b0*/  STL [R1+0xad8], R90 ;  /* 0x000ad85a01007387 */ /* 0x000be20000100800 */
[----:B--2---:R-:W-:Y:S01]  /*116c0*/  IADD3 R92, P5, R76, R89, RZ ;  /* 0x000000594c5c7210 */ /* 0x004fe20007fbe0ff */
[----:B---3--:R-:W-:-:S04]  /*116d0*/  IMAD.X R91, R77, 0x1, R7, P2 ;  /* 0x000000014d5b7824 */ /* 0x008fc800010e0607 */
        /* <DEDUP_REMOVED lines=211> */
[----:B-----5:R-:W-:Y:S01]  /*12410*/  IMAD.X R90, R135, 0x1, R7, P3 ;  /* 0x00000001875a7824 */ /* 0x020fe200018e0607 */
[----:B------:R-:W-:Y:S02]  /*12420*/  IADD3 R89, P3, R9, R89, RZ ;  /* 0x0000005909597210 */ /* 0x000fe40007f7e0ff */
[----:B------:R3:W-:Y:S04]  /*12430*/  STL [R1+0x18ac], R91 ;  /* 0x0018ac5b01007387 */ /* 0x0007e80000100800 */
[----:B------:R5:W-:Y:S01]  /*12440*/  STL [R1+0x1898], R90 ;  /* 0x0018985a01007387 */ /* 0x000be20000100800 */
[----:B--2---:R-:W-:-:S03]  /*12450*/  LEA.HI R92, R219, 0xe, RZ, 0x1a ;  /* 0x0000000edb5c7811 */ /* 0x004fc600078fd0ff */
[----:B------:R2:W-:Y:S01]  /*12460*/  STL [R1+0x16d4], R89 ;  /* 0x0016d45901007387 */ /* 0x0005e20000100800 */
[----:B---3--:R-:W-:Y:S01]  /*12470*/  IMAD.X R91, R136, 0x1, R7, P4 ;  /* 0x00000001885b7824 */ /* 0x008fe200020e0607 */
[----:B-----5:R-:W-:-:S04]  /*12480*/  IADD3 R90, P4, R88, R8, RZ ;  /* 0x00000008585a7210 */ /* 0x020fc80007f9e0ff */
[----:B------:R-:W-:Y:S01]  /*12490*/  STL [R1+0x16cc], R91 ;  /* 0x0016cc5b01007387 */ /* 0x000fe20000100800 */
[--C-:B--2---:R-:W-:Y:S01]  /*124a0*/  IMAD.X R89, R137, 0x1, R7.reuse, P5 ;  /* 0x0000000189597824 */ /* 0x104fe200028e0607 */
[-C--:B------:R-:W-:Y:S01]  /*124b0*/  IADD3 R88, P5, R87, R8.reuse, RZ ;  /* 0x0000000857587210 */ /* 0x080fe20007fbe0ff */
[----:B------:R-:W-:Y:S01]  /*124c0*/  IMAD.X R87, R6, 0x1, R7, P0 ;  /* 0x0000000106577824 */ /* 0x000fe200000e0607 */
[-C--:B------:R-:W-:Y:S01]  /*124d0*/  IADD3 R86, P0, R86, R8.reuse, RZ ;  /* 0x0000000856567210 */ /* 0x080fe20007f1e0ff */
[----:B------:R2:W-:Y:S01]  /*124e0*/  STL [R1+0xa84], R90 ;  /* 0x000a845a01007387 */ /* 0x0005e20000100800 */
[--C-:B------:R-:W-:Y:S01]  /*124f0*/  IMAD.X R85, R85, 0x1, R3.reuse, P4 ;  /* 0x0000000155557824 */ /* 0x100fe200020e0603 */
[-C--:B------:R-:W-:Y:S01]  /*12500*/  IADD3 R84, P4, R84, R8.reuse, RZ ;  /* 0x0000000854547210 */ /* 0x080fe20007f9e0ff */
[--C-:B------:R-:W-:Y:S01]  /*12510*/  IMAD.X R83, R83, 0x1, R3.reuse, P5 ;  /* 0x0000000153537824 */ /* 0x100fe200028e0603 */
[----:B------:R-:W-:Y:S01]  /*12520*/  STL [R1+0x16d0], R89 ;  /* 0x0016d05901007387 */ /* 0x000fe20000100800 */
[-C--:B------:R-:W-:Y:S01]  /*12530*/  IADD3 R82, P5, R82, R8.reuse, RZ ;  /* 0x0000000852527210 */ /* 0x080fe20007fbe0ff */
[--C-:B------:R-:W-:Y:S01]  /*12540*/  IMAD.X R81, R81, 0x1, R3.reuse, P0 ;  /* 0x0000000151517824 */ /* 0x100fe200000e0603 */
[-C--:B------:R-:W-:Y:S01]  /*12550*/  IADD3 R80, P0, R80, R8.reuse, RZ ;  /* 0x0000000850507210 */ /* 0x080fe20007f1e0ff */
[----:B------:R-:W-:Y:S01]  /*12560*/  STL [R1+0xaa4], R88 ;  /* 0x000aa45801007387 */ /* 0x000fe20000100800 */
        /* <DEDUP_REMOVED lines=27> */
[----:B------:R3:W-:Y:S01]  /*12720*/  STL [R1+0xac0], R81 ;  /* 0x000ac05101007387 */ /* 0x0007e20000100800 */
[-C--:B------:R-:W-:Y:S01]  /*12730*/  IADD3 R58, P5, R58, R8.reuse, RZ ;  /* 0x000000083a3a7210 */ /* 0x080fe20007fbe0ff */
[--C-:B------:R-:W-:Y:S01]  /*12740*/  IMAD.X R57, R57, 0x1, R3.reuse, P0 ;  /* 0x0000000139397824 */ /* 0x100fe200000e0603 */
[-C--:B------:R-:W-:Y:S01]  /*12750*/  IADD3 R56, P0, R56, R8.reuse, RZ ;  /* 0x0000000838387210 */ /* 0x080fe20007f1e0ff */
[----:B------:R5:W-:Y:S01]  /*12760*/  STL [R1+0xb24], R80 ;  /* 0x000b245001007387 */ /* 0x000be20000100800 */
[--C-:B------:R-:W-:Y:S01]  /*12770*/  IMAD.X R55, R55, 0x1, R3.reuse, P4 ;  /* 0x0000000137377824 */ /* 0x100fe200020e0603 */
[----:B------:R-:W-:Y:S01]  /*12780*/  IADD3 R54, P4, R54, R8, RZ ;  /* 0x0000000836367210 */ /* 0x000fe20007f9e0ff */
[----:B------:R-:W-:Y:S01]  /*12790*/  IMAD.X R6, R6, 0x1, R3, P1 ;  /* 0x0000000106067824 */ /* 0x000fe200008e0603 */
[----:B------:R0:W-:Y:S01]  /*127a0*/  STL [R1+0xae0], R79 ;  /* 0x000ae04f01007387 */ /* 0x0001e20000100800 */
[C---:B--2---:R-:W-:Y:S01]  /*127b0*/  LEA.HI R90, R219.reuse, 0x6e, RZ, 0x1a ;  /* 0x0000006edb5a7811 */ /* 0x044fe200078fd0ff */
[----:B---3--:R-:W2:Y:S01]  /*127c0*/  LDC R81, c[0x0][0x268] ;  /* 0x00009a00ff517b82 */ /* 0x008ea20000000800 */
[C---:B------:R-:W-:Y:S01]  /*127d0*/  LEA.HI R84, R219.reuse, 0x18e, RZ, 0x1a ;  /* 0x0000018edb547811 */ /* 0x040fe200078fd0ff */
[----:B------:R3:W-:Y:S01]  /*127e0*/  STL [R1+0xb44], R78 ;  /* 0x000b444e01007387 */ /* 0x0007e20000100800 */
[----:B------:R-:W-:-:S02]  /*127f0*/  LEA.HI R91, R219, 0x3e, RZ, 0x1a ;  /* 0x0000003edb5b7811 */ /* 0x000fc400078fd0ff */
[C---:B------:R-:W-:Y:S01]  /*12800*/  LEA.HI R86, R219.reuse, 0x12e, RZ, 0x1a ;  /* 0x0000012edb567811 */ /* 0x040fe200078fd0ff */
[----:B------:R1:W-:Y:S01]  /*12810*/  STL [R1+0xb00], R77 ;  /* 0x000b004d01007387 */ /* 0x0003e20000100800 */
[C---:B------:R-:W-:Y:S01]  /*12820*/  LEA.HI R88, R219.reuse, 0xce, RZ, 0x1a ;  /* 0x000000cedb587811 */ /* 0x040fe200078fd0ff */
[----:B-----5:R-:W5:Y:S01]  /*12830*/  LDC R80, c[0x0][0x268] ;  /* 0x00009a00ff507b82 */ /* 0x020f620000000800 */
[C---:B------:R-:W-:Y:S01]  /*12840*/  LEA.HI R82, R219.reuse, 0x1ce, RZ, 0x1a ;  /* 0x000001cedb527811 */ /* 0x040fe200078fd0ff */
[----:B------:R4:W-:Y:S01]  /*12850*/  STL [R1+0xb64], R76 ;  /* 0x000b644c01007387 */ /* 0x0009e20000100800 */
[C---:B------:R-:W-:Y:S02]  /*12860*/  LEA.HI R87, R219.reuse, 0xfe, RZ, 0x1a ;  /* 0x000000fedb577811 */ /* 0x040fe400078fd0ff */
[C---:B------:R-:W-:Y:S01]  /*12870*/  LEA.HI R85, R219.reuse, 0x15e, RZ, 0x1a ;  /* 0x0000015edb557811 */ /* 0x040fe200078fd0ff */
[----:B------:R4:W-:Y:S01]  /*12880*/  STL [R1+0xb20], R75 ;  /* 0x000b204b01007387 */ /* 0x0009e20000100800 */
[C---:B------:R-:W-:Y:S01]  /*12890*/  LEA.HI R83, R219.reuse, 0x1ae, RZ, 0x1a ;  /* 0x000001aedb537811 */ /* 0x040fe200078fd0ff */
[----:B0-----:R-:W0:Y:S01]  /*128a0*/  LDC R79, c[0x0][0x268] ;  /* 0x00009a00ff4f7b82 */ /* 0x001e220000000800 */
[C---:B------:R-:W-:Y:S01]  /*128b0*/  LEA.HI R89, R219.reuse, 0x9e, RZ, 0x1a ;  /* 0x0000009edb597811 */ /* 0x040fe200078fd0ff */
[----:B------:R4:W-:Y:S01]  /*128c0*/  STL [R1+0xb84], R74 ;  /* 0x000b844a01007387 */ /* 0x0009e20000100800 */
[----:B------:R-:W-:-:S03]  /*128d0*/  LOP3.LUT P1, RZ, R219, 0x2, RZ, 0xc0, !PT ;  /* 0x00000002dbff7812 */ /* 0x000fc6000782c0ff */
[----:B------:R2:W-:Y:S02]  /*128e0*/  STL [R1+0xb40], R73 ;  /* 0x000b404901007387 */ /* 0x0005e40000100800 */
[----:B---3--:R-:W3:Y:S02]  /*128f0*/  LDC R78, c[0x0][0x268] ;  /* 0x00009a00ff4e7b82 */ /* 0x008ee40000000800 */
[----:B------:R-:W-:Y:S04]  /*12900*/  STL [R1+0xba4], R72 ;  /* 0x000ba44801007387 */ /* 0x000fe80000100800 */
[----:B------:R-:W-:Y:S02]  /*12910*/  STL [R1+0xb60], R71 ;  /* 0x000b604701007387 */ /* 0x000fe40000100800 */
[----:B-1----:R-:W1:Y:S02]  /*12920*/  LDC R77, c[0x0][0x268] ;  /* 0x00009a00ff4d7b82 */ /* 0x002e640000000800 */
[----:B------:R-:W-:Y:S04]  /*12930*/  STL [R1+0xbc4], R70 ;  /* 0x000bc44601007387 */ /* 0x000fe80000100800 */
[----:B------:R-:W-:Y:S02]  /*12940*/  STL [R1+0xb80], R69 ;  /* 0x000b804501007387 */ /* 0x000fe40000100800 */
[----:B----4-:R-:W4:Y:S02]  /*12950*/  LDC R76, c[0x0][0x268] ;  /* 0x00009a00ff4c7b82 */ /* 0x010f240000000800 */
[----:B------:R-:W-:Y:S04]  /*12960*/  STL [R1+0xbe4], R68 ;  /* 0x000be44401007387 */ /* 0x000fe80000100800 */
[----:B------:R-:W-:Y:S02]  /*12970*/  STL [R1+0xba0], R67 ;  /* 0x000ba04301007387 */ /* 0x000fe40000100800 */
[----:B------:R-:W4:Y:S02]  /*12980*/  LDC R75, c[0x0][0x268] ;  /* 0x00009a00ff4b7b82 */ /* 0x000f240000000800 */
[----:B------:R-:W-:Y:S04]  /*12990*/  STL [R1+0xc04], R66 ;  /* 0x000c044201007387 */ /* 0x000fe80000100800 */
[----:B------:R-:W-:Y:S02]  /*129a0*/  STL [R1+0xbc0], R65 ;  /* 0x000bc04101007387 */ /* 0x000fe40000100800 */
[----:B------:R-:W4:Y:S02]  /*129b0*/  LDC R74, c[0x0][0x268] ;  /* 0x00009a00ff4a7b82 */ /* 0x000f240000000800 */
[----:B------:R-:W-:Y:S04]  /*129c0*/  STL [R1+0xc24], R64 ;  /* 0x000c244001007387 */ /* 0x000fe80000100800 */
[----:B------:R5:W-:Y:S02]  /*129d0*/  STL [R1+0xbe0], R63 ;  /* 0x000be03f01007387 */ /* 0x000be40000100800 */
[----:B--2---:R-:W2:Y:S02]  /*129e0*/  LDC R73, c[0x0][0x268] ;  /* 0x00009a00ff497b82 */ /* 0x004ea40000000800 */
[----:B------:R0:W-:Y:S04]  /*129f0*/  STL [R1+0xc44], R62 ;  /* 0x000c443e01007387 */ /* 0x0001e80000100800 */
[----:B------:R3:W-:Y:S01]  /*12a00*/  STL [R1+0xc00], R61 ;  /* 0x000c003d01007387 */ /* 0x0007e20000100800 */
[----:B-----5:R-:W-:Y:S01]  /*12a10*/  SHF.R.U32.HI R63, RZ, 0x6, R219 ;  /* 0x00000006ff3f7819 */ /* 0x020fe200000116db */
[----:B------:R-:W5:Y:S02]  /*12a20*/  LDC R72, c[0x0][0x268] ;  /* 0x00009a00ff487b82 */ /* 0x000f640000000800 */
[----:B------:R1:W-:Y:S01]  /*12a30*/  STL [R1+0xc64], R60 ;  /* 0x000c643c01007387 */ /* 0x0003e20000100800 */
[----:B------:R-:W-:-:S03]  /*12a40*/  SGXT.U32 R63, R63, 0x1 ;  /* 0x000000013f3f781a */ /* 0x000fc60000000000 */
[----:B------:R1:W-:Y:S01]  /*12a50*/  STL [R1+0xc20], R59 ;  /* 0x000c203b01007387 */ /* 0x0003e20000100800 */
[----:B0-----:R-:W-:Y:S01]  /*12a60*/  LEA.HI R62, R219, 0x4e, RZ, 0x1a ;  /* 0x0000004edb3e7811 */ /* 0x001fe200078fd0ff */
[----:B------:R-:W-:Y:S02]  /*12a70*/  IMAD R63, R63, R138, RZ ;  /* 0x0000008a3f3f7224 */ /* 0x000fe400078e02ff */
[----:B------:R0:W-:Y:S01]  /*12a80*/  STL [R1+0xc84], R58 ;  /* 0x000c843a01007387 */ /* 0x0001e20000100800 */
[C---:B---3--:R-:W-:Y:S01]  /*12a90*/  LEA.HI R61, R219.reuse, 0x8e, RZ, 0x1a ;  /* 0x0000008edb3d7811 */ /* 0x048fe200078fd0ff */
[----:B------:R-:W3:Y:S01]  /*12aa0*/  LDC R71, c[0x0][0x268] ;  /* 0x00009a00ff477b82 */ /* 0x000ee20000000800 */
[C---:B-1----:R-:W-:Y:S01]  /*12ab0*/  LEA.HI R60, R219.reuse, 0xde, RZ, 0x1a ;  /* 0x000000dedb3c7811 */ /* 0x042fe200078fd0ff */
[----:B------:R1:W-:Y:S01]  /*12ac0*/  STL [R1+0xc40], R57 ;  /* 0x000c403901007387 */ /* 0x0003e20000100800 */
[----:B------:R-:W-:-:S03]  /*12ad0*/  LEA.HI R59, R219, 0x11e, RZ, 0x1a ;  /* 0x0000011edb3b7811 */ /* 0x000fc600078fd0ff */
[----:B------:R4:W-:Y:S01]  /*12ae0*/  STL [R1+0xca4], R56 ;  /* 0x000ca43801007387 */ /* 0x0009e20000100800 */
[C---:B0-----:R-:W-:Y:S01]  /*12af0*/  LEA.HI R58, R219.reuse, 0x16e, RZ, 0x1a ;  /* 0x0000016edb3a7811 */ /* 0x041fe200078fd0ff */
[----:B------:R-:W0:Y:S02]  /*12b00*/  LDC R70, c[0x0][0x268] ;  /* 0x00009a00ff467b82 */ /* 0x000e240000000800 */
[----:B------:R4:W-:Y:S01]  /*12b10*/  STL [R1+0xc60], R55 ;  /* 0x000c603701007387 */ /* 0x0009e20000100800 */
[----:B-1----:R-:W-:-:S03]  /*12b20*/  LEA.HI R57, R219, 0x1be, RZ, 0x1a ;  /* 0x000001bedb397811 */ /* 0x002fc600078fd0ff */
[----:B------:R1:W-:Y:S01]  /*12b30*/  STL [R1+0x14b0], R54 ;  /* 0x0014b03601007387 */ /* 0x0003e20000100800 */
[----:B----4-:R-:W-:Y:S01]  /*12b40*/  IMAD.X R56, R94, 0x1, R3, P5 ;  /* 0x000000015e387824 */ /* 0x010fe200028e0603 */
[----:B------:R-:W4:Y:S01]  /*12b50*/  LDC R69, c[0x0][0x268] ;  /* 0x00009a00ff457b82 */ /* 0x000f220000000800 */
[----:B------:R-:W-:-:S03]  /*12b60*/  IADD3 R55, P5, R53, R8, RZ ;  /* 0x0000000835377210 */ /* 0x000fc60007fbe0ff */
[----:B------:R2:W-:Y:S01]  /*12b70*/  STL [R1+0xc80], R56 ;  /* 0x000c803801007387 */ /* 0x0005e20000100800 */
[--C-:B-1----:R-:W-:Y:S01]  /*12b80*/  IMAD.X R54, R95, 0x1, R3.reuse, P0 ;  /* 0x000000015f367824 */ /* 0x102fe200000e0603 */
[-C--:B------:R-:W-:Y:S01]  /*12b90*/  IADD3 R53, P0, R52, R8.reuse, RZ ;  /* 0x0000000834357210 */ /* 0x080fe20007f1e0ff */
[--C-:B------:R-:W-:Y:S01]  /*12ba0*/  IMAD.X R52, R96, 0x1, R3.reuse, P4 ;  /* 0x0000000160347824 */ /* 0x100fe200020e0603 */
[-C--:B------:R-:W-:Y:S01]  /*12bb0*/  IADD3 R51, P4, R51, R8.reuse, RZ ;  /* 0x0000000833337210 */ /* 0x080fe20007f9e0ff */
[----:B------:R1:W-:Y:S01]  /*12bc0*/  STL [R1+0x14d0], R55 ;  /* 0x0014d03701007387 */ /* 0x0003e20000100800 */
[----:B------:R-:W4:Y:S03]  /*12bd0*/  LDC R68, c[0x0][0x268] ;  /* 0x00009a00ff447b82 */ /* 0x000f260000000800 */
[----:B------:R-:W-:Y:S04]  /*12be0*/  STL [R1+0xca0], R54 ;  /* 0x000ca03601007387 */ /* 0x000fe80000100800 */
[----:B------:R5:W-:Y:S01]  /*12bf0*/  STL [R1+0x14f0], R53 ;  /* 0x0014f03501007387 */ /* 0x000be20000100800 */
[----:B--2---:R-:W2:Y:S03]  /*12c00*/  LDC R56, c[0x0][0x268] ;  /* 0x00009a00ff387b82 */ /* 0x004ea60000000800 */
[----:B------:R3:W-:Y:S04]  /*12c10*/  STL [R1+0x14ac], R52 ;  /* 0x0014ac3401007387 */ /* 0x0007e80000100800 */
[----:B------:R0:W-:Y:S01]  /*12c20*/  STL [R1+0x1510], R51 ;  /* 0x0015103301007387 */ /* 0x0001e20000100800 */
[----:B-1----:R-:W1:Y:S01]  /*12c30*/  LDC R55, c[0x0][0x268] ;  /* 0x00009a00ff377b82 */ /* 0x002e620000000800 */
[----:B-----5:R-:W-:Y:S01]  /*12c40*/  IMAD.X R53, R97, 0x1, R3, P5 ;  /* 0x0000000161357824 */ /* 0x020fe200028e0603 */
[----:B---3--:R-:W-:-:S04]  /*12c50*/  IADD3 R52, P5, R50, R8, RZ ;  /* 0x0000000832347210 */ /* 0x008fc80007fbe0ff */
[----:B------:R3:W-:Y:S02]  /*12c60*/  STL [R1+0x14cc], R53 ;  /* 0x0014cc3501007387 */ /* 0x0007e40000100800 */
[----:B------:R-:W5:Y:S01]  /*12c70*/  LDC R54, c[0x0][0x268] ;  /* 0x00009a00ff367b82 */ /* 0x000f620000000800 */
[--C-:B0-----:R-:W-:Y:S01]  /*12c80*/  IMAD.X R51, R98, 0x1, R3.reuse, P0 ;  /* 0x0000000162337824 */ /* 0x101fe200000e0603 */
[-C--:B------:R-:W-:Y:S01]  /*12c90*/  IADD3 R50, P0, R49, R8.reuse, RZ ;  /* 0x0000000831327210 */ /* 0x080fe20007f1e0ff */
[----:B------:R-:W-:Y:S01]  /*12ca0*/  IMAD.X R49, R99, 0x1, R3, P4 ;  /* 0x0000000163317824 */ /* 0x000fe200020e0603 */
[----:B------:R-:W-:Y:S01]  /*12cb0*/  IADD3 R48, P4, R48, R8, RZ ;  /* 0x0000000830307210 */ /* 0x000fe20007f9e0ff */
[----:B------:R0:W-:Y:S01]  /*12cc0*/  STL [R1+0x1530], R52 ;  /* 0x0015303401007387 */ /* 0x0001e20000100800 */
[----:B--2---:R-:W-:-:S03]  /*12cd0*/  IMAD R56, R56, 0x2, R63 ;  /* 0x0000000238387824 */ /* 0x004fc600078e023f */
[----:B------:R-:W-:Y:S01]  /*12ce0*/  STL [R1+0x14ec], R51 ;  /* 0x0014ec3301007387 */ /* 0x000fe20000100800 */
[----:B---3--:R-:W2:Y:S03]  /*12cf0*/  LDC R53, c[0x0][0x268] ;  /* 0x00009a00ff357b82 */ /* 0x008ea60000000800 */
[----:B------:R3:W-:Y:S04]  /*12d00*/  STL [R1+0x1550], R50 ;  /* 0x0015503201007387 */ /* 0x0007e80000100800 */
[----:B------:R4:W-:Y:S01]  /*12d10*/  STL [R1+0x150c], R49 ;  /* 0x00150c3101007387 */ /* 0x0009e20000100800 */
[----:B0-----:R-:W0:Y:S03]  /*12d20*/  LDC R52, c[0x0][0x268] ;  /* 0x00009a00ff347b82 */ /* 0x001e260000000800 */
[----:B------:R1:W-:Y:S01]  /*12d30*/  STL [R1+0x16b0], R48 ;  /* 0x0016b03001007387 */ /* 0x0003e20000100800 */
[----:B---3--:R-:W-:-:S04]  /*12d40*/  IMAD.X R50, R100, 0x1, R3, P5 ;  /* 0x0000000164327824 */ /* 0x008fc800028e0603 */
[----:B------:R-:W3:Y:S01]  /*12d50*/  LDC R51, c[0x0][0x268] ;  /* 0x00009a00ff337b82 */ /* 0x000ee20000000800 */
[-C--:B----4-:R-:W-:Y:S01]  /*12d60*/  IADD3 R49, P5, R47, R8.reuse, RZ ;  /* 0x000000082f317210 */ /* 0x090fe20007fbe0ff */
[----:B------:R4:W-:Y:S01]  /*12d70*/  STL [R1+0x152c], R50 ;  /* 0x00152c3201007387 */ /* 0x0009e20000100800 */
[--C-:B-1----:R-:W-:Y:S01]  /*12d80*/  IMAD.X R48, R101, 0x1, R3.reuse, P0 ;  /* 0x0000000165307824 */ /* 0x102fe200000e0603 */
[-C--:B------:R-:W-:Y:S01]  /*12d90*/  IADD3 R47, P0, R46, R8.reuse, RZ ;  /* 0x000000082e2f7210 */ /* 0x080fe20007f1e0ff */
[--C-:B------:R-:W-:Y:S01]  /*12da0*/  IMAD.X R46, R102, 0x1, R3.reuse, P4 ;  /* 0x00000001662e7824 */ /* 0x100fe200020e0603 */
[-C--:B------:R-:W-:Y:S01]  /*12db0*/  IADD3 R45, P4, R45, R8.reuse, RZ ;  /* 0x000000082d2d7210 */ /* 0x080fe20007f9e0ff */
[----:B------:R1:W-:Y:S01]  /*12dc0*/  STL [R1+0x16ac], R49 ;  /* 0x0016ac3101007387 */ /* 0x0003e20000100800 */
[----:B------:R-:W3:Y:S03]  /*12dd0*/  LDC R67, c[0x0][0x268] ;  /* 0x00009a00ff437b82 */ /* 0x000ee60000000800 */
[----:B------:R-:W-:Y:S04]  /*12de0*/  STL [R1+0x154c], R48 ;  /* 0x00154c3001007387 */ /* 0x000fe80000100800 */
[----:B------:R5:W-:Y:S01]  /*12df0*/  STL [R1+0x16a8], R47 ;  /* 0x0016a82f01007387 */ /* 0x000be20000100800 */
[----:B----4-:R-:W4:Y:S03]  /*12e00*/  LDC R50, c[0x0][0x268] ;  /* 0x00009a00ff327b82 */ /* 0x010f260000000800 */
[----:B------:R2:W-:Y:S04]  /*12e10*/  STL [R1+0x1568], R46 ;  /* 0x0015682e01007387 */ /* 0x0005e80000100800 */
[----:B------:R2:W-:Y:S01]  /*12e20*/  STL [R1+0x16a4], R45 ;  /* 0x0016a42d01007387 */ /* 0x0005e20000100800 */
[----:B-1----:R-:W1:Y:S01]  /*12e30*/  LDC R49, c[0x0][0x268] ;  /* 0x00009a00ff317b82 */ /* 0x002e620000000800 */
[----:B-----5:R-:W-:Y:S01]  /*12e40*/  IMAD.X R47, R103, 0x1, R3, P5 ;  /* 0x00000001672f7824 */ /* 0x020fe200028e0603 */
[----:B--2---:R-:W-:-:S04]  /*12e50*/  IADD3 R46, P5, R44, R8, RZ ;  /* 0x000000082c2e7210 */ /* 0x004fc80007fbe0ff */
[----:B------:R2:W-:Y:S02]  /*12e60*/  STL [R1+0x156c], R47 ;  /* 0x00156c2f01007387 */ /* 0x0005e40000100800 */
[----:B------:R-:W5:Y:S01]  /*12e70*/  LDC R48, c[0x0][0x268] ;  /* 0x00009a00ff307b82 */ /* 0x000f620000000800 */
[--C-:B------:R-:W-:Y:S01]  /*12e80*/  IMAD.X R45, R104, 0x1, R3.reuse, P0 ;  /* 0x00000001682d7824 */ /* 0x100fe200000e0603 */
[-C--:B------:R-:W-:Y:S01]  /*12e90*/  IADD3 R44, P0, R43, R8.reuse, RZ ;  /* 0x000000082b2c7210 */ /* 0x080fe20007f1e0ff */
[--C-:B------:R-:W-:Y:S01]  /*12ea0*/  IMAD.X R43, R105, 0x1, R3.reuse, P4 ;  /* 0x00000001692b7824 */ /* 0x100fe200020e0603 */
[----:B------:R-:W-:Y:S01]  /*12eb0*/  IADD3 R42, P4, R42, R8, RZ ;  /* 0x000000082a2a7210 */ /* 0x000fe20007f9e0ff */
[----:B------:R0:W-:Y:S03]  /*12ec0*/  STL [R1+0x16a0], R46 ;  /* 0x0016a02e01007387 */ /* 0x0001e60000100800 */
[----:B--2---:R-:W2:Y:S01]  /*12ed0*/  LDC R47, c[0x0][0x268] ;  /* 0x00009a00ff2f7b82 */ /* 0x004ea20000000800 */
[----:B------:R-:W-:Y:S04]  /*12ee0*/  STL [R1+0x1570], R45 ;  /* 0x0015702d01007387 */ /* 0x000fe80000100800 */
[----:B------:R3:W-:Y:S03]  /*12ef0*/  STL [R1+0x169c], R44 ;  /* 0x00169c2c01007387 */ /* 0x0007e60000100800 */
[----:B0-----:R-:W0:Y:S01]  /*12f00*/  LDC R46, c[0x0][0x268] ;  /* 0x00009a00ff2e7b82 */ /* 0x001e220000000800 */
[----:B------:R3:W-:Y:S04]  /*12f10*/  STL [R1+0x1574], R43 ;  /* 0x0015742b01007387 */ /* 0x0007e80000100800 */
[----:B------:R4:W-:Y:S01]  /*12f20*/  STL [R1+0x1698], R42 ;  /* 0x0016982a01007387 */ /* 0x0009e20000100800 */
[----:B---3--:R-:W-:-:S02]  /*12f30*/  IMAD.X R44, R106, 0x1, R3, P5 ;  /* 0x000000016a2c7824 */ /* 0x008fc400028e0603 */
[----:B------:R-:W3:Y:S01]  /*12f40*/  LDC R66, c[0x0][0x268] ;  /* 0x00009a00ff427b82 */ /* 0x000ee20000000800 */
[-C--:B------:R-:W-:Y:S02]  /*12f50*/  IADD3 R43, P5, R41, R8.reuse, RZ ;  /* 0x00000008292b7210 */ /* 0x080fe40007fbe0ff */
[----:B------:R-:W-:Y:S01]  /*12f60*/  STL [R1+0x1578], R44 ;  /* 0x0015782c01007387 */ /* 0x000fe20000100800 */
[--C-:B----4-:R-:W-:Y:S01]  /*12f70*/  IMAD.X R42, R107, 0x1, R3.reuse, P0 ;  /* 0x000000016b2a7824 */ /* 0x110fe200000e0603 */
[-C--:B------:R-:W-:Y:S01]  /*12f80*/  IADD3 R41, P0, R40, R8.reuse, RZ ;  /* 0x0000000828297210 */ /* 0x080fe20007f1e0ff */
[----:B------:R-:W-:Y:S01]  /*12f90*/  IMAD.X R40, R108, 0x1, R3, P4 ;  /* 0x000000016c287824 */ /* 0x000fe200020e0603 */
[----:B------:R-:W-:Y:S01]  /*12fa0*/  IADD3 R39, P4, R39, R8, RZ ;  /* 0x0000000827277210 */ /* 0x000fe20007f9e0ff */
[----:B------:R4:W-:Y:S01]  /*12fb0*/  STL [R1+0x1694], R43 ;  /* 0x0016942b01007387 */ /* 0x0009e20000100800 */
[----:B------:R-:W3:Y:S03]  /*12fc0*/  LDC R45, c[0x0][0x268] ;  /* 0x00009a00ff2d7b82 */ /* 0x000ee60000000800 */
[----:B------:R1:W-:Y:S04]  /*12fd0*/  STL [R1+0x157c], R42 ;  /* 0x00157c2a01007387 */ /* 0x0003e80000100800 */
[----:B------:R5:W-:Y:S01]  /*12fe0*/  STL [R1+0x1690], R41 ;  /* 0x0016902901007387 */ /* 0x000be20000100800 */
[----:B------:R-:W3:Y:S01]  /*12ff0*/  LDC R65, c[0x0][0x268] ;  /* 0x00009a00ff417b82 */ /* 0x000ee20000000800 */
[----:B----4-:R-:W-:-:S02]  /*13000*/  LEA.HI R43, R219, 0x1e, RZ, 0x1a ;  /* 0x0000001edb2b7811 */ /* 0x010fc400078fd0ff */
[----:B------:R4:W-:Y:S01]  /*13010*/  STL [R1+0x1580], R40 ;  /* 0x0015802801007387 */ /* 0x0009e20000100800 */
[----:B-1----:R-:W-:-:S03]  /*13020*/  LEA.HI R42, R219, 0xae, RZ, 0x1a ;  /* 0x000000aedb2a7811 */ /* 0x002fc600078fd0ff */
[----:B------:R1:W-:Y:S01]  /*13030*/  STL [R1+0x168c], R39 ;  /* 0x00168c2701007387 */ /* 0x0003e20000100800 */
[----:B------:R-:W3:Y:S01]  /*13040*/  LDC R64, c[0x0][0x268] ;  /* 0x00009a00ff407b82 */ /* 0x000ee20000000800 */
[----:B-----5:R-:W-:Y:S01]  /*13050*/  IMAD.X R41, R109, 0x1, R3, P5 ;  /* 0x000000016d297824 */ /* 0x020fe200028e0603 */
[----:B----4-:R-:W-:-:S04]  /*13060*/  IADD3 R40, P5, R38, R8, RZ ;  /* 0x0000000826287210 */ /* 0x010fc80007fbe0ff */
[----:B------:R4:W-:Y:S02]  /*13070*/  STL [R1+0x1584], R41 ;  /* 0x0015842901007387 */ /* 0x0009e40000100800 */
[----:B------:R-:W5:Y:S01]  /*13080*/  LDC R44, c[0x0][0x268] ;  /* 0x00009a00ff2c7b82 */ /* 0x000f620000000800 */
[--C-:B-1----:R-:W-:Y:S01]  /*13090*/  IMAD.X R39, R110, 0x1, R3.reuse, P0 ;  /* 0x000000016e277824 */ /* 0x102fe200000e0603 */
[-C--:B------:R-:W-:Y:S01]  /*130a0*/  IADD3 R38, P0, R37, R8.reuse, RZ ;  /* 0x0000000825267210 */ /* 0x080fe20007f1e0ff */
[----:B------:R-:W-:Y:S01]  /*130b0*/  IMAD.X R37, R111, 0x1, R3, P4 ;  /* 0x000000016f257824 */ /* 0x000fe200020e0603 */
[----:B------:R-:W-:Y:S01]  /*130c0*/  IADD3 R36, P4, R36, R8, RZ ;  /* 0x0000000824247210 */ /* 0x000fe20007f9e0ff */
[----:B------:R1:W-:Y:S01]  /*130d0*/  STL [R1+0x1688], R40 ;  /* 0x0016882801007387 */ /* 0x0003e20000100800 */
[----:B----4-:R-:W-:-:S03]  /*130e0*/  LEA.HI R41, R219, 0xee, RZ, 0x1a ;  /* 0x000000eedb297811 */ /* 0x010fc600078fd0ff */
[----:B------:R4:W-:Y:S01]  /*130f0*/  STL [R1+0x1588], R39 ;  /* 0x0015882701007387 */ /* 0x0009e20000100800 */
[----:B------:R-:W5:Y:S03]  /*13100*/  LDC R95, c[0x0][0x268] ;  /* 0x00009a00ff5f7b82 */ /* 0x000f660000000800 */
[----:B------:R2:W-:Y:S01]  /*13110*/  STL [R1+0x1684], R38 ;  /* 0x0016842601007387 */ /* 0x0005e20000100800 */
[----:B-1----:R-:W-:-:S03]  /*13120*/  LEA.HI R40, R219, 0x17e, RZ, 0x1a ;  /* 0x0000017edb287811 */ /* 0x002fc600078fd0ff */
[----:B------:R1:W-:Y:S01]  /*13130*/  STL [R1+0x158c], R37 ;  /* 0x00158c2501007387 */ /* 0x0003e20000100800 */
[----:B------:R-:W5:Y:S01]  /*13140*/  LDC R96, c[0x0][0x268] ;  /* 0x00009a00ff607b82 */ /* 0x000f620000000800 */
[----:B----4-:R-:W-:Y:S02]  /*13150*/  LEA.HI R39, R219, 0x1de, RZ, 0x1a ;  /* 0x000001dedb277811 */ /* 0x010fe400078fd0ff */
[----:B------:R4:W-:Y:S01]  /*13160*/  STL [R1+0x1680], R36 ;  /* 0x0016802401007387 */ /* 0x0009e20000100800 */
[----:B--2---:R-:W-:-:S04]  /*13170*/  IMAD.X R38, R112, 0x1, R3, P5 ;  /* 0x0000000170267824 */ /* 0x004fc800028e0603 */
[----:B------:R-:W2:Y:S01]  /*13180*/  LDC R97, c[0x0][0x268] ;  /* 0x00009a00ff617b82 */ /* 0x000ea20000000800 */
[-C--:B-1----:R-:W-:Y:S01]  /*13190*/  IADD3 R37, P5, R35, R8.reuse, RZ ;  /* 0x0000000823257210 */ /* 0x082fe20007fbe0ff */
[----:B------:R1:W-:Y:S01]  /*131a0*/  STL [R1+0x1590], R38 ;  /* 0x0015902601007387 */ /* 0x0003e20000100800 */
[--C-:B----4-:R-:W-:Y:S01]  /*131b0*/  IMAD.X R36, R113, 0x1, R3.reuse, P0 ;  /* 0x0000000171247824 */ /* 0x110fe200000e0603 */
[-C--:B------:R-:W-:Y:S01]  /*131c0*/  IADD3 R35, P0, R34, R8.reuse, RZ ;  /* 0x0000000822237210 */ /* 0x080fe20007f1e0ff */
[--C-:B------:R-:W-:Y:S01]  /*131d0*/  IMAD.X R34, R114, 0x1, R3.reuse, P4 ;  /* 0x0000000172227824 */ /* 0x100fe200020e0603 */
[-C--:B------:R-:W-:Y:S01]  /*131e0*/  IADD3 R33, P4, R33, R8.reuse, RZ ;  /* 0x0000000821217210 */ /* 0x080fe20007f9e0ff */
[----:B------:R4:W-:Y:S01]  /*131f0*/  STL [R1+0x167c], R37 ;  /* 0x00167c2501007387 */ /* 0x0009e20000100800 */
[----:B------:R-:W2:Y:S03]  /*13200*/  LDC R98, c[0x0][0x268] ;  /* 0x00009a00ff627b82 */ /* 0x000ea60000000800 */
[----:B------:R-:W-:Y:S04]  /*13210*/  STL [R1+0x1594], R36 ;  /* 0x0015942401007387 */ /* 0x000fe80000100800 */
[----:B------:R0:W-:Y:S01]  /*13220*/  STL [R1+0x1678], R35 ;  /* 0x0016782301007387 */ /* 0x0001e20000100800 */
[----:B-1----:R-:W1:Y:S03]  /*13230*/  LDC R38, c[0x0][0x268] ;  /* 0x00009a00ff267b82 */ /* 0x002e660000000800 */
[----:B------:R3:W-:Y:S04]  /*13240*/  STL [R1+0x1598], R34 ;  /* 0x0015982201007387 */ /* 0x0007e80000100800 */
[----:B------:R3:W-:Y:S01]  /*13250*/  STL [R1+0x1674], R33 ;  /* 0x0016742101007387 */ /* 0x0007e20000100800 */
[----:B----4-:R-:W4:Y:S01]  /*13260*/  LDC R37, c[0x0][0x268] ;  /* 0x00009a00ff257b82 */ /* 0x010f220000000800 */
[----:B0-----:R-:W-:Y:S01]  /*13270*/  IMAD.X R35, R115, 0x1, R3, P5 ;  /* 0x0000000173237824 */ /* 0x001fe200028e0603 */
[----:B---3--:R-:W-:-:S04]  /*13280*/  IADD3 R34, P5, R32, R8, RZ ;  /* 0x0000000820227210 */ /* 0x008fc80007fbe0ff */
[----:B------:R0:W-:Y:S02]  /*13290*/  STL [R1+0x159c], R35 ;  /* 0x00159c2301007387 */ /* 0x0001e40000100800 */
[----:B------:R-:W3:Y:S01]  /*132a0*/  LDC R36, c[0x0][0x268] ;  /* 0x00009a00ff247b82 */ /* 0x000ee20000000800 */
[--C-:B------:R-:W-:Y:S01]  /*132b0*/  IMAD.X R33, R116, 0x1, R3.reuse, P0 ;  /* 0x0000000174217824 */ /* 0x100fe200000e0603 */
[-C--:B------:R-:W-:Y:S01]  /*132c0*/  IADD3 R32, P0, R31, R8.reuse, RZ ;  /* 0x000000081f207210 */ /* 0x080fe20007f1e0ff */
[--C-:B------:R-:W-:Y:S01]  /*132d0*/  IMAD.X R31, R117, 0x1, R3.reuse, P4 ;  /* 0x00000001751f7824 */ /* 0x100fe200020e0603 */
[----:B------:R-:W-:Y:S01]  /*132e0*/  IADD3 R30, P4, R30, R8, RZ ;  /* 0x000000081e1e7210 */ /* 0x000fe20007f9e0ff */
[----:B------:R5:W-:Y:S03]  /*132f0*/  STL [R1+0x1670], R34 ;  /* 0x0016702201007387 */ /* 0x000be60000100800 */
[----:B0-----:R-:W0:Y:S01]  /*13300*/  LDC R35, c[0x0][0x268] ;  /* 0x00009a00ff237b82 */ /* 0x001e220000000800 */
[----:B------:R-:W-:Y:S04]  /*13310*/  STL [R1+0x15a0], R33 ;  /* 0x0015a02101007387 */ /* 0x000fe80000100800 */
[----:B------:R2:W-:Y:S03]  /*13320*/  STL [R1+0x166c], R32 ;  /* 0x00166c2001007387 */ /* 0x0005e60000100800 */
[----:B-----5:R-:W5:Y:S01]  /*13330*/  LDC R34, c[0x0][0x268] ;  /* 0x00009a00ff227b82 */ /* 0x020f620000000800 */
[----:B------:R2:W-:Y:S04]  /*13340*/  STL [R1+0x15a4], R31 ;  /* 0x0015a41f01007387 */ /* 0x0005e80000100800 */
[----:B------:R1:W-:Y:S01]  /*13350*/  STL [R1+0x1668], R30 ;  /* 0x0016681e01007387 */ /* 0x0003e20000100800 */
[----:B--2---:R-:W-:-:S02]  /*13360*/  IMAD.X R32, R118, 0x1, R3, P5 ;  /* 0x0000000176207824 */ /* 0x004fc400028e0603 */
[----:B------:R-:W2:Y:S01]  /*13370*/  LDC R33, c[0x0][0x268] ;  /* 0x00009a00ff217b82 */ /* 0x000ea20000000800 */
[-C--:B------:R-:W-:Y:S02]  /*13380*/  IADD3 R31, P5, R29, R8.reuse, RZ ;  /* 0x000000081d1f7210 */ /* 0x080fe40007fbe0ff */
[----:B------:R4:W-:Y:S01]  /*13390*/  STL [R1+0x15a8], R32 ;  /* 0x0015a82001007387 */ /* 0x0009e20000100800 */
[--C-:B-1----:R-:W-:Y:S01]  /*133a0*/  IMAD.X R30, R119, 0x1, R3.reuse, P0 ;  /* 0x00000001771e7824 */ /* 0x102fe200000e0603 */
[-C--:B------:R-:W-:Y:S01]  /*133b0*/  IADD3 R29, P0, R28, R8.reuse, RZ ;  /* 0x000000081c1d7210 */ /* 0x080fe20007f1e0ff */
[----:B------:R-:W-:Y:S01]  /*133c0*/  IMAD.X R28, R120, 0x1, R3, P4 ;  /* 0x00000001781c7824 */ /* 0x000fe200020e0603 */
[----:B------:R-:W-:Y:S01]  /*133d0*/  IADD3 R27, P4, R27, R8, RZ ;  /* 0x000000081b1b7210 */ /* 0x000fe20007f9e0ff */
[----:B------:R-:W-:Y:S01]  /*133e0*/  STL [R1+0x1664], R31 ;  /* 0x0016641f01007387 */ /* 0x000fe20000100800 */
[----:B------:R-:W1:Y:S03]  /*133f0*/  LDC R99, c[0x0][0x268] ;  /* 0x00009a00ff637b82 */ /* 0x000e660000000800 */
[----:B------:R3:W-:Y:S04]  /*13400*/  STL [R1+0x15ac], R30 ;  /* 0x0015ac1e01007387 */ /* 0x0007e80000100800 */
[----:B------:R0:W-:Y:S01]  /*13410*/  STL [R1+0x1660], R29 ;  /* 0x0016601d01007387 */ /* 0x0001e20000100800 */
[----:B----4-:R-:W4:Y:S03]  /*13420*/  LDC R32, c[0x0][0x268] ;  /* 0x00009a00ff207b82 */ /* 0x010f260000000800 */
[----:B------:R0:W-:Y:S01]  /*13430*/  STL [R1+0x15b0], R28 ;  /* 0x0015b01c01007387 */ /* 0x0001e20000100800 */
[----:B---3--:R-:W-:-:S03]  /*13440*/  LEA.HI R30, R219, 0x1fe, RZ, 0x1a ;  /* 0x000001fedb1e7811 */ /* 0x008fc600078fd0ff */
[----:B------:R3:W-:Y:S01]  /*13450*/  STL [R1+0x165c], R27 ;  /* 0x00165c1b01007387 */ /* 0x0007e20000100800 */
[----:B------:R-:W1:Y:S01]  /*13460*/  LDC R31, c[0x0][0x268] ;  /* 0x00009a00ff1f7b82 */ /* 0x000e620000000800 */
[----:B0-----:R-:W-:Y:S01]  /*13470*/  IMAD.X R29, R121, 0x1, R3, P5 ;  /* 0x00000001791d7824 */ /* 0x001fe200028e0603 */
[----:B------:R-:W-:-:S04]  /*13480*/  IADD3 R28, P5, R26, R8, RZ ;  /* 0x000000081a1c7210 */ /* 0x000fc80007fbe0ff */
[----:B------:R0:W-:Y:S02]  /*13490*/  STL [R1+0x15b4], R29 ;  /* 0x0015b41d01007387 */ /* 0x0001e40000100800 */
[----:B------:R-:W1:Y:S01]  /*134a0*/  LDC R100, c[0x0][0x268] ;  /* 0x00009a00ff647b82 */ /* 0x000e620000000800 */
[--C-:B---3--:R-:W-:Y:S01]  /*134b0*/  IMAD.X R27, R122, 0x1, R3.reuse, P0 ;  /* 0x000000017a1b7824 */ /* 0x108fe200000e0603 */
[-C--:B------:R-:W-:Y:S01]  /*134c0*/  IADD3 R26, P0, R25, R8.reuse, RZ ;  /* 0x00000008191a7210 */ /* 0x080fe20007f1e0ff */
[----:B------:R-:W-:Y:S01]  /*134d0*/  IMAD.X R25, R123, 0x1, R3, P4 ;  /* 0x000000017b197824 */ /* 0x000fe200020e0603 */
[----:B------:R-:W-:Y:S01]  /*134e0*/  IADD3 R24, P4, R24, R8, RZ ;  /* 0x0000000818187210 */ /* 0x000fe20007f9e0ff */
[----:B------:R3:W-:Y:S01]  /*134f0*/  STL [R1+0x1658], R28 ;  /* 0x0016581c01007387 */ /* 0x0007e20000100800 */
[----:B0-----:R-:W-:-:S03]  /*13500*/  LEA.HI R29, R219, 0x5e, RZ, 0x1a ;  /* 0x0000005edb1d7811 */ /* 0x001fc600078fd0ff */
[----:B------:R0:W-:Y:S01]  /*13510*/  STL [R1+0x15b8], R27 ;  /* 0x0015b81b01007387 */ /* 0x0001e20000100800 */
[----:B------:R-:W1:Y:S03]  /*13520*/  LDC R101, c[0x0][0x268] ;  /* 0x00009a00ff657b82 */ /* 0x000e660000000800 */
[----:B------:R5:W-:Y:S01]  /*13530*/  STL [R1+0x1654], R26 ;  /* 0x0016541a01007387 */ /* 0x000be20000100800 */
[----:B---3--:R-:W-:-:S03]  /*13540*/  LEA.HI R28, R219, 0x7e, RZ, 0x1a ;  /* 0x0000007edb1c7811 */ /* 0x008fc600078fd0ff */
[----:B------:R3:W-:Y:S01]  /*13550*/  STL [R1+0x15bc], R25 ;  /* 0x0015bc1901007387 */ /* 0x0007e20000100800 */
[----:B------:R-:W1:Y:S01]  /*13560*/  LDC R102, c[0x0][0x268] ;  /* 0x00009a00ff667b82 */ /* 0x000e620000000800 */
[----:B0-----:R-:W-:Y:S02]  /*13570*/  LEA.HI R27, R219, 0xbe, RZ, 0x1a ;  /* 0x000000bedb1b7811 */ /* 0x001fe400078fd0ff */
[----:B------:R0:W-:Y:S01]  /*13580*/  STL [R1+0x1650], R24 ;  /* 0x0016501801007387 */ /* 0x0001e20000100800 */
[----:B-----5:R-:W-:-:S04]  /*13590*/  IMAD.X R26, R124, 0x1, R3, P5 ;  /* 0x000000017c1a7824 */ /* 0x020fc800028e0603 */
[----:B------:R-:W5:Y:S01]  /*135a0*/  LDC R103, c[0x0][0x268] ;  /* 0x00009a00ff677b82 */ /* 0x000f620000000800 */
[-C--:B---3--:R-:W-:Y:S01]  /*135b0*/  IADD3 R25, P5, R23, R8.reuse, RZ ;  /* 0x0000000817197210 */ /* 0x088fe20007fbe0ff */
[----:B------:R3:W-:Y:S01]  /*135c0*/  STL [R1+0x15c0], R26 ;  /* 0x0015c01a01007387 */ /* 0x0007e20000100800 */
[--C-:B0-----:R-:W-:Y:S01]  /*135d0*/  IMAD.X R24, R125, 0x1, R3.reuse, P0 ;  /* 0x000000017d187824 */ /* 0x101fe200000e0603 */
[-C--:B------:R-:W-:Y:S01]  /*135e0*/  IADD3 R23, P0, R21, R8.reuse, RZ ;  /* 0x0000000815177210 */ /* 0x080fe20007f1e0ff */
[----:B------:R-:W-:Y:S01]  /*135f0*/  IMAD.X R21, R126, 0x1, R3, P4 ;  /* 0x000000017e157824 */ /* 0x000fe200020e0603 */
[----:B------:R-:W-:Y:S01]  /*13600*/  IADD3 R20, P4, R20, R8, RZ ;  /* 0x0000000814147210 */ /* 0x000fe20007f9e0ff */
[----:B------:R0:W-:Y:S01]  /*13610*/  STL [R1+0x164c], R25 ;  /* 0x00164c1901007387 */ /* 0x0001e20000100800 */
[----:B------:R-:W5:Y:S01]  /*13620*/  LDC R104, c[0x0][0x268] ;  /* 0x00009a00ff687b82 */ /* 0x000f620000000800 */
[C---:B---3--:R-:W-:Y:S02]  /*13630*/  LEA.HI R26, R219.reuse, 0x13e, RZ, 0x1a ;  /* 0x0000013edb1a7811 */ /* 0x048fe400078fd0ff */
[----:B------:R3:W-:Y:S04]  /*13640*/  STL [R1+0x15c4], R24 ;  /* 0x0015c41801007387 */ /* 0x0007e80000100800 */
[----:B------:R2:W-:Y:S01]  /*13650*/  STL [R1+0x1648], R23 ;  /* 0x0016481701007387 */ /* 0x0005e20000100800 */
[----:B------:R-:W5:Y:S01]  /*13660*/  LDC R105, c[0x0][0x268] ;  /* 0x00009a00ff697b82 */ /* 0x000f620000000800 */
[----:B0-----:R-:W-:-:S02]  /*13670*/  LEA.HI R25, R219, 0x19e, RZ, 0x1a ;  /* 0x0000019edb197811 */ /* 0x001fc400078fd0ff */
[----:B------:R0:W-:Y:S01]  /*13680*/  STL [R1+0x15c8], R21 ;  /* 0x0015c81501007387 */ /* 0x0001e20000100800 */
[----:B---3--:R-:W-:-:S03]  /*13690*/  LEA.HI R24, R219, 0x1ee, RZ, 0x1a ;  /* 0x000001eedb187811 */ /* 0x008fc600078fd0ff */
[----:B------:R3:W-:Y:S01]  /*136a0*/  STL [R1+0x1644], R20 ;  /* 0x0016441401007387 */ /* 0x0007e20000100800 */
[----:B------:R-:W5:Y:S01]  /*136b0*/  LDC R106, c[0x0][0x268] ;  /* 0x00009a00ff6a7b82 */ /* 0x000f620000000800 */
[----:B--2---:R-:W-:Y:S01]  /*136c0*/  IMAD.X R23, R127, 0x1, R3, P5 ;  /* 0x000000017f177824 */ /* 0x004fe200028e0603 */
[----:B0-----:R-:W-:-:S04]  /*136d0*/  IADD3 R21, P5, R19, R8, RZ ;  /* 0x0000000813157210 */ /* 0x001fc80007fbe0ff */
[----:B------:R0:W-:Y:S02]  /*136e0*/  STL [R1+0x15cc], R23 ;  /* 0x0015cc1701007387 */ /* 0x0001e40000100800 */
[----:B------:R-:W2:Y:S01]  /*136f0*/  LDC R107, c[0x0][0x268] ;  /* 0x00009a00ff6b7b82 */ /* 0x000ea20000000800 */
[--C-:B---3--:R-:W-:Y:S01]  /*13700*/  IMAD.X R20, R128, 0x1, R3.reuse, P0 ;  /* 0x0000000180147824 */ /* 0x108fe200000e0603 */
[-C--:B------:R-:W-:Y:S01]  /*13710*/  IADD3 R19, P0, R17, R8.reuse, RZ ;  /* 0x0000000811137210 */ /* 0x080fe20007f1e0ff */
[--C-:B------:R-:W-:Y:S01]  /*13720*/  IMAD.X R17, R129, 0x1, R3.reuse, P4 ;  /* 0x0000000181117824 */ /* 0x100fe200020e0603 */
[----:B------:R-:W-:Y:S01]  /*13730*/  IADD3 R16, P4, R16, R8, RZ ;  /* 0x0000000810107210 */ /* 0x000fe20007f9e0ff */
[----:B------:R3:W-:Y:S03]  /*13740*/  STL [R1+0x1640], R21 ;  /* 0x0016401501007387 */ /* 0x0007e60000100800 */
[----:B0-----:R-:W0:Y:S01]  /*13750*/  LDC R23, c[0x0][0x268] ;  /* 0x00009a00ff177b82 */ /* 0x001e220000000800 */
[----:B------:R-:W-:Y:S04]  /*13760*/  STL [R1+0x15d0], R20 ;  /* 0x0015d01401007387 */ /* 0x000fe80000100800 */
[----:B------:R4:W-:Y:S03]  /*13770*/  STL [R1+0x163c], R19 ;  /* 0x00163c1301007387 */ /* 0x0009e60000100800 */
[----:B---3--:R-:W3:Y:S01]  /*13780*/  LDC R21, c[0x0][0x268] ;  /* 0x00009a00ff157b82 */ /* 0x008ee20000000800 */
[----:B------:R1:W-:Y:S04]  /*13790*/  STL [R1+0x15d4], R17 ;  /* 0x0015d41101007387 */ /* 0x0003e80000100800 */
[----:B------:R1:W-:Y:S01]  /*137a0*/  STL [R1+0x1638], R16 ;  /* 0x0016381001007387 */ /* 0x0003e20000100800 */
[----:B----4-:R-:W-:-:S02]  /*137b0*/  IMAD.X R19, R130, 0x1, R3, P5 ;  /* 0x0000000182137824 */ /* 0x010fc400028e0603 */
[----:B------:R-:W4:Y:S01]  /*137c0*/  LDC R20, c[0x0][0x268] ;  /* 0x00009a00ff147b82 */ /* 0x000f220000000800 */
[-C--:B-1----:R-:W-:Y:S02]  /*137d0*/  IADD3 R17, P5, R15, R8.reuse, RZ ;  /* 0x000000080f117210 */ /* 0x082fe40007fbe0ff */
[----:B------:R-:W-:Y:S01]  /*137e0*/  STL [R1+0x15d8], R19 ;  /* 0x0015d81301007387 */ /* 0x000fe20000100800 */
[--C-:B------:R-:W-:Y:S01]  /*137f0*/  IMAD.X R16, R131, 0x1, R3.reuse, P0 ;  /* 0x0000000183107824 */ /* 0x100fe200000e0603 */
[-C--:B------:R-:W-:Y:S01]  /*13800*/  IADD3 R15, P0, R14, R8.reuse, RZ ;  /* 0x000000080e0f7210 */ /* 0x080fe20007f1e0ff */
[----:B------:R-:W-:Y:S01]  /*13810*/  IMAD.X R14, R132, 0x1, R3, P4 ;  /* 0x00000001840e7824 */ /* 0x000fe200020e0603 */
[----:B------:R-:W-:Y:S01]  /*13820*/  IADD3 R13, P4, R13, R8, RZ ;  /* 0x000000080d0d7210 */ /* 0x000fe20007f9e0ff */
[----:B------:R1:W-:Y:S01]  /*13830*/  STL [R1+0x1634], R17 ;  /* 0x0016341101007387 */ /* 0x0003e20000100800 */
[----:B0-----:R-:W-:Y:S01]  /*13840*/  IMAD R23, R23, 0x2, R56 ;  /* 0x0000000217177824 */ /* 0x001fe200078e0238 */
[----:B------:R-:W0:Y:S02]  /*13850*/  LDC R108, c[0x0][0x268] ;  /* 0x00009a00ff6c7b82 */ /* 0x000e240000000800 */
[----:B------:R5:W-:Y:S01]  /*13860*/  STL [R1+0x15dc], R16 ;  /* 0x0015dc1001007387 */ /* 0x000be20000100800 */
[----:B------:R-:W-:-:S03]  /*13870*/  IMAD R93, R93, 0x2, R23 ;  /* 0x000000025d5d7824 */ /* 0x000fc600078e0217 */
[----:B------:R2:W-:Y:S01]  /*13880*/  STL [R1+0x1630], R15 ;  /* 0x0016300f01007387 */ /* 0x0005e20000100800 */
[----:B------:R-:W-:Y:S01]  /*13890*/  IMAD R81, R81, 0x2, R93 ;  /* 0x0000000251517824 */ /* 0x000fe200078e025d */
[----:B-1----:R-:W1:Y:S02]  /*138a0*/  LDC R17, c[0x0][0x268] ;  /* 0x00009a00ff117b82 */ /* 0x002e640000000800 */
[----:B------:R4:W-:Y:S01]  /*138b0*/  STL [R1+0x15e0], R14 ;  /* 0x0015e00e01007387 */ /* 0x0009e20000100800 */
[----:B------:R-:W-:-:S03]  /*138c0*/  IMAD R55, R55, 0x2, R81 ;  /* 0x0000000237377824 */ /* 0x000fc600078e0251 */
[----:B------:R4:W-:Y:S01]  /*138d0*/  STL [R1+0x162c], R13 ;  /* 0x00162c0d01007387 */ /* 0x0009e20000100800 */
[----:B---3--:R-:W-:Y:S01]  /*138e0*/  IMAD R21, R21, 0x2, R55 ;  /* 0x0000000215157824 */ /* 0x008fe200078e0237 */
[----:B-----5:R-:W3:Y:S01]  /*138f0*/  LDC R16, c[0x0][0x268] ;  /* 0x00009a00ff107b82 */ /* 0x020ee20000000800 */
[----:B--2---:R-:W-:Y:S02]  /*13900*/  IMAD.X R15, R133, 0x1, R3, P5 ;  /* 0x00000001850f7824 */ /* 0x004fe400028e0603 */
[----:B------:R-:W-:Y:S01]  /*13910*/  IMAD R80, R80, 0x4, R21 ;  /* 0x0000000450507824 */ /* 0x000fe200078e0215 */
[-C--:B----4-:R-:W-:Y:S02]  /*13920*/  IADD3 R14, P5, R12, R8.reuse, RZ ;  /* 0x000000080c0e7210 */ /* 0x090fe40007fbe0ff */
[-C--:B------:R-:W-:Y:S01]  /*13930*/  IADD3 R12, P6, R11, R8.reuse, RZ ;  /* 0x000000080b0c7210 */ /* 0x080fe20007fde0ff */
[----:B------:R-:W-:Y:S01]  /*13940*/  STL [R1+0x15e4], R15 ;  /* 0x0015e40f01007387 */ /* 0x000fe20000100800 */
[----:B------:R-:W-:Y:S01]  /*13950*/  IMAD.X R13, R134, 0x1, R3, P0 ;  /* 0x00000001860d7824 */ /* 0x000fe200000e0603 */
[-C--:B------:R-:W-:Y:S01]  /*13960*/  IADD3 R11, P0, R10, R8.reuse, RZ ;  /* 0x000000080a0b7210 */ /* 0x080fe20007f1e0ff */
[--C-:B------:R-:W-:Y:S01]  /*13970*/  IMAD.X R10, R5, 0x1, R7.reuse, P2 ;  /* 0x00000001050a7824 */ /* 0x100fe200010e0607 */
[----:B------:R2:W-:Y:S01]  /*13980*/  STL [R1+0x1628], R14 ;  /* 0x0016280e01007387 */ /* 0x0005e20000100800 */
[----:B------:R-:W-:Y:S01]  /*13990*/  IADD3 R9, P2, R9, R8, RZ ;  /* 0x0000000809097210 */ /* 0x000fe20007f5e0ff */
[----:B------:R-:W-:Y:S01]  /*139a0*/  IMAD.X R7, R4, 0x1, R7, P3 ;  /* 0x0000000104077824 */ /* 0x000fe200018e0607 */
[----:B------:R-:W4:Y:S01]  /*139b0*/  LDC R19, c[0x0][0x268] ;  /* 0x00009a00ff137b82 */ /* 0x000f220000000800 */
[----:B------:R5:W-:Y:S01]  /*139c0*/  STL [R1+0x15e8], R13 ;  /* 0x0015e80d01007387 */ /* 0x000be20000100800 */
[----:B------:R-:W-:-:S02]  /*139d0*/  IMAD R38, R38, 0x2, R80 ;  /* 0x0000000226267824 */ /* 0x000fc400078e0250 */
[----:B-1----:R-:W-:Y:S01]  /*139e0*/  IMAD R25, R25, R17, RZ ;  /* 0x0000001119197224 */ /* 0x002fe200078e02ff */
[----:B------:R1:W-:Y:S01]  /*139f0*/  STL [R1+0x15f8], R12 ;  /* 0x0015f80c01007387 */ /* 0x0003e20000100800 */
[----:B------:R-:W-:Y:S02]  /*13a00*/  IMAD R20, R20, 0x2, R38 ;  /* 0x0000000214147824 */ /* 0x000fe400078e0226 */
[--C-:B--2---:R-:W-:Y:S01]  /*13a10*/  IMAD.X R14, R135, 0x1, R3.reuse, P4 ;  /* 0x00000001870e7824 */ /* 0x104fe200020e0603 */
[----:B------:R-:W-:Y:S01]  /*13a20*/  STL [R1+0x1624], R11 ;  /* 0x0016240b01007387 */ /* 0x000fe20000100800 */
[----:B------:R-:W2:Y:S01]  /*13a30*/  LDC R15, c[0x0][0x268] ;  /* 0x00009a00ff0f7b82 */ /* 0x000ea20000000800 */
[----:B-----5:R-:W-:Y:S02]  /*13a40*/  IMAD.X R13, R136, 0x1, R3, P5 ;  /* 0x00000001880d7824 */ /* 0x020fe400028e0603 */
[----:B------:R-:W-:Y:S01]  /*13a50*/  STL [R1+0x15fc], R10 ;  /* 0x0015fc0a01007387 */ /* 0x000fe20000100800 */
[----:B------:R-:W-:-:S02]  /*13a60*/  IMAD R79, R79, 0x2, R20 ;  /* 0x000000024f4f7824 */ /* 0x000fc400078e0214 */
[----:B---3--:R-:W-:Y:S01]  /*13a70*/  IMAD R84, R84, R16, RZ ;  /* 0x0000001054547224 */ /* 0x008fe200078e02ff */
[----:B------:R-:W-:Y:S01]  /*13a80*/  STL [R1+0x1620], R9 ;  /* 0x0016200901007387 */ /* 0x000fe20000100800 */
[----:B-1----:R-:W1:Y:S01]  /*13a90*/  LDC R12, c[0x0][0x268] ;  /* 0x00009a00ff0c7b82 */ /* 0x002e620000000800 */
[----:B------:R-:W-:Y:S02]  /*13aa0*/  IMAD R54, R54, 0x2, R79 ;  /* 0x0000000236367824 */ /* 0x000fe400078e024f */
[----:B------:R3:W-:Y:S01]  /*13ab0*/  STL [R1+0x161c], R7 ;  /* 0x00161c0701007387 */ /* 0x0007e20000100800 */
[----:B------:R-:W-:Y:S01]  /*13ac0*/  IMAD.X R5, R5, 0x1, R3, P0 ;  /* 0x0000000105057824 */ /* 0x000fe200000e0603 */
[----:B------:R-:W-:Y:S01]  /*13ad0*/  LOP3.LUT P0, RZ, R219, 0x1, RZ, 0xc0, !PT ;  /* 0x00000001dbff7812 */ /* 0x000fe2000780c0ff */
[----:B------:R-:W-:Y:S01]  /*13ae0*/  IMAD R37, R37, 0x2, R54 ;  /* 0x0000000225257824 */ /* 0x000fe200078e0236 */
[----:B------:R5:W-:Y:S01]  /*13af0*/  STL [R1+0x15ec], R14 ;  /* 0x0015ec0e01007387 */ /* 0x000be20000100800 */
[----:B------:R-:W0:Y:S02]  /*13b00*/  LDC R17, c[0x0][0x268] ;  /* 0x00009a00ff117b82 */ /* 0x000e240000000800 */
[----:B------:R-:W-:Y:S01]  /*13b10*/  IMAD R78, R78, 0x2, R37 ;  /* 0x000000024e4e7824 */ /* 0x000fe200078e0225 */
[----:B------:R1:W-:Y:S01]  /*13b20*/  STL [R1+0x15f0], R13 ;  /* 0x0015f00d01007387 */ /* 0x0003e20000100800 */
[----:B---3--:R-:W-:-:S02]  /*13b30*/  IMAD.X R7, R137, 0x1, R3, P6 ;  /* 0x0000000189077824 */ /* 0x008fc400030e0603 */
[----:B------:R-:W-:Y:S02]  /*13b40*/  IMAD R53, R53, 0x4, R78 ;  /* 0x0000000435357824 */ /* 0x000fe400078e024e */
[----:B------:R-:W3:Y:S01]  /*13b50*/  LDC R11, c[0x0][0x268] ;  /* 0x00009a00ff0b7b82 */ /* 0x000ee20000000800 */
[----:B--2---:R-:W-:Y:S01]  /*13b60*/  IMAD R61, R61, R15, RZ ;  /* 0x0000000f3d3d7224 */ /* 0x004fe200078e02ff */
[----:B------:R-:W-:Y:S01]  /*13b70*/  STL [R1+0x15f4], R7 ;  /* 0x0015f40701007387 */ /* 0x000fe20000100800 */
[----:B----4-:R-:W-:Y:S02]  /*13b80*/  IMAD R19, R19, 0x2, R53 ;  /* 0x0000000213137824 */ /* 0x010fe400078e0235 */
[----:B------:R-:W-:Y:S01]  /*13b90*/  IMAD.X R3, R4, 0x1, R3, P2 ;  /* 0x0000000104037824 */ /* 0x000fe200010e0603 */
[----:B------:R-:W-:Y:S01]  /*13ba0*/  STL [R1+0xa60], R6 ;  /* 0x000a600601007387 */ /* 0x000fe20000100800 */
[----:B------:R-:W-:Y:S01]  /*13bb0*/  IMAD R77, R77, 0x2, R19 ;  /* 0x000000024d4d7824 */ /* 0x000fe200078e0213 */
[----:B-----5:R-:W2:Y:S01]  /*13bc0*/  LDC R14, c[0x0][0x268] ;  /* 0x00009a00ff0e7b82 */ /* 0x020ea20000000800 */
[----:B-1----:R-:W-:Y:S01]  /*13bd0*/  IMAD R91, R91, R12, RZ ;  /* 0x0000000c5b5b7224 */ /* 0x002fe200078e02ff */
[----:B------:R1:W-:Y:S01]  /*13be0*/  STL [R1+0x1600], R5 ;  /* 0x0016000501007387 */ /* 0x0003e20000100800 */
[----:B------:R-:W-:-:S03]  /*13bf0*/  IADD3 R94, P2, R63, R2, RZ ;  /* 0x000000023f5e7210 */ /* 0x000fc60007f5e0ff */
[----:B------:R-:W-:Y:S01]  /*13c00*/  STL [R1+0x1604], R3 ;  /* 0x0016040301007387 */ /* 0x000fe20000100800 */
[----:B------:R-:W-:Y:S01]  /*13c10*/  LEA.HI.X.SX32 R63, R63, R0, 0x1, P2 ;  /* 0x000000003f3f7211 */ /* 0x000fe200010f0eff */
[----:B------:R-:W4:Y:S01]  /*13c20*/  LDC R13, c[0x0][0x268] ;  /* 0x00009a00ff0d7b82 */ /* 0x000f220000000800 */
[----:B0-----:R-:W-:Y:S01]  /*13c30*/  IMAD R17, R17, 0x2, R77 ;  /* 0x0000000211117824 */ /* 0x001fe200078e024d */
[----:B------:R0:W-:Y:S01]  /*13c40*/  STL [R1+0x1608], R94 ;  /* 0x0016085e01007387 */ /* 0x0001e20000100800 */
[----:B-1----:R-:W-:-:S05]  /*13c50*/  LEA.HI R5, R219, 0x2e, RZ, 0x1a ;  /* 0x0000002edb057811 */ /* 0x002fca00078fd0ff */
[----:B------:R-:W1:Y:S01]  /*13c60*/  LDC R15, c[0x0][0x268] ;  /* 0x00009a00ff0f7b82 */ /* 0x000e620000000800 */
[----:B---3--:R-:W-:Y:S02]  /*13c70*/  IMAD R5, R5, R11, RZ ;  /* 0x0000000b05057224 */ /* 0x008fe400078e02ff */
[----:B--2---:R-:W-:-:S05]  /*13c80*/  IMAD R28, R28, R14, RZ ;  /* 0x0000000e1c1c7224 */ /* 0x004fca00078e02ff */
[----:B------:R-:W2:Y:S01]  /*13c90*/  LDC R16, c[0x0][0x268] ;  /* 0x00009a00ff107b82 */ /* 0x000ea20000000800 */
[----:B----4-:R-:W-:-:S07]  /*13ca0*/  IMAD R90, R90, R13, RZ ;  /* 0x0000000d5a5a7224 */ /* 0x010fce00078e02ff */
[----:B------:R-:W3:Y:S01]  /*13cb0*/  LDC R14, c[0x0][0x268] ;  /* 0x00009a00ff0e7b82 */ /* 0x000ee20000000800 */
[----:B-1----:R-:W-:-:S07]  /*13cc0*/  IMAD R40, R40, R15, RZ ;  /* 0x0000000f28287224 */ /* 0x002fce00078e02ff */
[----:B------:R-:W1:Y:S08]  /*13cd0*/  LDC R13, c[0x0][0x268] ;  /* 0x00009a00ff0d7b82 */ /* 0x000e700000000800 */
[----:B------:R-:W4:Y:S01]  /*13ce0*/  LDC R12, c[0x0][0x268] ;  /* 0x00009a00ff0c7b82 */ /* 0x000f220000000800 */
[----:B--2---:R-:W-:-:S04]  /*13cf0*/  IMAD R16, R16, 0x2, R17 ;  /* 0x0000000210107824 */ /* 0x004fc800078e0211 */
[----:B------:R-:W-:Y:S02]  /*13d00*/  IMAD R76, R76, 0x2, R16 ;  /* 0x000000024c4c7824 */ /* 0x000fe400078e0210 */
[----:B---3--:R-:W-:Y:S01]  /*13d10*/  IMAD R86, R86, R14, RZ ;  /* 0x0000000e56567224 */ /* 0x008fe200078e02ff */
[----:B------:R-:W2:Y:S01]  /*13d20*/  LDC R4, c[0x0][0x268] ;  /* 0x00009a00ff047b82 */ /* 0x000ea20000000800 */
[----:B------:R-:W-:-:S04]  /*13d30*/  IMAD R52, R52, 0x2, R76 ;  /* 0x0000000234347824 */ /* 0x000fc800078e024c */
[----:B------:R-:W-:Y:S02]  /*13d40*/  IMAD R36, R36, 0x4, R52 ;  /* 0x0000000424247824 */ /* 0x000fe400078e0234 */
[----:B-1----:R-:W-:Y:S01]  /*13d50*/  IMAD R59, R59, R13, RZ ;  /* 0x0000000d3b3b7224 */ /* 0x002fe200078e02ff */
[----:B------:R-:W1:Y:S01]  /*13d60*/  LDC R14, c[0x0][0x268] ;  /* 0x00009a00ff0e7b82 */ /* 0x000e620000000800 */
[----:B------:R-:W-:-:S04]  /*13d70*/  IMAD R75, R75, 0x2, R36 ;  /* 0x000000024b4b7824 */ /* 0x000fc800078e0224 */
[----:B------:R-:W-:Y:S02]  /*13d80*/  IMAD R51, R51, 0x2, R75 ;  /* 0x0000000233337824 */ /* 0x000fe400078e024b */
[----:B----4-:R-:W-:Y:S01]  /*13d90*/  IMAD R60, R60, R12, RZ ;  /* 0x0000000c3c3c7224 */ /* 0x010fe200078e02ff */
[----:B------:R-:W3:Y:S08]  /*13da0*/  LDC R10, c[0x0][0x268] ;  /* 0x00009a00ff0a7b82 */ /* 0x000ef00000000800 */
[----:B------:R-:W4:Y:S01]  /*13db0*/  LDC R11, c[0x0][0x268] ;  /* 0x00009a00ff0b7b82 */ /* 0x000f220000000800 */
[----:B--2---:R-:W-:Y:S01]  /*13dc0*/  IMAD R29, R29, R4, RZ ;  /* 0x000000041d1d7224 */ /* 0x004fe200078e02ff */
[----:B------:R-:W-:-:S06]  /*13dd0*/  LEA.HI R4, R219, 0x10e, RZ, 0x1a ;  /* 0x0000010edb047811 */ /* 0x000fcc00078fd0ff */
[----:B------:R-:W2:Y:S01]  /*13de0*/  LDC R13, c[0x0][0x268] ;  /* 0x00009a00ff0d7b82 */ /* 0x000ea20000000800 */
[----:B-1----:R-:W-:-:S07]  /*13df0*/  IMAD R24, R24, R14, RZ ;  /* 0x0000000e18187224 */ /* 0x002fce00078e02ff */
[----:B------:R-:W1:Y:S01]  /*13e00*/  LDC R15, c[0x0][0x268] ;  /* 0x00009a00ff0f7b82 */ /* 0x000e620000000800 */
[----:B---3--:R-:W-:-:S07]  /*13e10*/  IMAD R43, R43, R10, RZ ;  /* 0x0000000a2b2b7224 */ /* 0x008fce00078e02ff */
[----:B------:R-:W3:Y:S01]  /*13e20*/  LDC R9, c[0x0][0x268] ;  /* 0x00009a00ff097b82 */ /* 0x000ee20000000800 */
[----:B----4-:R-:W-:-:S07]  /*13e30*/  IMAD R4, R4, R11, RZ ;  /* 0x0000000b04047224 */ /* 0x010fce00078e02ff */
[----:B------:R-:W4:Y:S01]  /*13e40*/  LDC R8, c[0x0][0x268] ;  /* 0x00009a00ff087b82 */ /* 0x000f220000000800 */
[----:B--2---:R-:W-:-:S07]  /*13e50*/  IMAD R39, R39, R13, RZ ;  /* 0x0000000d27277224 */ /* 0x004fce00078e02ff */
[----:B------:R-:W2:Y:S01]  /*13e60*/  LDC R12, c[0x0][0x268] ;  /* 0x00009a00ff0c7b82 */ /* 0x000ea20000000800 */
[----:B-1----:R-:W-:-:S04]  /*13e70*/  IMAD R15, R15, 0x2, R51 ;  /* 0x000000020f0f7824 */ /* 0x002fc800078e0233 */
[----:B------:R-:W-:-:S03]  /*13e80*/  IMAD R74, R74, 0x2, R15 ;  /* 0x000000024a4a7824 */ /* 0x000fc600078e020f */
[----:B------:R-:W1:Y:S01]  /*13e90*/  LDC R14, c[0x0][0x268] ;  /* 0x00009a00ff0e7b82 */ /* 0x000e620000000800 */
[----:B---3--:R-:W-:Y:S02]  /*13ea0*/  IMAD R92, R92, R9, RZ ;  /* 0x000000095c5c7224 */ /* 0x008fe400078e02ff */
[----:B------:R-:W-:-:S05]  /*13eb0*/  IMAD R35, R35, 0x2, R74 ;  /* 0x0000000223237824 */ /* 0x000fca00078e024a */
[----:B------:R-:W3:Y:S01]  /*13ec0*/  LDC R10, c[0x0][0x268] ;  /* 0x00009a00ff0a7b82 */ /* 0x000ee20000000800 */
[----:B----4-:R-:W-:-:S05]  /*13ed0*/  IMAD R30, R30, R8, RZ ;  /* 0x000000081e1e7224 */ /* 0x010fca00078e02ff */
[----:B0-----:R-:W-:Y:S02]  /*13ee0*/  IADD3 R94, P5, R30, R2, RZ ;  /* 0x000000021e5e7210 */ /* 0x001fe40007fbe0ff */
[----:B------:R-:W0:Y:S01]  /*13ef0*/  LDC R11, c[0x0][0x268] ;  /* 0x00009a00ff0b7b82 */ /* 0x000e220000000800 */
[----:B--2---:R-:W-:Y:S01]  /*13f00*/  IMAD R58, R58, R12, RZ ;  /* 0x0000000c3a3a7224 */ /* 0x004fe200078e02ff */
[----:B------:R-:W-:Y:S01]  /*13f10*/  LEA.HI.X.SX32 R30, R30, R0, 0x1, P5 ;  /* 0x000000001e1e7211 */ /* 0x000fe200028f0eff */
[----:B------:R2:W-:Y:S05]  /*13f20*/  STL [R1+0x1618], R94 ;  /* 0x0016185e01007387 */ /* 0x0005ea0000100800 */
[----:B------:R-:W4:Y:S01]  /*13f30*/  LDC R13, c[0x0][0x268] ;  /* 0x00009a00ff0d7b82 */ /* 0x000f220000000800 */
[----:B-1----:R-:W-:-:S04]  /*13f40*/  IMAD R14, R14, 0x2, R35 ;  /* 0x000000020e0e7824 */ /* 0x002fc800078e0223 */
[----:B------:R-:W-:Y:S01]  /*13f50*/  IMAD R73, R73, 0x4, R14 ;  /* 0x0000000449497824 */ /* 0x000fe200078e020e */
[----:B--2---:R-:W-:Y:S02]  /*13f60*/  IADD3 R94, P4, R92, R2, RZ ;  /* 0x000000025c5e7210 */ /* 0x004fe40007f9e0ff */
[----:B------:R-:W1:Y:S01]  /*13f70*/  LDC R9, c[0x0][0x268] ;  /* 0x00009a00ff097b82 */ /* 0x000e620000000800 */
[----:B------:R-:W-:Y:S02]  /*13f80*/  IMAD R50, R50, 0x2, R73 ;  /* 0x0000000232327824 */ /* 0x000fe400078e0249 */
[----:B---3--:R-:W-:Y:S01]  /*13f90*/  IMAD R88, R88, R10, RZ ;  /* 0x0000000a58587224 */ /* 0x008fe200078e02ff */
[----:B------:R2:W-:Y:S04]  /*13fa0*/  STL [R1+0x160c], R94 ;  /* 0x00160c5e01007387 */ /* 0x0005e80000100800 */
[----:B------:R-:W3:Y:S01]  /*13fb0*/  LDC R8, c[0x0][0x268] ;  /* 0x00009a00ff087b82 */ /* 0x000ee20000000800 */
[----:B0-----:R-:W-:Y:S01]  /*13fc0*/  IMAD R82, R82, R11, RZ ;  /* 0x0000000b52527224 */ /* 0x001fe200078e02ff */
[----:B--2---:R-:W-:-:S06]  /*13fd0*/  IADD3 R94, P3, R43, R2, RZ ;  /* 0x000000022b5e7210 */ /* 0x004fcc0007f7e0ff */
[----:B------:R-:W0:Y:S01]  /*13fe0*/  LDC R12, c[0x0][0x268] ;  /* 0x00009a00ff0c7b82 */ /* 0x000e220000000800 */
[----:B----4-:R-:W-:Y:S01]  /*13ff0*/  IMAD R13, R13, 0x2, R50 ;  /* 0x000000020d0d7824 */ /* 0x010fe200078e0232 */
[----:B------:R2:W-:Y:S03]  /*14000*/  STL [R1+0x1610], R94 ;  /* 0x0016105e01007387 */ /* 0x0005e60000100800 */
[----:B------:R-:W-:-:S03]  /*14010*/  IMAD R72, R72, 0x2, R13 ;  /* 0x0000000248487824 */ /* 0x000fc600078e020d */
[----:B------:R-:W4:Y:S01]  /*14020*/  LDC R10, c[0x0][0x268] ;  /* 0x00009a00ff0a7b82 */ /* 0x000f220000000800 */
[----:B-1----:R-:W-:Y:S02]  /*14030*/  IMAD R87, R87, R9, RZ ;  /* 0x0000000957577224 */ /* 0x002fe400078e02ff */
[----:B------:R-:W-:Y:S01]  /*14040*/  IMAD R49, R49, 0x2, R72 ;  /* 0x0000000231317824 */ /* 0x000fe200078e0248 */
[----:B--2---:R-:W-:-:S04]  /*14050*/  IADD3 R94, P6, R5, R2, RZ ;  /* 0x00000002055e7210 */ /* 0x004fc80007fde0ff */
[----:B------:R-:W1:Y:S01]  /*14060*/  LDC R11, c[0x0][0x268] ;  /* 0x00009a00ff0b7b82 */ /* 0x000e620000000800 */
[----:B---3--:R-:W-:Y:S01]  /*14070*/  IMAD R27, R27, R8, RZ ;  /* 0x000000081b1b7224 */ /* 0x008fe200078e02ff */
[----:B------:R2:W-:Y:S04]  /*14080*/  STL [R1+0x1614], R94 ;  /* 0x0016145e01007387 */ /* 0x0005e80000100800 */
[----:B------:R3:W-:Y:S02]  /*14090*/  STL [R1+0x14a8], R30 ;  /* 0x0014a81e01007387 */ /* 0x0007e40000100800 */
[----:B------:R-:W5:Y:S01]  /*140a0*/  LDC R3, c[0x0][0x268] ;  /* 0x00009a00ff037b82 */ /* 0x000f620000000800 */
[----:B0-----:R-:W-:-:S04]  /*140b0*/  IMAD R12, R12, 0x2, R49 ;  /* 0x000000020c0c7824 */ /* 0x001fc800078e0231 */
[----:B------:R-:W-:-:S03]  /*140c0*/  IMAD R71, R71, 0x2, R12 ;  /* 0x0000000247477824 */ /* 0x000fc600078e020c */
[----:B------:R-:W0:Y:S01]  /*140d0*/  LDC R9, c[0x0][0x268] ;  /* 0x00009a00ff097b82 */ /* 0x000e220000000800 */
[----:B------:R-:W-:Y:S02]  /*140e0*/  IMAD R34, R34, 0x4, R71 ;  /* 0x0000000422227824 */ /* 0x000fe400078e0247 */
[----:B----4-:R-:W-:-:S05]  /*140f0*/  IMAD R85, R85, R10, RZ ;  /* 0x0000000a55557224 */ /* 0x010fca00078e02ff */
[----:B------:R-:W4:Y:S01]  /*14100*/  LDC R7, c[0x0][0x268] ;  /* 0x00009a00ff077b82 */ /* 0x000f220000000800 */
[----:B-1----:R-:W-:-:S04]  /*14110*/  IMAD R11, R11, 0x2, R34 ;  /* 0x000000020b0b7824 */ /* 0x002fc800078e0222 */
[----:B------:R-:W-:-:S03]  /*14120*/  IMAD R70, R70, 0x2, R11 ;  /* 0x0000000246467824 */ /* 0x000fc600078e020b */
[----:B------:R-:W1:Y:S01]  /*14130*/  LDC R8, c[0x0][0x268] ;  /* 0x00009a00ff087b82 */ /* 0x000e620000000800 */
[----:B-----5:R-:W-:Y:S02]  /*14140*/  IMAD R62, R62, R3, RZ ;  /* 0x000000033e3e7224 */ /* 0x020fe400078e02ff */
[----:B------:R-:W-:-:S04]  /*14150*/  IMAD R48, R48, 0x2, R70 ;  /* 0x0000000230307824 */ /* 0x000fc800078e0246 */
[----:B------:R-:W-:Y:S01]  /*14160*/  IMAD R33, R33, 0x2, R48 ;  /* 0x0000000221217824 */ /* 0x000fe200078e0230 */
[----:B------:R-:W5:Y:S01]  /*14170*/  LDC R6, c[0x0][0x268] ;  /* 0x00009a00ff067b82 */ /* 0x000f620000000800 */
[----:B0-----:R-:W-:Y:S02]  /*14180*/  IMAD R57, R57, R9, RZ ;  /* 0x0000000939397224 */ /* 0x001fe400078e02ff */
[----:B------:R-:W-:-:S04]  /*14190*/  IMAD R69, R69, 0x2, R33 ;  /* 0x0000000245457824 */ /* 0x000fc800078e0221 */
[----:B------:R-:W-:Y:S01]  /*141a0*/  IMAD R47, R47, 0x2, R69 ;  /* 0x000000022f2f7824 */ /* 0x000fe200078e0245 */
[----:B------:R-:W0:Y:S01]  /*141b0*/  LDC R10, c[0x0][0x268] ;  /* 0x00009a00ff0a7b82 */ /* 0x000e220000000800 */
[----:B----4-:R-:W-:-:S07]  /*141c0*/  IMAD R42, R42, R7, RZ ;  /* 0x000000072a2a7224 */ /* 0x010fce00078e02ff */
[----:B------:R-:W4:Y:S01]  /*141d0*/  LDC R3, c[0x0][0x268] ;  /* 0x00009a00ff037b82 */ /* 0x000f220000000800 */
[----:B-1----:R-:W-:-:S07]  /*141e0*/  IMAD R83, R83, R8, RZ ;  /* 0x0000000853537224 */ /* 0x002fce00078e02ff */
[----:B------:R-:W1:Y:S01]  /*141f0*/  LDC R9, c[0x0][0x268] ;  /* 0x00009a00ff097b82 */ /* 0x000e620000000800 */
[----:B-----5:R-:W-:-:S07]  /*14200*/  IMAD R89, R89, R6, RZ ;  /* 0x0000000659597224 */ /* 0x020fce00078e02ff */
[----:B------:R-:W5:Y:S01]  /*14210*/  LDC R7, c[0x0][0x268] ;  /* 0x00009a00ff077b82 */ /* 0x000f620000000800 */
[----:B0-----:R-:W-:-:S04]  /*14220*/  IMAD R10, R10, 0x4, R47 ;  /* 0x000000040a0a7824 */ /* 0x001fc800078e022f */
[----:B------:R-:W-:-:S03]  /*14230*/  IMAD R68, R68, 0x2, R10 ;  /* 0x0000000244447824 */ /* 0x000fc600078e020a */
[----:B------:R-:W0:Y:S01]  /*14240*/  LDC R8, c[0x0][0x268] ;  /* 0x00009a00ff087b82 */ /* 0x000e220000000800 */
[----:B----4-:R-:W-:Y:S01]  /*14250*/  IMAD R41, R41, R3, RZ ;  /* 0x0000000329297224 */ /* 0x010fe200078e02ff */
[----:B------:R-:W-:-:S06]  /*14260*/  LEA.HI R3, R219, 0x14e, RZ, 0x1a ;  /* 0x0000014edb037811 */ /* 0x000fcc00078fd0ff */
[----:B------:R-:W4:Y:S01]  /*14270*/  LDC R6, c[0x0][0x268] ;  /* 0x00009a00ff067b82 */ /* 0x000f220000000800 */
[----:B-1----:R-:W-:Y:S02]  /*14280*/  IMAD R9, R9, 0x2, R68 ;  /* 0x0000000209097824 */ /* 0x002fe400078e0244 */
[----:B-----5:R-:W-:-:S05]  /*14290*/  IMAD R3, R3, R7, RZ ;  /* 0x0000000703037224 */ /* 0x020fca00078e02ff */
[----:B--2---:R-:W3:Y:S01]  /*142a0*/  LDC R94, c[0x0][0x268] ;  /* 0x00009a00ff5e7b82 */ /* 0x004ee20000000800 */
[----:B0-----:R-:W-:-:S07]  /*142b0*/  IMAD R8, R8, 0x2, R9 ;  /* 0x0000000208087824 */ /* 0x001fce00078e0209 */
[----:B------:R-:W0:Y:S01]  /*142c0*/  LDC R7, c[0x0][0x268] ;  /* 0x00009a00ff077b82 */ /* 0x000e220000000800 */
[----:B------:R-:W-:-:S04]  /*142d0*/  IMAD R67, R67, 0x2, R8 ;  /* 0x0000000243437824 */ /* 0x000fc800078e0208 */
[----:B------:R-:W-:-:S03]  /*142e0*/  IMAD R46, R46, 0x2, R67 ;  /* 0x000000022e2e7824 */ /* 0x000fc600078e0243 */
[----:B------:R-:W1:Y:S01]  /*142f0*/  LDC R109, c[0x0][0x268] ;  /* 0x00009a00ff6d7b82 */ /* 0x000e620000000800 */
[----:B----4-:R-:W-:Y:S02]  /*14300*/  IMAD R26, R26, R6, RZ ;  /* 0x000000061a1a7224 */ /* 0x010fe400078e02ff */
[----:B------:R-:W-:-:S04]  /*14310*/  IMAD R32, R32, 0x2, R46 ;  /* 0x0000000220207824 */ /* 0x000fc800078e022e */
[----:B------:R-:W-:Y:S01]  /*14320*/  IMAD R66, R66, 0x4, R32 ;  /* 0x0000000442427824 */ /* 0x000fe200078e0220 */
[----:B------:R-:W2:Y:S03]  /*14330*/  LDC R6, c[0x0][0x268] ;  /* 0x00009a00ff067b82 */ /* 0x000ea60000000800 */
[----:B------:R-:W-:-:S04]  /*14340*/  IMAD R45, R45, 0x2, R66 ;  /* 0x000000022d2d7824 */ /* 0x000fc800078e0242 */
[----:B0-----:R-:W-:Y:S01]  /*14350*/  IMAD R7, R7, 0x2, R45 ;  /* 0x0000000207077824 */ /* 0x001fe200078e022d */
[----:B------:R-:W0:Y:S03]  /*14360*/  LDC R110, c[0x0][0x268] ;  /* 0x00009a00ff6e7b82 */ /* 0x000e260000000800 */
[----:B------:R-:W-:-:S04]  /*14370*/  IMAD R65, R65, 0x2, R7 ;  /* 0x0000000241417824 */ /* 0x000fc800078e0207 */
[----:B------:R-:W-:Y:S01]  /*14380*/  IMAD R31, R31, 0x2, R65 ;  /* 0x000000021f1f7824 */ /* 0x000fe200078e0241 */
[----:B------:R-:W4:Y:S03]  /*14390*/  LDC R111, c[0x0][0x268] ;  /* 0x00009a00ff6f7b82 */ /* 0x000f260000000800 */
[----:B--2---:R-:W-:-:S05]  /*143a0*/  IMAD R6, R6, 0x2, R31 ;  /* 0x0000000206067824 */ /* 0x004fca00078e021f */
[----:B------:R-:W2:Y:S01]  /*143b0*/  LDC R112, c[0x0][0x268] ;  /* 0x00009a00ff707b82 */ /* 0x000ea20000000800 */
[----:B------:R-:W-:-:S04]  /*143c0*/  IMAD R64, R64, 0x2, R6 ;  /* 0x0000000240407824 */ /* 0x000fc800078e0206 */
[----:B------:R-:W-:-:S03]  /*143d0*/  IMAD R44, R44, 0x4, R64 ;  /* 0x000000042c2c7824 */ /* 0x000fc600078e0240 */
[----:B------:R-:W5:Y:S01]  /*143e0*/  LDC R113, c[0x0][0x268] ;  /* 0x00009a00ff717b82 */ /* 0x000f620000000800 */
[----:B---3--:R-:W-:Y:S01]  /*143f0*/  IMAD R30, R94, 0x2, R44 ;  /* 0x000000025e1e7824 */ /* 0x008fe200078e022c */
[----:B------:R-:W-:-:S06]  /*14400*/  IADD3 R94, P5, R91, R2, RZ ;  /* 0x000000025b5e7210 */ /* 0x000fcc0007fbe0ff */
[----:B------:R-:W3:Y:S01]  /*14410*/  LDC R114, c[0x0][0x268] ;  /* 0x00009a00ff727b82 */ /* 0x000ee20000000800 */
[----:B------:R1:W-:Y:S04]  /*14420*/  STL [R1+0x14a4], R94 ;  /* 0x0014a45e01007387 */ /* 0x0003e80000100800 */
[----:B------:R0:W-:Y:S03]  /*14430*/  STL [R1+0x149c], R63 ;  /* 0x00149c3f01007387 */ /* 0x0001e60000100800 */
[----:B------:R-:W3:Y:S01]  /*14440*/  LDC R115, c[0x0][0x268] ;  /* 0x00009a00ff737b82 */ /* 0x000ee20000000800 */
[----:B-1----:R-:W-:Y:S01]  /*14450*/  IADD3 R94, P2, R62, R2, RZ ;  /* 0x000000023e5e7210 */ /* 0x002fe20007f5e0ff */
[----:B0-----:R-:W-:Y:S01]  /*14460*/  IMAD R63, R95, 0x2, R30 ;  /* 0x000000025f3f7824 */ /* 0x001fe200078e021e */
[----:B------:R-:W-:-:S03]  /*14470*/  LEA.HI.X.SX32 R95, R92, R0, 0x1, P4 ;  /* 0x000000005c5f7211 */ /* 0x000fc600020f0eff */
[----:B------:R0:W-:Y:S01]  /*14480*/  STL [R1+0x14a0], R94 ;  /* 0x0014a05e01007387 */ /* 0x0001e20000100800 */
[----:B------:R-:W-:Y:S01]  /*14490*/  LEA.HI.X.SX32 R92, R43, R0, 0x1, P3 ;  /* 0x000000002b5c7211 */ /* 0x000fe200018f0eff */
[----:B------:R-:W-:Y:S01]  /*144a0*/  IMAD R43, R96, 0x2, R63 ;  /* 0x00000002602b7824 */ /* 0x000fe200078e023f */
[----:B------:R-:W1:Y:S01]  /*144b0*/  LDC R116, c[0x0][0x268] ;  /* 0x00009a00ff747b82 */ /* 0x000e620000000800 */
[----:B------:R4:W-:Y:S01]  /*144c0*/  STL [R1+0x13ac], R95 ;  /* 0x0013ac5f01007387 */ /* 0x0009e20000100800 */
[----:B0-----:R-:W-:-:S06]  /*144d0*/  IADD3 R94, P4, R29, R2, RZ ;  /* 0x000000021d5e7210 */ /* 0x001fcc0007f9e0ff */
[----:B------:R-:W0:Y:S01]  /*144e0*/  LDC R117, c[0x0][0x268] ;  /* 0x00009a00ff757b82 */ /* 0x000e220000000800 */
[----:B----4-:R-:W-:Y:S01]  /*144f0*/  IADD3 R95, P3, R90, R2, RZ ;  /* 0x000000025a5f7210 */ /* 0x010fe20007f7e0ff */
[----:B------:R4:W-:Y:S04]  /*14500*/  STL [R1+0x1498], R94 ;  /* 0x0014985e01007387 */ /* 0x0009e80000100800 */
[----:B------:R2:W-:Y:S02]  /*14510*/  STL [R1+0x1490], R92 ;  /* 0x0014905c01007387 */ /* 0x0005e40000100800 */
[----:B------:R-:W0:Y:S02]  /*14520*/  LDC R118, c[0x0][0x268] ;  /* 0x00009a00ff767b82 */ /* 0x000e240000000800 */
[----:B------:R-:W-:Y:S01]  /*14530*/  STL [R1+0x1494], R95 ;  /* 0x0014945f01007387 */ /* 0x000fe20000100800 */
[----:B----4-:R-:W-:Y:S01]  /*14540*/  LEA.HI.X.SX32 R94, R5, R0, 0x1, P6 ;  /* 0x00000000055e7211 */ /* 0x010fe200030f0eff */
[----:B------:R-:W-:Y:S01]  /*14550*/  IMAD R5, R97, 0x2, R43 ;  /* 0x0000000261057824 */ /* 0x000fe200078e022b */
[----:B------:R-:W-:-:S03]  /*14560*/  CS2R R96, SRZ ;  /* 0x0000000000607805 */ /* 0x000fc6000001ff00 */
[----:B------:R-:W4:Y:S01]  /*14570*/  LDC R119, c[0x0][0x268] ;  /* 0x00009a00ff777b82 */ /* 0x000f220000000800 */
[----:B--2---:R-:W-:Y:S01]  /*14580*/  IADD3 R92, P6, R28, R2, RZ ;  /* 0x000000021c5c7210 */ /* 0x004fe20007fde0ff */
[----:B------:R2:W-:Y:S04]  /*14590*/  STL [R1+0x1488], R94 ;  /* 0x0014885e01007387 */ /* 0x0005e80000100800 */
[----:B------:R5:W-:Y:S02]  /*145a0*/  STL [R1+0x148c], R92 ;  /* 0x00148c5c01007387 */ /* 0x000be40000100800 */
[----:B------:R-:W4:Y:S01]  /*145b0*/  LDC R120, c[0x0][0x268] ;  /* 0x00009a00ff787b82 */ /* 0x000f220000000800 */
[-C--:B--2---:R-:W-:Y:S02]  /*145c0*/  LEA.HI.X.SX32 R94, R91, R0.reuse, 0x1, P5 ;  /* 0x000000005b5e7211 */ /* 0x084fe400028f0eff */
[----:B------:R-:W-:Y:S01]  /*145d0*/  LEA.HI.X.SX32 R91, R62, R0, 0x1, P2 ;  /* 0x000000003e5b7211 */ /* 0x000fe200010f0eff */
[----:B------:R-:W-:Y:S01]  /*145e0*/  IMAD R62, R98, 0x2, R5 ;  /* 0x00000002623e7824 */ /* 0x000fe200078e0205 */
[-C--:B-----5:R-:W-:Y:S01]  /*145f0*/  IADD3 R92, P5, R61, R2.reuse, RZ ;  /* 0x000000023d5c7210 */ /* 0x0a0fe20007fbe0ff */
[----:B------:R2:W-:Y:S02]  /*14600*/  STL [R1+0x13bc], R94 ;  /* 0x0013bc5e01007387 */ /* 0x0005e40000100800 */
[----:B------:R-:W5:Y:S02]  /*14610*/  LDC R121, c[0x0][0x268] ;  /* 0x00009a00ff797b82 */ /* 0x000f640000000800 */
[----:B------:R3:W-:Y:S04]  /*14620*/  STL [R1+0x1484], R92 ;  /* 0x0014845c01007387 */ /* 0x0007e80000100800 */
[----:B------:R1:W-:Y:S02]  /*14630*/  STL [R1+0x147c], R91 ;  /* 0x00147c5b01007387 */ /* 0x0003e40000100800 */
[----:B------:R-:W5:Y:S01]  /*14640*/  LDC R122, c[0x0][0x268] ;  /* 0x00009a00ff7a7b82 */ /* 0x000f620000000800 */
[----:B--2---:R-:W-:-:S02]  /*14650*/  IADD3 R94, P2, R89, R2, RZ ;  /* 0x00000002595e7210 */ /* 0x004fc40007f5e0ff */
[----:B---3--:R-:W-:-:S03]  /*14660*/  LEA.HI.X.SX32 R92, R29, R0, 0x1, P4 ;  /* 0x000000001d5c7211 */ /* 0x008fc600020f0eff */
[----:B------:R-:W-:Y:S01]  /*14670*/  STL [R1+0x1480], R94 ;  /* 0x0014805e01007387 */ /* 0x000fe20000100800 */
[----:B------:R-:W-:Y:S01]  /*14680*/  IMAD R29, R99, 0x2, R62 ;  /* 0x00000002631d7824 */ /* 0x000fe200078e023e */
[----:B------:R-:W2:Y:S01]  /*14690*/  LDC R123, c[0x0][0x268] ;  /* 0x00009a00ff7b7b82 */ /* 0x000ea20000000800 */
[----:B-1----:R-:W-:Y:S01]  /*146a0*/  IADD3 R91, P4, R42, R2, RZ ;  /* 0x000000022a5b7210 */ /* 0x002fe20007f9e0ff */
[----:B------:R1:W-:Y:S01]  /*146b0*/  STL [R1+0x1474], R92 ;  /* 0x0014745c01007387 */ /* 0x0003e20000100800 */
[----:B------:R-:W-:-:S03]  /*146c0*/  CS2R R98, SRZ ;  /* 0x0000000000627805 */ /* 0x000fc6000001ff00 */
[----:B------:R3:W-:Y:S02]  /*146d0*/  STL [R1+0x1478], R91 ;  /* 0x0014785b01007387 */ /* 0x0007e40000100800 */
[----:B------:R-:W2:Y:S01]  /*146e0*/  LDC R124, c[0x0][0x268] ;  /* 0x00009a00ff7c7b82 */ /* 0x000ea20000000800 */
[-C--:B-1----:R-:W-:Y:S02]  /*146f0*/  LEA.HI.X.SX32 R92, R90, R0.reuse, 0x1, P3 ;  /* 0x000000005a5c7211 */ /* 0x082fe400018f0eff */
[----:B------:R-:W-:Y:S01]  /*14700*/  LEA.HI.X.SX32 R90, R28, R0, 0x1, P6 ;  /* 0x000000001c5a7211 */ /* 0x000fe200030f0eff */
[----:B------:R-:W-:Y:S01]  /*14710*/  IMAD R28, R100, 0x4, R29 ;  /* 0x00000004641c7824 */ /* 0x000fe200078e021d */
[-C--:B---3--:R-:W-:Y:S01]  /*14720*/  IADD3 R91, P3, R27, R2.reuse, RZ ;  /* 0x000000021b5b7210 */ /* 0x088fe20007f7e0ff */
[----:B------:R1:W-:Y:S02]  /*14730*/  STL [R1+0x13c0], R92 ;  /* 0x0013c05c01007387 */ /* 0x0003e40000100800 */
[----:B------:R-:W3:Y:S02]  /*14740*/  LDC R125, c[0x0][0x268] ;  /* 0x00009a00ff7d7b82 */ /* 0x000ee40000000800 */
[----:B------:R0:W-:Y:S04]  /*14750*/  STL [R1+0x1470], R91 ;  /* 0x0014705b01007387 */ /* 0x0001e80000100800 */
[----:B------:R4:W-:Y:S02]  /*14760*/  STL [R1+0x1468], R90 ;  /* 0x0014685a01007387 */ /* 0x0009e40000100800 */
[----:B------:R-:W3:Y:S01]  /*14770*/  LDC R126, c[0x0][0x268] ;  /* 0x00009a00ff7e7b82 */ /* 0x000ee20000000800 */
[----:B-1----:R-:W-:-:S02]  /*14780*/  IADD3 R92, P6, R88, R2, RZ ;  /* 0x00000002585c7210 */ /* 0x002fc40007fde0ff */
[----:B0-----:R-:W-:-:S03]  /*14790*/  LEA.HI.X.SX32 R91, R61, R0, 0x1, P5 ;  /* 0x000000003d5b7211 */ /* 0x001fc600028f0eff */
[----:B------:R-:W-:Y:S01]  /*147a0*/  STL [R1+0x146c], R92 ;  /* 0x00146c5c01007387 */ /* 0x000fe20000100800 */
[----:B------:R-:W-:Y:S01]  /*147b0*/  IMAD R61, R101, 0x2, R28 ;  /* 0x00000002653d7824 */ /* 0x000fe200078e021c */
[----:B------:R-:W0:Y:S01]  /*147c0*/  LDC R127, c[0x0][0x268] ;  /* 0x00009a00ff7f7b82 */ /* 0x000e220000000800 */
[----:B----4-:R-:W-:Y:S01]  /*147d0*/  IADD3 R90, P5, R60, R2, RZ ;  /* 0x000000023c5a7210 */ /* 0x010fe20007fbe0ff */
[----:B------:R1:W-:Y:S01]  /*147e0*/  STL [R1+0x1460], R91 ;  /* 0x0014605b01007387 */ /* 0x0003e20000100800 */
[----:B------:R-:W-:-:S03]  /*147f0*/  CS2R R100, SRZ ;  /* 0x0000000000647805 */ /* 0x000fc6000001ff00 */
[----:B------:R4:W-:Y:S02]  /*14800*/  STL [R1+0x1464], R90 ;  /* 0x0014645a01007387 */ /* 0x0009e40000100800 */
[----:B------:R-:W0:Y:S01]  /*14810*/  LDC R128, c[0x0][0x268] ;  /* 0x00009a00ff807b82 */ /* 0x000e220000000800 */
[-C--:B-1----:R-:W-:Y:S02]  /*14820*/  LEA.HI.X.SX32 R91, R89, R0.reuse, 0x1, P2 ;  /* 0x00000000595b7211 */ /* 0x082fe400010f0eff */
[----:B------:R-:W-:Y:S01]  /*14830*/  LEA.HI.X.SX32 R89, R42, R0, 0x1, P4 ;  /* 0x000000002a597211 */ /* 0x000fe200020f0eff */
[----:B------:R-:W-:Y:S01]  /*14840*/  IMAD R42, R102, 0x2, R61 ;  /* 0x00000002662a7824 */ /* 0x000fe200078e023d */
[-C--:B----4-:R-:W-:Y:S01]  /*14850*/  IADD3 R90, P2, R41, R2.reuse, RZ ;  /* 0x00000002295a7210 */ /* 0x090fe20007f5e0ff */
[----:B------:R1:W-:Y:S02]  /*14860*/  STL [R1+0x13c4], R91 ;  /* 0x0013c45b01007387 */ /* 0x0003e40000100800 */
[----:B------:R-:W4:Y:S02]  /*14870*/  LDC R129, c[0x0][0x268] ;  /* 0x00009a00ff817b82 */ /* 0x000f240000000800 */
[----:B------:R5:W-:Y:S04]  /*14880*/  STL [R1+0x145c], R90 ;  /* 0x00145c5a01007387 */ /* 0x000be80000100800 */
[----:B------:R2:W-:Y:S02]  /*14890*/  STL [R1+0x1454], R89 ;  /* 0x0014545901007387 */ /* 0x0005e40000100800 */
[----:B------:R-:W4:Y:S01]  /*148a0*/  LDC R130, c[0x0][0x268] ;  /* 0x00009a00ff827b82 */ /* 0x000f220000000800 */
[----:B-1----:R-:W-:-:S02]  /*148b0*/  IADD3 R91, P4, R87, R2, RZ ;  /* 0x00000002575b7210 */ /* 0x002fc40007f9e0ff */
[----:B-----5:R-:W-:-:S03]  /*148c0*/  LEA.HI.X.SX32 R90, R27, R0, 0x1, P3 ;  /* 0x000000001b5a7211 */ /* 0x020fc600018f0eff */
[----:B------:R-:W-:Y:S01]  /*148d0*/  STL [R1+0x1458], R91 ;  /* 0x0014585b01007387 */ /* 0x000fe20000100800 */
[----:B------:R-:W-:Y:S01]  /*148e0*/  IMAD R27, R103, 0x2, R42 ;  /* 0x00000002671b7824 */ /* 0x000fe200078e022a */
[----:B------:R-:W1:Y:S01]  /*148f0*/  LDC R131, c[0x0][0x268] ;  /* 0x00009a00ff837b82 */ /* 0x000e620000000800 */
[----:B--2---:R-:W-:Y:S01]  /*14900*/  IADD3 R89, P3, R4, R2, RZ ;  /* 0x0000000204597210 */ /* 0x004fe20007f7e0ff */
[----:B------:R2:W-:Y:S01]  /*14910*/  STL [R1+0x144c], R90 ;  /* 0x00144c5a01007387 */ /* 0x0005e20000100800 */
[----:B------:R-:W-:-:S03]  /*14920*/  CS2R R102, SRZ ;  /* 0x0000000000667805 */ /* 0x000fc6000001ff00 */
[----:B------:R5:W-:Y:S02]  /*14930*/  STL [R1+0x1450], R89 ;  /* 0x0014505901007387 */ /* 0x000be40000100800 */
[----:B------:R-:W1:Y:S01]  /*14940*/  LDC R132, c[0x0][0x268] ;  /* 0x00009a00ff847b82 */ /* 0x000e620000000800 */
        /* <DEDUP_REMOVED lines=11> */
[----:B------:R2:W-:Y:S01]  /*14a00*/  STL [R1+0x1444], R90 ;  /* 0x0014445a01007387 */ /* 0x0005e20000100800 */
[----:B------:R-:W-:Y:S01]  /*14a10*/  IMAD R41, R105, 0x2, R60 ;  /* 0x0000000269297824 */ /* 0x000fe200078e023c */
[----:B------:R-:W3:Y:S01]  /*14a20*/  LDC R135, c[0x0][0x268] ;  /* 0x00009a00ff877b82 */ /* 0x000ee20000000800 */
[----:B0-----:R-:W-:Y:S01]  /*14a30*/  IADD3 R88, P2, R26, R2, RZ ;  /* 0x000000021a587210 */ /* 0x001fe20007f5e0ff */
[----:B------:R0:W-:Y:S01]  /*14a40*/  STL [R1+0x1438], R89 ;  /* 0x0014385901007387 */ /* 0x0001e20000100800 */
[----:B------:R-:W-:-:S03]  /*14a50*/  CS2R R104, SRZ ;  /* 0x0000000000687805 */ /* 0x000fc6000001ff00 */
[----:B------:R4:W-:Y:S02]  /*14a60*/  STL [R1+0x143c], R88 ;  /* 0x00143c5801007387 */ /* 0x0009e40000100800 */
[----:B------:R-:W3:Y:S01]  /*14a70*/  LDC R136, c[0x0][0x268] ;  /* 0x00009a00ff887b82 */ /* 0x000ee20000000800 */
[----:B--2---:R-:W-:Y:S02]  /*14a80*/  CS2R R90, SRZ ;  /* 0x00000000005a7805 */ /* 0x004fe4000001ff00 */
[-C--:B0-----:R-:W-:Y:S02]  /*14a90*/  LEA.HI.X.SX32 R89, R87, R0.reuse, 0x1, P4 ;  /* 0x0000000057597211 */ /* 0x081fe400020f0eff */
[----:B------:R-:W-:Y:S01]  /*14aa0*/  LEA.HI.X.SX32 R87, R4, R0, 0x1, P3 ;  /* 0x0000000004577211 */ /* 0x000fe200018f0eff */
[----:B------:R-:W-:Y:S01]  /*14ab0*/  IMAD R4, R106, 0x2, R41 ;  /* 0x000000026a047824 */ /* 0x000fe200078e0229 */
[-C--:B----4-:R-:W-:Y:S01]  /*14ac0*/  IADD3 R88, P4, R3, R2.reuse, RZ ;  /* 0x0000000203587210 */ /* 0x090fe20007f9e0ff */
[----:B------:R0:W-:Y:S01]  /*14ad0*/  STL [R1+0x13cc], R89 ;  /* 0x0013cc5901007387 */ /* 0x0001e20000100800 */
[----:B------:R-:W2:Y:S03]  /*14ae0*/  LDC R137, c[0x0][0x268] ;  /* 0x00009a00ff897b82 */ /* 0x000ea60000000800 */
[----:B------:R4:W-:Y:S04]  /*14af0*/  STL [R1+0x1434], R88 ;  /* 0x0014345801007387 */ /* 0x0009e80000100800 */
[----:B------:R1:W-:Y:S01]  /*14b00*/  STL [R1+0x142c], R87 ;  /* 0x00142c5701007387 */ /* 0x0003e20000100800 */
[----:B------:R-:W2:Y:S01]  /*14b10*/  LDC R138, c[0x0][0x268] ;  /* 0x00009a00ff8a7b82 */ /* 0x000ea20000000800 */
[----:B0-----:R-:W-:-:S02]  /*14b20*/  IADD3 R89, P3, R85, R2, RZ ;  /* 0x0000000255597210 */ /* 0x001fc40007f7e0ff */
[----:B----4-:R-:W-:-:S03]  /*14b30*/  LEA.HI.X.SX32 R88, R59, R0, 0x1, P6 ;  /* 0x000000003b587211 */ /* 0x010fc600030f0eff */
[----:B------:R-:W-:Y:S01]  /*14b40*/  STL [R1+0x1430], R89 ;  /* 0x0014305901007387 */ /* 0x000fe20000100800 */
[----:B------:R-:W-:Y:S01]  /*14b50*/  IMAD R59, R107, 0x4, R4 ;  /* 0x000000046b3b7824 */ /* 0x000fe200078e0204 */
[----:B------:R-:W0:Y:S01]  /*14b60*/  LDC R219, c[0x0][0x268] ;  /* 0x00009a00ffdb7b82 */ /* 0x000e220000000800 */
[----:B-1----:R-:W-:Y:S01]  /*14b70*/  IADD3 R87, P6, R58, R2, RZ ;  /* 0x000000023a577210 */ /* 0x002fe20007fde0ff */
        /* <DEDUP_REMOVED lines=8> */
[----:B------:R1:W-:Y:S04]  /*14c00*/  STL [R1+0x13d0], R88 ;  /* 0x0013d05801007387 */ /* 0x0003e80000100800 */
[----:B------:R4:W-:Y:S04]  /*14c10*/  STL [R1+0x1420], R87 ;  /* 0x0014205701007387 */ /* 0x0009e80000100800 */
[----:B------:R5:W-:Y:S01]  /*14c20*/  STL [R1+0x1418], R86 ;  /* 0x0014185601007387 */ /* 0x000be20000100800 */
[----:B-1----:R-:W-:-:S02]  /*14c30*/  IADD3 R88, P2, R84, R2, RZ ;  /* 0x0000000254587210 */ /* 0x002fc40007f5e0ff */
[----:B----4-:R-:W-:-:S03]  /*14c40*/  LEA.HI.X.SX32 R87, R3, R0, 0x1, P4 ;  /* 0x0000000003577211 */ /* 0x010fc600020f0eff */
[----:B------:R1:W-:Y:S01]  /*14c50*/  STL [R1+0x141c], R88 ;  /* 0x00141c5801007387 */ /* 0x0003e20000100800 */
[----:B------:R-:W-:Y:S01]  /*14c60*/  IMAD R3, R109, 0x2, R26 ;  /* 0x000000026d037824 */ /* 0x000fe200078e021a */
[----:B------:R-:W-:Y:S02]  /*14c70*/  CS2R R108, SRZ ;  /* 0x00000000006c7805 */ /* 0x000fe4000001ff00 */
[----:B-----5:R-:W-:Y:S01]  /*14c80*/  IADD3 R86, P4, R25, R2, RZ ;  /* 0x0000000219567210 */ /* 0x020fe20007f9e0ff */
[----:B------:R4:W-:Y:S04]  /*14c90*/  STL [R1+0x1410], R87 ;  /* 0x0014105701007387 */ /* 0x0009e80000100800 */
[----:B------:R5:W-:Y:S01]  /*14ca0*/  STL [R1+0x1414], R86 ;  /* 0x0014145601007387 */ /* 0x000be20000100800 */
[----:B-1----:R-:W-:-:S02]  /*14cb0*/  CS2R R88, SRZ ;  /* 0x0000000000587805 */ /* 0x002fc4000001ff00 */
[-C--:B----4-:R-:W-:Y:S02]  /*14cc0*/  LEA.HI.X.SX32 R87, R85, R0.reuse, 0x1, P3 ;  /* 0x0000000055577211 */ /* 0x090fe400018f0eff */
[----:B------:R-:W-:Y:S01]  /*14cd0*/  LEA.HI.X.SX32 R85, R58, R0, 0x1, P6 ;  /* 0x000000003a557211 */ /* 0x000fe200030f0eff */
[----:B------:R-:W-:Y:S01]  /*14ce0*/  IMAD R58, R110, 0x2, R3 ;  /* 0x000000026e3a7824 */ /* 0x000fe200078e0203 */
[-C--:B-----5:R-:W-:Y:S01]  /*14cf0*/  IADD3 R86, P3, R83, R2.reuse, RZ ;  /* 0x0000000253567210 */ /* 0x0a0fe20007f7e0ff */
[----:B------:R1:W-:Y:S04]  /*14d00*/  STL [R1+0x13d4], R87 ;  /* 0x0013d45701007387 */ /* 0x0003e80000100800 */
[----:B------:R4:W-:Y:S04]  /*14d10*/  STL [R1+0x140c], R86 ;  /* 0x00140c5601007387 */ /* 0x0009e80000100800 */
[----:B------:R5:W-:Y:S01]  /*14d20*/  STL [R1+0x1404], R85 ;  /* 0x0014045501007387 */ /* 0x000be20000100800 */
[----:B-1----:R-:W-:-:S02]  /*14d30*/  IADD3 R87, P6, R57, R2, RZ ;  /* 0x0000000239577210 */ /* 0x002fc40007fde0ff */
[----:B----4-:R-:W-:-:S03]  /*14d40*/  LEA.HI.X.SX32 R86, R40, R0, 0x1, P5 ;  /* 0x0000000028567211 */ /* 0x010fc600028f0eff */
[----:B------:R-:W-:Y:S01]  /*14d50*/  STL [R1+0x1408], R87 ;  /* 0x0014085701007387 */ /* 0x000fe20000100800 */
[----:B------:R-:W-:Y:S01]  /*14d60*/  IMAD R40, R111, 0x2, R58 ;  /* 0x000000026f287824 */ /* 0x000fe200078e023a */
[----:B------:R-:W-:Y:S02]  /*14d70*/  CS2R R110, SRZ ;  /* 0x00000000006e7805 */ /* 0x000fe4000001ff00 */
[----:B-----5:R-:W-:Y:S01]  /*14d80*/  IADD3 R85, P5, R82, R2, RZ ;  /* 0x0000000252557210 */ /* 0x020fe20007fbe0ff */
[----:B------:R1:W-:Y:S04]  /*14d90*/  STL [R1+0x13fc], R86 ;  /* 0x0013fc5601007387 */ /* 0x0003e80000100800 */
[----:B------:R4:W-:Y:S01]  /*14da0*/  STL [R1+0x1400], R85 ;  /* 0x0014005501007387 */ /* 0x0009e20000100800 */
[----:B-1----:R-:W-:-:S02]  /*14db0*/  LEA.HI.X.SX32 R86, R84, R0, 0x1, P2 ;  /* 0x0000000054567211 */ /* 0x002fc400010f0eff */
[----:B------:R-:W-:Y:S01]  /*14dc0*/  LEA.HI.X.SX32 R84, R25, R0, 0x1, P4 ;  /* 0x0000000019547211 */ /* 0x000fe200020f0eff */
[----:B------:R-:W-:Y:S01]  /*14dd0*/  IMAD R25, R112, 0x2, R40 ;  /* 0x0000000270197824 */ /* 0x000fe200078e0228 */
[----:B----4-:R-:W-:Y:S01]  /*14de0*/  IADD3 R85, P2, R39, R2, RZ ;  /* 0x0000000227557210 */ /* 0x010fe20007f5e0ff */
[----:B------:R1:W-:Y:S04]  /*14df0*/  STL [R1+0x13d8], R86 ;  /* 0x0013d85601007387 */ /* 0x0003e80000100800 */
[----:B------:R4:W-:Y:S04]  /*14e00*/  STL [R1+0x13f8], R85 ;  /* 0x0013f85501007387 */ /* 0x0009e80000100800 */
[----:B------:R5:W-:Y:S01]  /*14e10*/  STL [R1+0x13f0], R84 ;  /* 0x0013f05401007387 */ /* 0x000be20000100800 */
[----:B-1----:R-:W-:-:S02]  /*14e20*/  CS2R R86, SRZ ;  /* 0x0000000000567805 */ /* 0x002fc4000001ff00 */
[----:B----4-:R-:W-:Y:S02]  /*14e30*/  IADD3 R85, P4, R24, R2, RZ ;  /* 0x0000000218557210 */ /* 0x010fe40007f9e0ff */
[----:B-----5:R-:W-:-:S03]  /*14e40*/  LEA.HI.X.SX32 R84, R83, R0, 0x1, P3 ;  /* 0x0000000053547211 */ /* 0x020fc600018f0eff */
[----:B------:R-:W-:Y:S01]  /*14e50*/  STL [R1+0x13f4], R85 ;  /* 0x0013f45501007387 */ /* 0x000fe20000100800 */
[-C--:B------:R-:W-:Y:S01]  /*14e60*/  LEA.HI.X.SX32 R83, R57, R0.reuse, 0x1, P6 ;  /* 0x0000000039537211 */ /* 0x080fe200030f0eff */
[----:B------:R-:W-:Y:S01]  /*14e70*/  IMAD R57, R113, 0x2, R25 ;  /* 0x0000000271397824 */ /* 0x000fe200078e0219 */
[----:B------:R-:W-:Y:S01]  /*14e80*/  CS2R R112, SRZ ;  /* 0x0000000000707805 */ /* 0x000fe2000001ff00 */
[----:B------:R1:W-:Y:S04]  /*14e90*/  STL [R1+0x13dc], R84 ;  /* 0x0013dc5401007387 */ /* 0x0003e80000100800 */
[----:B------:R4:W-:Y:S01]  /*14ea0*/  STL [R1+0x13ec], R83 ;  /* 0x0013ec5301007387 */ /* 0x0009e20000100800 */
[-C--:B-1----:R-:W-:Y:S02]  /*14eb0*/  LEA.HI.X.SX32 R84, R82, R0.reuse, 0x1, P5 ;  /* 0x0000000052547211 */ /* 0x082fe400028f0eff */
[----:B------:R-:W-:-:S02]  /*14ec0*/  LEA.HI.X.SX32 R82, R24, R0, 0x1, P4 ;  /* 0x0000000018527211 */ /* 0x000fc400020f0eff */
[----:B----4-:R-:W-:Y:S01]  /*14ed0*/  LEA.HI.X.SX32 R83, R39, R0, 0x1, P2 ;  /* 0x0000000027537211 */ /* 0x010fe200010f0eff */
[----:B------:R1:W-:Y:S01]  /*14ee0*/  STL [R1+0x13e0], R84 ;  /* 0x0013e05401007387 */ /* 0x0003e20000100800 */
[----:B------:R-:W-:Y:S01]  /*14ef0*/  IADD3 R24, P2, R56, R2, RZ ;  /* 0x0000000238187210 */ /* 0x000fe20007f5e0ff */
[----:B------:R-:W-:Y:S02]  /*14f00*/  IMAD R39, R114, 0x4, R57 ;  /* 0x0000000472277824 */ /* 0x000fe400078e0239 */
[----:B------:R4:W-:Y:S01]  /*14f10*/  STL [R1+0x13e4], R83 ;  /* 0x0013e45301007387 */ /* 0x0009e20000100800 */
[----:B------:R-:W-:-:S03]  /*14f20*/  LEA.HI.X.SX32 R56, R56, R0, 0x1, P2 ;  /* 0x0000000038387211 */ /* 0x000fc600010f0eff */
[----:B------:R5:W-:Y:S01]  /*14f30*/  STL [R1+0x13e8], R82 ;  /* 0x0013e85201007387 */ /* 0x000be20000100800 */
[----:B-1----:R-:W-:-:S03]  /*14f40*/  CS2R R84, SRZ ;  /* 0x0000000000547805 */ /* 0x002fc6000001ff00 */
[----:B------:R1:W-:Y:S01]  /*14f50*/  STL [R1+0xcc4], R24 ;  /* 0x000cc41801007387 */ /* 0x0003e20000100800 */
[-C--:B----4-:R-:W-:Y:S02]  /*14f60*/  IADD3 R83, P3, R23, R2.reuse, RZ ;  /* 0x0000000217537210 */ /* 0x090fe40007f7e0ff */
[----:B-----5:R-:W-:-:S03]  /*14f70*/  IADD3 R82, P4, R93, R2, RZ ;  /* 0x000000025d527210 */ /* 0x020fc60007f9e0ff */
[----:B------:R-:W-:Y:S01]  /*14f80*/  STL [R1+0xccc], R83 ;  /* 0x000ccc5301007387 */ /* 0x000fe20000100800 */
[----:B------:R-:W-:Y:S01]  /*14f90*/  LEA.HI.X.SX32 R23, R23, R0, 0x1, P3 ;  /* 0x0000000017177211 */ /* 0x000fe200018f0eff */
[----:B-1----:R-:W-:Y:S02]  /*14fa0*/  IMAD R24, R115, 0x2, R39 ;  /* 0x0000000273187824 */ /* 0x002fe400078e0227 */
[----:B------:R1:W-:Y:S01]  /*14fb0*/  STL [R1+0xcd4], R82 ;  /* 0x000cd45201007387 */ /* 0x0003e20000100800 */
[----:B------:R-:W-:-:S03]  /*14fc0*/  CS2R R114, SRZ ;  /* 0x0000000000727805 */ /* 0x000fc6000001ff00 */
[----:B------:R4:W-:Y:S04]  /*14fd0*/  STL [R1+0xcc0], R56 ;  /* 0x000cc03801007387 */ /* 0x0009e80000100800 */
[----:B------:R5:W-:Y:S01]  /*14fe0*/  STL [R1+0xcc8], R23 ;  /* 0x000cc81701007387 */ /* 0x000be20000100800 */
[----:B-1----:R-:W-:Y:S02]  /*14ff0*/  LEA.HI.X.SX32 R82, R93, R0, 0x1, P4 ;  /* 0x000000005d527211 */ /* 0x002fe400020f0eff */
[----:B------:R-:W-:Y:S02]  /*15000*/  CS2R R92, SRZ ;  /* 0x00000000005c7805 */ /* 0x000fe4000001ff00 */
[-C--:B------:R-:W-:Y:S01]  /*15010*/  IADD3 R83, P4, R21, R2.reuse, RZ ;  /* 0x0000000215537210 */ /* 0x080fe20007f9e0ff */
[----:B----4-:R-:W-:Y:S01]  /*15020*/  IMAD R56, R116, 0x2, R24 ;  /* 0x0000000274387824 */ /* 0x010fe200078e0218 */
[----:B------:R1:W-:Y:S01]  /*15030*/  STL [R1+0xcd0], R82 ;  /* 0x000cd05201007387 */ /* 0x0003e20000100800 */
[----:B-----5:R-:W-:-:S05]  /*15040*/  IADD3 R23, P2, R81, R2, RZ ;  /* 0x0000000251177210 */ /* 0x020fca0007f5e0ff */
[----:B------:R4:W-:Y:S01]  /*15050*/  STL [R1+0xcdc], R23 ;  /* 0x000cdc1701007387 */ /* 0x0009e20000100800 */
[----:B-1----:R-:W-:-:S04]  /*15060*/  IADD3 R82, P3, R55, R2, RZ ;  /* 0x0000000237527210 */ /* 0x002fc80007f7e0ff */
[----:B------:R-:W-:Y:S01]  /*15070*/  LEA.HI.X.SX32 R55, R55, R0, 0x1, P3 ;  /* 0x0000000037377211 */ /* 0x000fe200018f0eff */
[----:B------:R1:W-:Y:S01]  /*15080*/  STL [R1+0xce4], R82 ;  /* 0x000ce45201007387 */ /* 0x0003e20000100800 */
[----:B----4-:R-:W-:-:S03]  /*15090*/  IMAD R23, R117, 0x2, R56 ;  /* 0x0000000275177824 */ /* 0x010fc600078e0238 */
[----:B------:R-:W-:Y:S01]  /*150a0*/  STL [R1+0xcec], R83 ;  /* 0x000cec5301007387 */ /* 0x000fe20000100800 */
[----:B------:R-:W-:Y:S02]  /*150b0*/  CS2R R116, SRZ ;  /* 0x0000000000747805 */ /* 0x000fe4000001ff00 */
[-C--:B-1----:R-:W-:Y:S02]  /*150c0*/  LEA.HI.X.SX32 R82, R81, R0.reuse, 0x1, P2 ;  /* 0x0000000051527211 */ /* 0x082fe400010f0eff */
[----:B------:R-:W-:Y:S01]  /*150d0*/  LEA.HI.X.SX32 R81, R21, R0, 0x1, P4 ;  /* 0x0000000015517211 */ /* 0x000fe200020f0eff */
[----:B------:R-:W-:Y:S02]  /*150e0*/  IMAD R21, R118, 0x2, R23 ;  /* 0x0000000276157824 */ /* 0x000fe400078e0217 */
[----:B------:R1:W-:Y:S04]  /*150f0*/  STL [R1+0xcd8], R82 ;  /* 0x000cd85201007387 */ /* 0x0003e80000100800 */
[----:B------:R4:W-:Y:S04]  /*15100*/  STL [R1+0xce0], R55 ;  /* 0x000ce03701007387 */ /* 0x0009e80000100800 */
[----:B------:R5:W-:Y:S01]  /*15110*/  STL [R1+0xce8], R81 ;  /* 0x000ce85101007387 */ /* 0x000be20000100800 */
[----:B-1----:R-:W-:-:S02]  /*15120*/  IADD3 R82, P3, R38, R2, RZ ;  /* 0x0000000226527210 */ /* 0x002fc40007f7e0ff */
[-C--:B----4-:R-:W-:Y:S02]  /*15130*/  IADD3 R55, P2, R80, R2.reuse, RZ ;  /* 0x0000000250377210 */ /* 0x090fe40007f5e0ff */
[----:B-----5:R-:W-:-:S03]  /*15140*/  IADD3 R81, P4, R20, R2, RZ ;  /* 0x0000000214517210 */ /* 0x020fc60007f9e0ff */
[----:B------:R1:W-:Y:S04]  /*15150*/  STL [R1+0x13b0], R55 ;  /* 0x0013b03701007387 */ /* 0x0003e80000100800 */
[----:B------:R4:W-:Y:S04]  /*15160*/  STL [R1+0x13b4], R82 ;  /* 0x0013b45201007387 */ /* 0x0009e80000100800 */
[----:B------:R5:W-:Y:S01]  /*15170*/  STL [R1+0x13b8], R81 ;  /* 0x0013b85101007387 */ /* 0x000be20000100800 */
[----:B-1----:R-:W-:Y:S01]  /*15180*/  IMAD R55, R119, 0x2, R21 ;  /* 0x0000000277377824 */ /* 0x002fe200078e0215 */
[----:B------:R-:W-:-:S02]  /*15190*/  CS2R R118, SRZ ;  /* 0x0000000000767805 */ /* 0x000fc4000001ff00 */
[-C--:B----4-:R-:W-:Y:S02]  /*151a0*/  LEA.HI.X.SX32 R82, R80, R0.reuse, 0x1, P2 ;  /* 0x0000000050527211 */ /* 0x090fe400010f0eff */
[-C--:B------:R-:W-:Y:S02]  /*151b0*/  LEA.HI.X.SX32 R80, R20, R0.reuse, 0x1, P4 ;  /* 0x0000000014507211 */ /* 0x080fe400020f0eff */
[----:B-----5:R-:W-:Y:S01]  /*151c0*/  LEA.HI.X.SX32 R81, R38, R0, 0x1, P3 ;  /* 0x0000000026517211 */ /* 0x020fe200018f0eff */
[----:B------:R1:W-:Y:S01]  /*151d0*/  STL [R1+0xcf0], R82 ;  /* 0x000cf05201007387 */ /* 0x0003e20000100800 */
[----:B------:R-:W-:Y:S01]  /*151e0*/  IADD3 R20, P2, R79, R2, RZ ;  /* 0x000000024f147210 */ /* 0x000fe20007f5e0ff */
[----:B------:R-:W-:Y:S02]  /*151f0*/  IMAD R38, R120, 0x2, R55 ;  /* 0x0000000278267824 */ /* 0x000fe400078e0237 */
[----:B------:R4:W-:Y:S04]  /*15200*/  STL [R1+0x1398], R81 ;  /* 0x0013985101007387 */ /* 0x0009e80000100800 */
[----:B------:R5:W-:Y:S01]  /*15210*/  STL [R1+0x139c], R80 ;  /* 0x00139c5001007387 */ /* 0x000be20000100800 */
[----:B-1----:R-:W-:-:S03]  /*15220*/  CS2R R82, SRZ ;  /* 0x0000000000527805 */ /* 0x002fc6000001ff00 */
[----:B------:R1:W-:Y:S01]  /*15230*/  STL [R1+0x13a0], R20 ;  /* 0x0013a01401007387 */ /* 0x0003e20000100800 */
[-C--:B----4-:R-:W-:Y:S02]  /*15240*/  IADD3 R81, P3, R54, R2.reuse, RZ ;  /* 0x0000000236517210 */ /* 0x090fe40007f7e0ff */
[----:B-----5:R-:W-:-:S03]  /*15250*/  IADD3 R80, P4, R37, R2, RZ ;  /* 0x0000000225507210 */ /* 0x020fc60007f9e0ff */
[----:B------:R4:W-:Y:S01]  /*15260*/  STL [R1+0x13a4], R81 ;  /* 0x0013a45101007387 */ /* 0x0009e20000100800 */
[----:B-1----:R-:W-:-:S03]  /*15270*/  IMAD R20, R121, 0x4, R38 ;  /* 0x0000000479147824 */ /* 0x002fc600078e0226 */
[----:B------:R1:W-:Y:S01]  /*15280*/  STL [R1+0x13a8], R80 ;  /* 0x0013a85001007387 */ /* 0x0003e20000100800 */
[----:B------:R-:W-:Y:S02]  /*15290*/  CS2R R120, SRZ ;  /* 0x0000000000787805 */ /* 0x000fe4000001ff00 */
[-C--:B----4-:R-:W-:Y:S02]  /*152a0*/  LEA.HI.X.SX32 R81, R79, R0.reuse, 0x1, P2 ;  /* 0x000000004f517211 */ /* 0x090fe400010f0eff */
[-C--:B------:R-:W-:Y:S02]  /*152b0*/  LEA.HI.X.SX32 R79, R37, R0.reuse, 0x1, P4 ;  /* 0x00000000254f7211 */ /* 0x080fe400020f0eff */
[----:B-1----:R-:W-:Y:S01]  /*152c0*/  LEA.HI.X.SX32 R80, R54, R0, 0x1, P3 ;  /* 0x0000000036507211 */ /* 0x002fe200018f0eff */
[----:B------:R-:W-:Y:S01]  /*152d0*/  STL [R1+0xcf4], R81 ;  /* 0x000cf45101007387 */ /* 0x000fe20000100800 */
[----:B------:R-:W-:Y:S01]  /*152e0*/  IADD3 R37, P2, R78, R2, RZ ;  /* 0x000000024e257210 */ /* 0x000fe20007f5e0ff */
[----:B------:R-:W-:-:S02]  /*152f0*/  IMAD R54, R122, 0x2, R20 ;  /* 0x000000027a367824 */ /* 0x000fc400078e0214 */
[----:B------:R1:W-:Y:S04]  /*15300*/  STL [R1+0x1384], R80 ;  /* 0x0013845001007387 */ /* 0x0003e80000100800 */
[----:B------:R4:W-:Y:S04]  /*15310*/  STL [R1+0x1388], R79 ;  /* 0x0013884f01007387 */ /* 0x0009e80000100800 */
[----:B------:R5:W-:Y:S01]  /*15320*/  STL [R1+0x138c], R37 ;  /* 0x00138c2501007387 */ /* 0x000be20000100800 */
[-C--:B-1----:R-:W-:Y:S02]  /*15330*/  IADD3 R80, P4, R19, R2.reuse, RZ ;  /* 0x0000000213507210 */ /* 0x082fe40007f9e0ff */
[----:B----4-:R-:W-:-:S04]  /*15340*/  IADD3 R79, P3, R53, R2, RZ ;  /* 0x00000002354f7210 */ /* 0x010fc80007f7e0ff */
[-C--:B------:R-:W-:Y:S01]  /*15350*/  LEA.HI.X.SX32 R53, R53, R0.reuse, 0x1, P3 ;  /* 0x0000000035357211 */ /* 0x080fe200018f0eff */
[----:B------:R1:W-:Y:S01]  /*15360*/  STL [R1+0x1390], R79 ;  /* 0x0013904f01007387 */ /* 0x0003e20000100800 */
[----:B-----5:R-:W-:Y:S01]  /*15370*/  IMAD R37, R123, 0x2, R54 ;  /* 0x000000027b257824 */ /* 0x020fe200078e0236 */
[----:B------:R-:W-:Y:S02]  /*15380*/  CS2R R122, SRZ ;  /* 0x00000000007a7805 */ /* 0x000fe4000001ff00 */
[----:B------:R4:W-:Y:S01]  /*15390*/  STL [R1+0x1394], R80 ;  /* 0x0013945001007387 */ /* 0x0009e20000100800 */
[-C--:B-1----:R-:W-:Y:S02]  /*153a0*/  LEA.HI.X.SX32 R79, R78, R0.reuse, 0x1, P2 ;  /* 0x000000004e4f7211 */ /* 0x082fe400010f0eff */
[----:B------:R-:W-:Y:S01]  /*153b0*/  LEA.HI.X.SX32 R78, R19, R0, 0x1, P4 ;  /* 0x00000000134e7211 */ /* 0x000fe200020f0eff */
[----:B------:R-:W-:Y:S01]  /*153c0*/  IMAD R19, R124, 0x2, R37 ;  /* 0x000000027c137824 */ /* 0x000fe200078e0225 */
[----:B----4-:R-:W-:Y:S01]  /*153d0*/  CS2R R80, SRZ ;  /* 0x0000000000507805 */ /* 0x010fe2000001ff00 */
        /* <DEDUP_REMOVED lines=14> */
[----:B------:R-:W-:Y:S01]  /*154c0*/  STL [R1+0xcfc], R79 ;  /* 0x000cfc4f01007387 */ /* 0x000fe20000100800 */
[-C--:B------:R-:W-:Y:S01]  /*154d0*/  IADD3 R16, P2, R76, R2.reuse, RZ ;  /* 0x000000024c107210 */ /* 0x080fe20007f5e0ff */
[----:B------:R-:W-:Y:S02]  /*154e0*/  IMAD R17, R126, 0x2, R53 ;  /* 0x000000027e117824 */ /* 0x000fe400078e0235 */
[----:B------:R1:W-:Y:S04]  /*154f0*/  STL [R1+0x135c], R78 ;  /* 0x00135c4e01007387 */ /* 0x0003e80000100800 */
[----:B------:R4:W-:Y:S04]  /*15500*/  STL [R1+0x1360], R77 ;  /* 0x0013604d01007387 */ /* 0x0009e80000100800 */
[----:B------:R5:W-:Y:S01]  /*15510*/  STL [R1+0x1364], R16 ;  /* 0x0013641001007387 */ /* 0x000be20000100800 */
[----:B-1----:R-:W-:-:S02]  /*15520*/  IADD3 R78, P3, R52, R2, RZ ;  /* 0x00000002344e7210 */ /* 0x002fc40007f7e0ff */
[----:B----4-:R-:W-:-:S03]  /*15530*/  IADD3 R77, P4, R36, R2, RZ ;  /* 0x00000002244d7210 */ /* 0x010fc60007f9e0ff */
[----:B------:R1:W-:Y:S01]  /*15540*/  STL [R1+0x1368], R78 ;  /* 0x0013684e01007387 */ /* 0x0003e20000100800 */
[----:B-----5:R-:W-:-:S03]  /*15550*/  IMAD R16, R127, 0x2, R17 ;  /* 0x000000027f107824 */ /* 0x020fc600078e0211 */
[----:B------:R4:W-:Y:S01]  /*15560*/  STL [R1+0x136c], R77 ;  /* 0x00136c4d01007387 */ /* 0x0009e20000100800 */
[----:B------:R-:W-:Y:S02]  /*15570*/  CS2R R126, SRZ ;  /* 0x00000000007e7805 */ /* 0x000fe4000001ff00 */
[-C--:B-1----:R-:W-:Y:S02]  /*15580*/  LEA.HI.X.SX32 R78, R76, R0.reuse, 0x1, P2 ;  /* 0x000000004c4e7211 */ /* 0x082fe400010f0eff */
[-C--:B------:R-:W-:Y:S02]  /*15590*/  LEA.HI.X.SX32 R76, R36, R0.reuse, 0x1, P4 ;  /* 0x00000000244c7211 */ /* 0x080fe400020f0eff */
[----:B----4-:R-:W-:Y:S01]  /*155a0*/  LEA.HI.X.SX32 R77, R52, R0, 0x1, P3 ;  /* 0x00000000344d7211 */ /* 0x010fe200018f0eff */
[----:B------:R1:W-:Y:S01]  /*155b0*/  STL [R1+0xd00], R78 ;  /* 0x000d004e01007387 */ /* 0x0003e20000100800 */
[----:B------:R-:W-:Y:S01]  /*155c0*/  IADD3 R36, P2, R75, R2, RZ ;  /* 0x000000024b247210 */ /* 0x000fe20007f5e0ff */
[----:B------:R-:W-:-:S02]  /*155d0*/  IMAD R52, R128, 0x4, R16 ;  /* 0x0000000480347824 */ /* 0x000fc400078e0210 */
[----:B------:R4:W-:Y:S04]  /*155e0*/  STL [R1+0x1348], R77 ;  /* 0x0013484d01007387 */ /* 0x0009e80000100800 */
[----:B------:R5:W-:Y:S01]  /*155f0*/  STL [R1+0x134c], R76 ;  /* 0x00134c4c01007387 */ /* 0x000be20000100800 */
[----:B-1----:R-:W-:-:S03]  /*15600*/  CS2R R78, SRZ ;  /* 0x00000000004e7805 */ /* 0x002fc6000001ff00 */
[----:B------:R1:W-:Y:S01]  /*15610*/  STL [R1+0x1350], R36 ;  /* 0x0013502401007387 */ /* 0x0003e20000100800 */
[-C--:B----4-:R-:W-:Y:S02]  /*15620*/  IADD3 R77, P4, R15, R2.reuse, RZ ;  /* 0x000000020f4d7210 */ /* 0x090fe40007f9e0ff */
[----:B-----5:R-:W-:-:S04]  /*15630*/  IADD3 R76, P3, R51, R2, RZ ;  /* 0x00000002334c7210 */ /* 0x020fc80007f7e0ff */
[-C--:B------:R-:W-:Y:S01]  /*15640*/  LEA.HI.X.SX32 R51, R51, R0.reuse, 0x1, P3 ;  /* 0x0000000033337211 */ /* 0x080fe200018f0eff */
[----:B------:R4:W-:Y:S01]  /*15650*/  STL [R1+0x1354], R76 ;  /* 0x0013544c01007387 */ /* 0x0009e20000100800 */
[----:B-1----:R-:W-:Y:S01]  /*15660*/  IMAD R36, R129, 0x2, R52 ;  /* 0x0000000281247824 */ /* 0x002fe200078e0234 */
[----:B------:R-:W-:Y:S02]  /*15670*/  CS2R R128, SRZ ;  /* 0x0000000000807805 */ /* 0x000fe4000001ff00 */
[----:B------:R-:W-:Y:S01]  /*15680*/  STL [R1+0x1358], R77 ;  /* 0x0013584d01007387 */ /* 0x000fe20000100800 */
[-C--:B----4-:R-:W-:Y:S02]  /*15690*/  LEA.HI.X.SX32 R76, R75, R0.reuse, 0x1, P2 ;  /* 0x000000004b4c7211 */ /* 0x090fe400010f0eff */
        /* <DEDUP_REMOVED lines=42> */
[----:B---3--:R-:W-:Y:S01]  /*15940*/  IMAD R13, R135, 0x4, R50 ;  /* 0x00000004870d7824 */ /* 0x008fe200078e0232 */
[----:B------:R-:W-:Y:S02]  /*15950*/  CS2R R134, SRZ ;  /* 0x0000000000867805 */ /* 0x000fe4000001ff00 */
[----:B------:R3:W-:Y:S01]  /*15960*/  STL [R1+0x131c], R74 ;  /* 0x00131c4a01007387 */ /* 0x0007e20000100800 */
[-C--:B-1----:R-:W-:Y:S02]  /*15970*/  LEA.HI.X.SX32 R73, R72, R0.reuse, 0x1, P2 ;  /* 0x0000000048497211 */ /* 0x082fe400010f0eff */
[----:B------:R-:W-:Y:S01]  /*15980*/  LEA.HI.X.SX32 R72, R12, R0, 0x1, P4 ;  /* 0x000000000c487211 */ /* 0x000fe200020f0eff */
[----:B------:R-:W-:Y:S01]  /*15990*/  IMAD R12, R136, 0x2, R13 ;  /* 0x00000002880c7824 */ /* 0x000fe200078e020d */
[----:B---3--:R-:W-:Y:S01]  /*159a0*/  CS2R R74, SRZ ;  /* 0x00000000004a7805 */ /* 0x008fe2000001ff00 */
[----:B------:R1:W-:Y:S04]  /*159b0*/  STL [R1+0xd10], R73 ;  /* 0x000d104901007387 */ /* 0x0003e80000100800 */
[----:B------:R3:W-:Y:S04]  /*159c0*/  STL [R1+0x12f8], R49 ;  /* 0x0012f83101007387 */ /* 0x0007e80000100800 */
[----:B------:R4:W-:Y:S01]  /*159d0*/  STL [R1+0x12fc], R72 ;  /* 0x0012fc4801007387 */ /* 0x0009e20000100800 */
[----:B-1----:R-:W-:-:S02]  /*159e0*/  IADD3 R73, P3, R34, R2, RZ ;  /* 0x0000000222497210 */ /* 0x002fc40007f7e0ff */
[-C--:B---3--:R-:W-:Y:S02]  /*159f0*/  IADD3 R49, P2, R71, R2.reuse, RZ ;  /* 0x0000000247317210 */ /* 0x088fe40007f5e0ff */
[----:B----4-:R-:W-:-:S03]  /*15a00*/  IADD3 R72, P4, R11, R2, RZ ;  /* 0x000000020b487210 */ /* 0x010fc60007f9e0ff */
[----:B------:R2:W-:Y:S04]  /*15a10*/  STL [R1+0x1300], R49 ;  /* 0x0013003101007387 */ /* 0x0005e80000100800 */
[----:B------:R1:W-:Y:S04]  /*15a20*/  STL [R1+0x1304], R73 ;  /* 0x0013044901007387 */ /* 0x0003e80000100800 */
[----:B------:R3:W-:Y:S01]  /*15a30*/  STL [R1+0x1308], R72 ;  /* 0x0013084801007387 */ /* 0x0007e20000100800 */
[----:B--2---:R-:W-:Y:S01]  /*15a40*/  IMAD R49, R137, 0x2, R12 ;  /* 0x0000000289317824 */ /* 0x004fe200078e020c */
[----:B------:R-:W-:-:S02]  /*15a50*/  CS2R R136, SRZ ;  /* 0x0000000000887805 */ /* 0x000fc4000001ff00 */
[-C--:B-1----:R-:W-:Y:S02]  /*15a60*/  LEA.HI.X.SX32 R73, R71, R0.reuse, 0x1, P2 ;  /* 0x0000000047497211 */ /* 0x082fe400010f0eff */
[-C--:B------:R-:W-:Y:S02]  /*15a70*/  LEA.HI.X.SX32 R71, R11, R0.reuse, 0x1, P4 ;  /* 0x000000000b477211 */ /* 0x080fe400020f0eff */
[----:B---3--:R-:W-:Y:S01]  /*15a80*/  LEA.HI.X.SX32 R72, R34, R0, 0x1, P3 ;  /* 0x0000000022487211 */ /* 0x008fe200018f0eff */
[----:B------:R-:W-:Y:S01]  /*15a90*/  STL [R1+0xd14], R73 ;  /* 0x000d144901007387 */ /* 0x000fe20000100800 */
[-C--:B------:R-:W-:Y:S01]  /*15aa0*/  IADD3 R11, P2, R70, R2.reuse, RZ ;  /* 0x00000002460b7210 */ /* 0x080fe20007f5e0ff */
[----:B------:R-:W-:Y:S02]  /*15ab0*/  IMAD R34, R138, 0x2, R49 ;  /* 0x000000028a227824 */ /* 0x000fe400078e0231 */
[----:B------:R1:W-:Y:S04]  /*15ac0*/  STL [R1+0x12e4], R72 ;  /* 0x0012e44801007387 */ /* 0x0003e80000100800 */
[----:B------:R2:W-:Y:S04]  /*15ad0*/  STL [R1+0x12e8], R71 ;  /* 0x0012e84701007387 */ /* 0x0005e80000100800 */
[----:B------:R3:W-:Y:S01]  /*15ae0*/  STL [R1+0x12ec], R11 ;  /* 0x0012ec0b01007387 */ /* 0x0007e20000100800 */
[----:B-1----:R-:W-:-:S02]  /*15af0*/  IADD3 R72, P3, R48, R2, RZ ;  /* 0x0000000230487210 */ /* 0x002fc40007f7e0ff */
[----:B--2---:R-:W-:-:S03]  /*15b00*/  IADD3 R71, P4, R33, R2, RZ ;  /* 0x0000000221477210 */ /* 0x004fc60007f9e0ff */
[----:B------:R1:W-:Y:S01]  /*15b10*/  STL [R1+0x12f0], R72 ;  /* 0x0012f04801007387 */ /* 0x0003e20000100800 */
[----:B---3--:R-:W-:-:S03]  /*15b20*/  IMAD R11, R139, 0x2, R34 ;  /* 0x000000028b0b7824 */ /* 0x008fc600078e0222 */
[----:B------:R2:W-:Y:S01]  /*15b30*/  STL [R1+0x12f4], R71 ;  /* 0x0012f44701007387 */ /* 0x0005e20000100800 */
[----:B------:R-:W-:Y:S02]  /*15b40*/  CS2R R138, SRZ ;  /* 0x00000000008a7805 */ /* 0x000fe4000001ff00 */
[-C--:B-1----:R-:W-:Y:S02]  /*15b50*/  LEA.HI.X.SX32 R72, R70, R0.reuse, 0x1, P2 ;  /* 0x0000000046487211 */ /* 0x082fe400010f0eff */
[-C--:B------:R-:W-:Y:S02]  /*15b60*/  LEA.HI.X.SX32 R70, R33, R0.reuse, 0x1, P4 ;  /* 0x0000000021467211 */ /* 0x080fe400020f0eff */
[----:B--2---:R-:W-:Y:S01]  /*15b70*/  LEA.HI.X.SX32 R71, R48, R0, 0x1, P3 ;  /* 0x0000000030477211 */ /* 0x004fe200018f0eff */
[----:B------:R1:W-:Y:S01]  /*15b80*/  STL [R1+0xd18], R72 ;  /* 0x000d184801007387 */ /* 0x0003e20000100800 */
[----:B------:R-:W-:Y:S01]  /*15b90*/  IADD3 R33, P2, R69, R2, RZ ;  /* 0x0000000245217210 */ /* 0x000fe20007f5e0ff */
[----:B------:R-:W-:-:S02]  /*15ba0*/  IMAD R48, R140, 0x2, R11 ;  /* 0x000000028c307824 */ /* 0x000fc400078e020b */
[----:B------:R2:W-:Y:S04]  /*15bb0*/  STL [R1+0x12d0], R71 ;  /* 0x0012d04701007387 */ /* 0x0005e80000100800 */
[----:B------:R3:W-:Y:S01]  /*15bc0*/  STL [R1+0x12d4], R70 ;  /* 0x0012d44601007387 */ /* 0x0007e20000100800 */
[----:B-1----:R-:W-:-:S03]  /*15bd0*/  CS2R R72, SRZ ;  /* 0x0000000000487805 */ /* 0x002fc6000001ff00 */
[----:B------:R1:W-:Y:S01]  /*15be0*/  STL [R1+0x12d8], R33 ;  /* 0x0012d82101007387 */ /* 0x0003e20000100800 */
[-C--:B--2---:R-:W-:Y:S02]  /*15bf0*/  IADD3 R71, P4, R10, R2.reuse, RZ ;  /* 0x000000020a477210 */ /* 0x084fe40007f9e0ff */
[----:B---3--:R-:W-:-:S04]  /*15c00*/  IADD3 R70, P3, R47, R2, RZ ;  /* 0x000000022f467210 */ /* 0x008fc80007f7e0ff */
[-C--:B------:R-:W-:Y:S01]  /*15c10*/  LEA.HI.X.SX32 R47, R47, R0.reuse, 0x1, P3 ;  /* 0x000000002f2f7211 */ /* 0x080fe200018f0eff */
[----:B------:R2:W-:Y:S01]  /*15c20*/  STL [R1+0x12dc], R70 ;  /* 0x0012dc4601007387 */ /* 0x0005e20000100800 */
[----:B-1----:R-:W-:Y:S01]  /*15c30*/  IMAD R33, R141, 0x2, R48 ;  /* 0x000000028d217824 */ /* 0x002fe200078e0230 */
[----:B------:R-:W-:Y:S02]  /*15c40*/  CS2R R140, SRZ ;  /* 0x00000000008c7805 */ /* 0x000fe4000001ff00 */
[----:B------:R-:W-:Y:S01]  /*15c50*/  STL [R1+0x12e0], R71 ;  /* 0x0012e04701007387 */ /* 0x000fe20000100800 */
[-C--:B--2---:R-:W-:Y:S02]  /*15c60*/  LEA.HI.X.SX32 R70, R69, R0.reuse, 0x1, P2 ;  /* 0x0000000045467211 */ /* 0x084fe400010f0eff */
[----:B------:R-:W-:Y:S01]  /*15c70*/  LEA.HI.X.SX32 R69, R10, R0, 0x1, P4 ;  /* 0x000000000a457211 */ /* 0x000fe200020f0eff */
[----:B------:R-:W-:Y:S02]  /*15c80*/  IMAD R10, R142, 0x4, R33 ;  /* 0x000000048e0a7824 */ /* 0x000fe400078e0221 */
[----:B------:R1:W-:Y:S04]  /*15c90*/  STL [R1+0xd1c], R70 ;  /* 0x000d1c4601007387 */ /* 0x0003e80000100800 */
[----:B------:R2:W-:Y:S04]  /*15ca0*/  STL [R1+0x12bc], R47 ;  /* 0x0012bc2f01007387 */ /* 0x0005e80000100800 */
[----:B------:R3:W-:Y:S01]  /*15cb0*/  STL [R1+0x12c0], R69 ;  /* 0x0012c04501007387 */ /* 0x0007e20000100800 */
[----:B-1----:R-:W-:-:S02]  /*15cc0*/  IADD3 R70, P3, R9, R2, RZ ;  /* 0x0000000209467210 */ /* 0x002fc40007f7e0ff */
[-C--:B--2---:R-:W-:Y:S02]  /*15cd0*/  IADD3 R47, P2, R68, R2.reuse, RZ ;  /* 0x00000002442f7210 */ /* 0x084fe40007f5e0ff */
[----:B---3--:R-:W-:-:S03]  /*15ce0*/  IADD3 R69, P4, R8, R2, RZ ;  /* 0x0000000208457210 */ /* 0x008fc60007f9e0ff */
[----:B------:R1:W-:Y:S04]  /*15cf0*/  STL [R1+0x12c4], R47 ;  /* 0x0012c42f01007387 */ /* 0x0003e80000100800 */
[----:B------:R2:W-:Y:S04]  /*15d00*/  STL [R1+0x12c8], R70 ;  /* 0x0012c84601007387 */ /* 0x0005e80000100800 */
[----:B------:R3:W-:Y:S01]  /*15d10*/  STL [R1+0x12cc], R69 ;  /* 0x0012cc4501007387 */ /* 0x0007e20000100800 */
[----:B-1----:R-:W-:Y:S01]  /*15d20*/  IMAD R47, R143, 0x2, R10 ;  /* 0x000000028f2f7824 */ /* 0x002fe200078e020a */
[----:B------:R-:W-:-:S02]  /*15d30*/  CS2R R142, SRZ ;  /* 0x00000000008e7805 */ /* 0x000fc4000001ff00 */
[-C--:B--2---:R-:W-:Y:S02]  /*15d40*/  LEA.HI.X.SX32 R70, R68, R0.reuse, 0x1, P2 ;  /* 0x0000000044467211 */ /* 0x084fe400010f0eff */
[-C--:B------:R-:W-:Y:S02]  /*15d50*/  LEA.HI.X.SX32 R68, R8, R0.reuse, 0x1, P4 ;  /* 0x0000000008447211 */ /* 0x080fe400020f0eff */
[----:B---3--:R-:W-:Y:S01]  /*15d60*/  LEA.HI.X.SX32 R69, R9, R0, 0x1, P3 ;  /* 0x0000000009457211 */ /* 0x008fe200018f0eff */
[----:B------:R1:W-:Y:S01]  /*15d70*/  STL [R1+0xd20], R70 ;  /* 0x000d204601007387 */ /* 0x0003e20000100800 */
[----:B------:R-:W-:Y:S01]  /*15d80*/  IADD3 R8, P2, R67, R2, RZ ;  /* 0x0000000243087210 */ /* 0x000fe20007f5e0ff */
[----:B------:R-:W-:Y:S02]  /*15d90*/  IMAD R9, R144, 0x2, R47 ;  /* 0x0000000290097824 */ /* 0x000fe400078e022f */
[----:B------:R2:W-:Y:S04]  /*15da0*/  STL [R1+0x12a8], R69 ;  /* 0x0012a84501007387 */ /* 0x0005e80000100800 */
[----:B------:R3:W-:Y:S01]  /*15db0*/  STL [R1+0x12ac], R68 ;  /* 0x0012ac4401007387 */ /* 0x0007e20000100800 */
[----:B-1----:R-:W-:-:S03]  /*15dc0*/  CS2R R70, SRZ ;  /* 0x0000000000467805 */ /* 0x002fc6000001ff00 */
[----:B------:R1:W-:Y:S01]  /*15dd0*/  STL [R1+0x12b0], R8 ;  /* 0x0012b00801007387 */ /* 0x0003e20000100800 */
[-C--:B--2---:R-:W-:Y:S02]  /*15de0*/  IADD3 R69, P3, R46, R2.reuse, RZ ;  /* 0x000000022e457210 */ /* 0x084fe40007f7e0ff */
[----:B---3--:R-:W-:-:S03]  /*15df0*/  IADD3 R68, P4, R32, R2, RZ ;  /* 0x0000000220447210 */ /* 0x008fc60007f9e0ff */
[----:B------:R2:W-:Y:S01]  /*15e00*/  STL [R1+0x12b4], R69 ;  /* 0x0012b44501007387 */ /* 0x0005e20000100800 */
[----:B-1----:R-:W-:-:S03]  /*15e10*/  IMAD R8, R145, 0x2, R9 ;  /* 0x0000000291087824 */ /* 0x002fc600078e0209 */
[----:B------:R1:W-:Y:S01]  /*15e20*/  STL [R1+0x12b8], R68 ;  /* 0x0012b84401007387 */ /* 0x0003e20000100800 */
[----:B------:R-:W-:Y:S02]  /*15e30*/  CS2R R144, SRZ ;  /* 0x0000000000907805 */ /* 0x000fe4000001ff00 */
[-C--:B--2---:R-:W-:Y:S02]  /*15e40*/  LEA.HI.X.SX32 R69, R67, R0.reuse, 0x1, P2 ;  /* 0x0000000043457211 */ /* 0x084fe400010f0eff */
        /* <DEDUP_REMOVED lines=9> */
[----:B--2---:R-:W-:-:S04]  /*15ee0*/  IADD3 R67, P3, R45, R2, RZ ;  /* 0x000000022d437210 */ /* 0x004fc80007f7e0ff */
        /* <DEDUP_REMOVED lines=8> */
[----:B--2---:R-:W-:Y:S01]  /*15f70*/  CS2R R68, SRZ ;  /* 0x0000000000447805 */ /* 0x004fe2000001ff00 */
        /* <DEDUP_REMOVED lines=38> */
[----:B------:R-:W-:Y:S01]  /*161e0*/  LEA.HI.X.SX32 R43, R43, R0, 0x1, P3 ;  /* 0x000000002b2b7211 */ /* 0x000fe200018f0eff */
[----:B------:R2:W-:Y:S01]  /*161f0*/  STL [R1+0x1264], R64 ;  /* 0x0012644001007387 */ /* 0x0005e20000100800 */
[----:B-1----:R-:W-:-:S03]  /*16200*/  IMAD R30, R153, 0x2, R44 ;  /* 0x00000002991e7824 */ /* 0x002fc600078e022c */
        /* <DEDUP_REMOVED lines=14> */
[----:B--2---:R-:W-:-:S02]  /*162f0*/  LEA.HI.X.SX32 R64, R62, R0, 0x1, P2 ;  /* 0x000000003e407211 */ /* 0x004fc400010f0eff */
        /* <DEDUP_REMOVED lines=14> */
[-C--:B--2---:R-:W-:Y:S02]  /*163e0*/  LEA.HI.X.SX32 R63, R61, R0.reuse, 0x1, P2 ;  /* 0x000000003d3f7211 */ /* 0x084fe400010f0eff */
[-C--:B------:R-:W-:Y:S02]  /*163f0*/  LEA.HI.X.SX32 R61, R27, R0.reuse, 0x1, P4 ;  /* 0x000000001b3d7211 */ /* 0x080fe400020f0eff */
[----:B-1----:R-:W-:Y:S01]  /*16400*/  LEA.HI.X.SX32 R62, R42, R0, 0x1, P3 ;  /* 0x000000002a3e7211 */ /* 0x002fe200018f0eff */
[----:B------:R-:W-:Y:S01]  /*16410*/  STL [R1+0xd3c], R63 ;  /* 0x000d3c3f01007387 */ /* 0x000fe20000100800 */
[-C--:B------:R-:W-:Y:S01]  /*16420*/  IADD3 R27, P2, R60, R2.reuse, RZ ;  /* 0x000000023c1b7210 */ /* 0x080fe20007f5e0ff */
[----:B------:R-:W-:Y:S02]  /*16430*/  IMAD R42, R158, 0x2, R28 ;  /* 0x000000029e2a7824 */ /* 0x000fe400078e021c */
[----:B------:R1:W-:Y:S04]  /*16440*/  STL [R1+0x121c], R62 ;  /* 0x00121c3e01007387 */ /* 0x0003e80000100800 */
[----:B------:R2:W-:Y:S04]  /*16450*/  STL [R1+0x1220], R61 ;  /* 0x0012203d01007387 */ /* 0x0005e80000100800 */
[----:B------:R3:W-:Y:S01]  /*16460*/  STL [R1+0x1224], R27 ;  /* 0x0012241b01007387 */ /* 0x0007e20000100800 */
[----:B-1----:R-:W-:-:S02]  /*16470*/  IADD3 R62, P4, R4, R2, RZ ;  /* 0x00000002043e7210 */ /* 0x002fc40007f9e0ff */
[----:B--2---:R-:W-:-:S04]  /*16480*/  IADD3 R61, P3, R41, R2, RZ ;  /* 0x00000002293d7210 */ /* 0x004fc80007f7e0ff */
[----:B------:R-:W-:Y:S01]  /*16490*/  LEA.HI.X.SX32 R41, R41, R0, 0x1, P3 ;  /* 0x0000000029297211 */ /* 0x000fe200018f0eff */
[----:B------:R1:W-:Y:S01]  /*164a0*/  STL [R1+0x1228], R61 ;  /* 0x0012283d01007387 */ /* 0x0003e20000100800 */
[----:B---3--:R-:W-:-:S03]  /*164b0*/  IMAD R27, R159, 0x2, R42 ;  /* 0x000000029f1b7824 */ /* 0x008fc600078e022a */
        /* <DEDUP_REMOVED lines=29> */
[-C--:B-1----:R-:W-:Y:S02]  /*16690*/  LEA.HI.X.SX32 R60, R58, R0.reuse, 0x1, P2 ;  /* 0x000000003a3c7211 */ /* 0x082fe400010f0eff */
[-C--:B------:R-:W-:Y:S02]  /*166a0*/  LEA.HI.X.SX32 R58, R25, R0.reuse, 0x1, P4 ;  /* 0x00000000193a7211 */ /* 0x080fe400020f0eff */
[----:B--2---:R-:W-:Y:S01]  /*166b0*/  LEA.HI.X.SX32 R59, R40, R0, 0x1, P3 ;  /* 0x00000000283b7211 */ /* 0x004fe200018f0eff */
        /* <DEDUP_REMOVED lines=380> */
[----:B------:R2:W-:Y:S01]  /*17e80*/  STL [R1+0xfd8], R33 ;  /* 0x000fd82101007387 */ /* 0x0005e20000100800 */
[----:B------:R-:W-:-:S03]  /*17e90*/  IMAD.MOV.U32 R216, RZ, RZ, 0x7632 ;  /* 0x00007632ffd87424 */ /* 0x000fc600078e00ff */
[----:B------:R3:W-:Y:S01]  /*17ea0*/  STL [R1+0xfdc], R32 ;  /* 0x000fdc2001007387 */ /* 0x0007e20000100800 */
[----:B-1----:R-:W-:Y:S02]  /*17eb0*/  CS2R R34, SRZ ;  /* 0x0000000000227805 */ /* 0x002fe4000001ff00 */
[----:B------:R-:W-:Y:S01]  /*17ec0*/  SEL R216, R216, 0x3276, !P1 ;  /* 0x00003276d8d87807 */ /* 0x000fe20004800000 */
[----:B------:R1:W-:Y:S01]  /*17ed0*/  STL [R1+0xfe0], R6 ;  /* 0x000fe00601007387 */ /* 0x0003e20000100800 */
[-C--:B--2---:R-:W-:Y:S02]  /*17ee0*/  IADD3 R33, P4, R5, R2.reuse, RZ ;  /* 0x0000000205217210 */ /* 0x084fe40007f9e0ff */
[----:B---3--:R-:W-:-:S04]  /*17ef0*/  IADD3 R32, P3, R30, R2, RZ ;  /* 0x000000021e207210 */ /* 0x008fc80007f7e0ff */
[-C--:B------:R-:W-:Y:S01]  /*17f00*/  LEA.HI.X.SX32 R30, R30, R0.reuse, 0x1, P3 ;  /* 0x000000001e1e7211 */ /* 0x080fe200018f0eff */
[----:B------:R2:W-:Y:S01]  /*17f10*/  STL [R1+0xfe4], R32 ;  /* 0x000fe42001007387 */ /* 0x0005e20000100800 */
[----:B-1----:R-:W-:Y:S02]  /*17f20*/  IMAD R6, R217, 0x2, R7 ;  /* 0x00000002d9067824 */ /* 0x002fe400078e0207 */
[----:B------:R-:W-:Y:S01]  /*17f30*/  IMAD.MOV.U32 R217, RZ, RZ, 0x5410 ;  /* 0x00005410ffd97424 */ /* 0x000fe200078e00ff */
[----:B------:R-:W-:Y:S04]  /*17f40*/  STL [R1+0xfe8], R33 ;  /* 0x000fe82101007387 */ /* 0x000fe80000100800 */
[----:B------:R-:W-:Y:S02]  /*17f50*/  SEL R217, R217, 0x1054, !P1 ;  /* 0x00001054d9d97807 */ /* 0x000fe40004800000 */
[----:B--2---:R-:W-:-:S02]  /*17f60*/  LEA.HI.X.SX32 R32, R31, R0, 0x1, P2 ;  /* 0x000000001f207211 */ /* 0x004fc400010f0eff */
        /* <DEDUP_REMOVED lines=8> */
[----:B------:R0:W-:Y:S01]  /*17ff0*/  STL [R1+0xfcc], R30 ;  /* 0x000fcc1e01007387 */ /* 0x0001e20000100800 */
[----:B------:R-:W-:-:S03]  /*18000*/  LEA.HI.X.SX32 R28, R28, R0, 0x1, P3 ;  /* 0x000000001c1c7211 */ /* 0x000fc600018f0eff */
[----:B------:R1:W-:Y:S04]  /*18010*/  STL [R1+0xfd0], R31 ;  /* 0x000fd01f01007387 */ /* 0x0003e80000100800 */
[----:B------:R2:W-:Y:S01]  /*18020*/  STL [R1+0xfd4], R32 ;  /* 0x000fd42001007387 */ /* 0x0005e20000100800 */
[----:B0-----:R-:W-:Y:S01]  /*18030*/  IMAD R30, R219, 0x4, R5 ;  /* 0x00000004db1e7824 */ /* 0x001fe200078e0205 */
[-C--:B-1----:R-:W-:Y:S02]  /*18040*/  LEA.HI.X.SX32 R31, R29, R0.reuse, 0x1, P2 ;  /* 0x000000001d1f7211 */ /* 0x082fe400010f0eff */
[----:B------:R-:W-:Y:S01]  /*18050*/  LEA.HI.X.SX32 R29, R4, R0, 0x1, P4 ;  /* 0x00000000041d7211 */ /* 0x000fe200020f0eff */
[----:B------:R-:W-:Y:S01]  /*18060*/  IMAD R4, R220, 0x2, R30 ;  /* 0x00000002dc047824 */ /* 0x000fe200078e021e */
[----:B--2---:R-:W-:Y:S01]  /*18070*/  CS2R R32, SRZ ;  /* 0x0000000000207805 */ /* 0x004fe2000001ff00 */
[----:B------:R0:W-:Y:S04]  /*18080*/  STL [R1+0xdbc], R31 ;  /* 0x000dbc1f01007387 */ /* 0x0001e80000100800 */
[----:B------:R1:W-:Y:S04]  /*18090*/  STL [R1+0xdc0], R28 ;  /* 0x000dc01c01007387 */ /* 0x0003e80000100800 */
[----:B------:R2:W-:Y:S01]  /*180a0*/  STL [R1+0xfb8], R29 ;  /* 0x000fb81d01007387 */ /* 0x0005e20000100800 */
[----:B0-----:R-:W-:-:S02]  /*180b0*/  IADD3 R31, P4, R3, R2, RZ ;  /* 0x00000002031f7210 */ /* 0x001fc40007f9e0ff */
[-C--:B-1----:R-:W-:Y:S02]  /*180c0*/  IADD3 R28, P2, R27, R2.reuse, RZ ;  /* 0x000000021b1c7210 */ /* 0x082fe40007f5e0ff */
[----:B--2---:R-:W-:-:S03]  /*180d0*/  IADD3 R29, P3, R26, R2, RZ ;  /* 0x000000021a1d7210 */ /* 0x004fc60007f7e0ff */
[----:B------:R0:W-:Y:S01]  /*180e0*/  STL [R1+0xfbc], R28 ;  /* 0x000fbc1c01007387 */ /* 0x0001e20000100800 */
[----:B------:R-:W-:-:S03]  /*180f0*/  LEA.HI.X.SX32 R26, R26, R0, 0x1, P3 ;  /* 0x000000001a1a7211 */ /* 0x000fc600018f0eff */
[----:B------:R1:W-:Y:S04]  /*18100*/  STL [R1+0xfc0], R29 ;  /* 0x000fc01d01007387 */ /* 0x0003e80000100800 */
[----:B------:R-:W-:Y:S01]  /*18110*/  STL [R1+0xfc4], R31 ;  /* 0x000fc41f01007387 */ /* 0x000fe20000100800 */
[----:B0-----:R-:W-:Y:S01]  /*18120*/  IMAD R28, R221, 0x2, R4 ;  /* 0x00000002dd1c7824 */ /* 0x001fe200078e0204 */
[-C--:B-1----:R-:W-:Y:S02]  /*18130*/  LEA.HI.X.SX32 R29, R27, R0.reuse, 0x1, P2 ;  /* 0x000000001b1d7211 */ /* 0x082fe400010f0eff */
[----:B------:R-:W-:Y:S01]  /*18140*/  LEA.HI.X.SX32 R27, R3, R0, 0x1, P4 ;  /* 0x00000000031b7211 */ /* 0x000fe200020f0eff */
[----:B------:R-:W-:Y:S02]  /*18150*/  IMAD R3, R222, 0x2, R28 ;  /* 0x00000002de037824 */ /* 0x000fe400078e021c */
        /* <DEDUP_REMOVED lines=90> */
[----:B------:R0:W-:Y:S04]  /*18700*/  STL [R1+0xf60], R7 ;  /* 0x000f600701007387 */ /* 0x0001e80000100800 */
[----:B------:R1:W-:Y:S04]  /*18710*/  STL [R1+0xf64], R11 ;  /* 0x000f640b01007387 */ /* 0x0003e80000100800 */
[----:B------:R2:W-:Y:S01]  /*18720*/  STL [R1+0xf68], R8 ;  /* 0x000f680801007387 */ /* 0x0005e20000100800 */
[----:B0-----:R-:W-:Y:S01]  /*18730*/  IMAD R7, R235, 0x2, R6 ;  /* 0x00000002eb077824 */ /* 0x001fe200078e0206 */
[----:B-1----:R-:W-:-:S02]  /*18740*/  LEA.HI.X.SX32 R11, R5, R0, 0x1, P2 ;  /* 0x00000000050b7211 */ /* 0x002fc400010f0eff */
[-C--:B------:R-:W-:Y:S01]  /*18750*/  LEA.HI.X.SX32 R5, R4, R0.reuse, 0x1, P4 ;  /* 0x0000000004057211 */ /* 0x080fe200020f0eff */
[----:B------:R-:W-:Y:S01]  /*18760*/  IMAD R4, R236, 0x2, R7 ;  /* 0x00000002ec047824 */ /* 0x000fe200078e0207 */
[----:B--2---:R-:W-:Y:S01]  /*18770*/  LEA.HI.X.SX32 R8, R30, R0, 0x1, P3 ;  /* 0x000000001e087211 */ /* 0x004fe200018f0eff */
[----:B------:R0:W-:Y:S01]  /*18780*/  STL [R1+0xe14], R11 ;  /* 0x000e140b01007387 */ /* 0x0001e20000100800 */
[----:B------:R-:W-:-:S03]  /*18790*/  CS2R R30, SRZ ;  /* 0x00000000001e7805 */ /* 0x000fc6000001ff00 */
[----:B------:R1:W-:Y:S04]  /*187a0*/  STL [R1+0xf5c], R8 ;  /* 0x000f5c0801007387 */ /* 0x0003e80000100800 */
[----:B------:R2:W-:Y:S01]  /*187b0*/  STL [R1+0xe18], R5 ;  /* 0x000e180501007387 */ /* 0x0005e20000100800 */
[-C--:B0-----:R-:W-:Y:S02]  /*187c0*/  IADD3 R11, P3, R3, R2.reuse, RZ ;  /* 0x00000002030b7210 */ /* 0x081fe40007f7e0ff */
[-C--:B-1----:R-:W-:Y:S02]  /*187d0*/  IADD3 R8, P2, R28, R2.reuse, RZ ;  /* 0x000000021c087210 */ /* 0x082fe40007f5e0ff */
[----:B--2---:R-:W-:-:S03]  /*187e0*/  IADD3 R5, P4, R26, R2, RZ ;  /* 0x000000021a057210 */ /* 0x004fc60007f9e0ff */
[----:B------:R0:W-:Y:S01]  /*187f0*/  STL [R1+0xf50], R8 ;  /* 0x000f500801007387 */ /* 0x0001e20000100800 */
[----:B------:R-:W-:Y:S02]  /*18800*/  LEA.HI.X.SX32 R14, R28, R0, 0x1, P2 ;  /* 0x000000001c0e7211 */ /* 0x000fe400010f0eff */
[----:B------:R-:W-:Y:S01]  /*18810*/  CS2R R28, SRZ ;  /* 0x00000000001c7805 */ /* 0x000fe2000001ff00 */
[----:B------:R1:W-:Y:S04]  /*18820*/  STL [R1+0xf54], R11 ;  /* 0x000f540b01007387 */ /* 0x0003e80000100800 */
[----:B------:R2:W-:Y:S01]  /*18830*/  STL [R1+0xf58], R5 ;  /* 0x000f580501007387 */ /* 0x0005e20000100800 */
[----:B0-----:R-:W-:-:S03]  /*18840*/  IMAD R8, R237, 0x2, R4 ;  /* 0x00000002ed087824 */ /* 0x001fc600078e0204 */
[----:B------:R0:W-:Y:S01]  /*18850*/  STL [R1+0xf4c], R14 ;  /* 0x000f4c0e01007387 */ /* 0x0001e20000100800 */
[-C--:B-1----:R-:W-:Y:S01]  /*18860*/  LEA.HI.X.SX32 R11, R3, R0.reuse, 0x1, P3 ;  /* 0x00000000030b7211 */ /* 0x082fe200018f0eff */
[----:B------:R-:W-:Y:S01]  /*18870*/  IMAD R3, R238, 0x2, R8 ;  /* 0x00000002ee037824 */ /* 0x000fe200078e0208 */
[----:B--2---:R-:W-:-:S03]  /*18880*/  LEA.HI.X.SX32 R5, R26, R0, 0x1, P4 ;  /* 0x000000001a057211 */ /* 0x004fc600020f0eff */
[----:B------:R1:W-:Y:S01]  /*18890*/  STL [R1+0xe1c], R11 ;  /* 0x000e1c0b01007387 */ /* 0x0003e20000100800 */
[----:B------:R-:W-:Y:S01]  /*188a0*/  IMAD R17, R239, 0x2, R3 ;  /* 0x00000002ef117824 */ /* 0x000fe200078e0203 */
[----:B------:R-:W-:Y:S02]  /*188b0*/  CS2R R26, SRZ ;  /* 0x00000000001a7805 */ /* 0x000fe4000001ff00 */
[-C--:B0-----:R-:W-:Y:S01]  /*188c0*/  IADD3 R14, P2, R23, R2.reuse, RZ ;  /* 0x00000002170e7210 */ /* 0x081fe20007f5e0ff */
[----:B------:R0:W-:Y:S04]  /*188d0*/  STL [R1+0xe34], R5 ;  /* 0x000e340501007387 */ /* 0x0001e80000100800 */
[----:B------:R2:W-:Y:S01]  /*188e0*/  STL [R1+0xe3c], R14 ;  /* 0x000e3c0e01007387 */ /* 0x0005e20000100800 */
[----:B-1----:R-:W-:-:S02]  /*188f0*/  IADD3 R11, P4, R19, R2, RZ ;  /* 0x00000002130b7210 */ /* 0x002fc40007f9e0ff */
[----:B0-----:R-:W-:Y:S02]  /*18900*/  IADD3 R5, P3, R24, R2, RZ ;  /* 0x0000000218057210 */ /* 0x001fe40007f7e0ff */
[----:B--2---:R-:W-:-:S03]  /*18910*/  LEA.HI.X.SX32 R14, R19, R0, 0x1, P4 ;  /* 0x00000000130e7211 */ /* 0x004fc600020f0eff */
[----:B------:R0:W-:Y:S01]  /*18920*/  STL [R1+0xe44], R5 ;  /* 0x000e440501007387 */ /* 0x0001e20000100800 */
[----:B------:R-:W-:-:S03]  /*18930*/  IADD3 R19, P4, R16, R2, RZ ;  /* 0x0000000210137210 */ /* 0x000fc60007f9e0ff */
[----:B------:R1:W-:Y:S01]  /*18940*/  STL [R1+0xe4c], R11 ;  /* 0x000e4c0b01007387 */ /* 0x0003e20000100800 */
[-C--:B------:R-:W-:Y:S02]  /*18950*/  LEA.HI.X.SX32 R16, R16, R0.reuse, 0x1, P4 ;  /* 0x0000000010107211 */ /* 0x080fe400020f0eff */
[-C--:B0-----:R-:W-:Y:S02]  /*18960*/  LEA.HI.X.SX32 R5, R23, R0.reuse, 0x1, P2 ;  /* 0x0000000017057211 */ /* 0x081fe400010f0eff */
[----:B-1----:R-:W-:-:S03]  /*18970*/  LEA.HI.X.SX32 R11, R24, R0, 0x1, P3 ;  /* 0x00000000180b7211 */ /* 0x002fc600018f0eff */
[----:B------:R0:W-:Y:S01]  /*18980*/  STL [R1+0xe38], R5 ;  /* 0x000e380501007387 */ /* 0x0001e20000100800 */
[----:B------:R-:W-:-:S03]  /*18990*/  CS2R R24, SRZ ;  /* 0x0000000000187805 */ /* 0x000fc6000001ff00 */
[----:B------:R1:W-:Y:S04]  /*189a0*/  STL [R1+0xe40], R11 ;  /* 0x000e400b01007387 */ /* 0x0003e80000100800 */
[----:B------:R2:W-:Y:S01]  /*189b0*/  STL [R1+0xe48], R14 ;  /* 0x000e480e01007387 */ /* 0x0005e20000100800 */
[----:B0-----:R-:W-:Y:S01]  /*189c0*/  IMAD R5, R240, 0x4, R17 ;  /* 0x00000004f0057824 */ /* 0x001fe200078e0211 */
[-C--:B-1----:R-:W-:Y:S02]  /*189d0*/  IADD3 R11, P2, R20, R2.reuse, RZ ;  /* 0x00000002140b7210 */ /* 0x082fe40007f5e0ff */
[----:B--2---:R-:W-:-:S03]  /*189e0*/  IADD3 R14, P3, R15, R2, RZ ;  /* 0x000000020f0e7210 */ /* 0x004fc60007f7e0ff */
[----:B------:R0:W-:Y:S01]  /*189f0*/  STL [R1+0xe54], R11 ;  /* 0x000e540b01007387 */ /* 0x0001e20000100800 */
[----:B------:R-:W-:-:S03]  /*18a00*/  LEA.HI.X.SX32 R15, R15, R0, 0x1, P3 ;  /* 0x000000000f0f7211 */ /* 0x000fc600018f0eff */
[----:B------:R1:W-:Y:S04]  /*18a10*/  STL [R1+0xe5c], R14 ;  /* 0x000e5c0e01007387 */ /* 0x0003e80000100800 */
[----:B------:R2:W-:Y:S01]  /*18a20*/  STL [R1+0xe64], R19 ;  /* 0x000e641301007387 */ /* 0x0005e20000100800 */
[----:B0-----:R-:W-:Y:S01]  /*18a30*/  IMAD R11, R241, 0x2, R5 ;  /* 0x00000002f10b7824 */ /* 0x001fe200078e0205 */
[----:B-1----:R-:W-:Y:S02]  /*18a40*/  LEA.HI.X.SX32 R14, R20, R0, 0x1, P2 ;  /* 0x00000000140e7211 */ /* 0x002fe400010f0eff */
[----:B--2---:R-:W-:-:S03]  /*18a50*/  IADD3 R19, P4, R9, R2, RZ ;  /* 0x0000000209137210 */ /* 0x004fc60007f9e0ff */
[----:B------:R0:W-:Y:S04]  /*18a60*/  STL [R1+0xe50], R14 ;  /* 0x000e500e01007387 */ /* 0x0001e80000100800 */
[----:B------:R1:W-:Y:S04]  /*18a70*/  STL [R1+0xe58], R15 ;  /* 0x000e580f01007387 */ /* 0x0003e80000100800 */
[----:B------:R2:W-:Y:S01]  /*18a80*/  STL [R1+0xe60], R16 ;  /* 0x000e601001007387 */ /* 0x0005e20000100800 */
[----:B0-----:R-:W-:Y:S01]  /*18a90*/  IMAD R14, R242, 0x2, R11 ;  /* 0x00000002f20e7824 */ /* 0x001fe200078e020b */
[----:B-1----:R-:W-:-:S02]  /*18aa0*/  IADD3 R15, P2, R12, R2, RZ ;  /* 0x000000020c0f7210 */ /* 0x002fc40007f5e0ff */
[----:B--2---:R-:W-:-:S03]  /*18ab0*/  IADD3 R16, P3, R13, R2, RZ ;  /* 0x000000020d107210 */ /* 0x004fc60007f7e0ff */
[----:B------:R0:W-:Y:S04]  /*18ac0*/  STL [R1+0xe6c], R15 ;  /* 0x000e6c0f01007387 */ /* 0x0001e80000100800 */
[----:B------:R1:W-:Y:S04]  /*18ad0*/  STL [R1+0xe74], R16 ;  /* 0x000e741001007387 */ /* 0x0003e80000100800 */
[----:B------:R-:W-:Y:S01]  /*18ae0*/  STL [R1+0xe7c], R19 ;  /* 0x000e7c1301007387 */ /* 0x000fe20000100800 */
[----:B0-----:R-:W-:Y:S01]  /*18af0*/  IMAD R15, R243, 0x2, R14 ;  /* 0x00000002f30f7824 */ /* 0x001fe200078e020e */
[----:B-1----:R-:W-:-:S02]  /*18b00*/  LEA.HI.X.SX32 R16, R12, R0, 0x1, P2 ;  /* 0x000000000c107211 */ /* 0x002fc400010f0eff */
[-C--:B------:R-:W-:Y:S02]  /*18b10*/  LEA.HI.X.SX32 R12, R13, R0.reuse, 0x1, P3 ;  /* 0x000000000d0c7211 */ /* 0x080fe400018f0eff */
[----:B------:R-:W-:Y:S01]  /*18b20*/  LEA.HI.X.SX32 R13, R9, R0, 0x1, P4 ;  /* 0x00000000090d7211 */ /* 0x000fe200020f0eff */
[----:B------:R0:W-:Y:S01]  /*18b30*/  STL [R1+0xe68], R16 ;  /* 0x000e681001007387 */ /* 0x0001e20000100800 */
[----:B------:R-:W-:-:S03]  /*18b40*/  IMAD R9, R244, 0x2, R15 ;  /* 0x00000002f4097824 */ /* 0x000fc600078e020f */
[----:B------:R1:W-:Y:S04]  /*18b50*/  STL [R1+0xe70], R12 ;  /* 0x000e700c01007387 */ /* 0x0003e80000100800 */
[----:B------:R2:W-:Y:S01]  /*18b60*/  STL [R1+0xe78], R13 ;  /* 0x000e780d01007387 */ /* 0x0005e20000100800 */
[-C--:B0-----:R-:W-:Y:S02]  /*18b70*/  IADD3 R16, P3, R6, R2.reuse, RZ ;  /* 0x0000000206107210 */ /* 0x081fe40007f7e0ff */
[-C--:B-1----:R-:W-:Y:S02]  /*18b80*/  IADD3 R12, P2, R10, R2.reuse, RZ ;  /* 0x000000020a0c7210 */ /* 0x082fe40007f5e0ff */
[----:B--2---:R-:W-:-:S03]  /*18b90*/  IADD3 R13, P4, R7, R2, RZ ;  /* 0x00000002070d7210 */ /* 0x004fc60007f9e0ff */
[----:B------:R0:W-:Y:S04]  /*18ba0*/  STL [R1+0xe84], R12 ;  /* 0x000e840c01007387 */ /* 0x0001e80000100800 */
[----:B------:R1:W-:Y:S04]  /*18bb0*/  STL [R1+0xe8c], R16 ;  /* 0x000e8c1001007387 */ /* 0x0003e80000100800 */
[----:B------:R2:W-:Y:S01]  /*18bc0*/  STL [R1+0xe94], R13 ;  /* 0x000e940d01007387 */ /* 0x0005e20000100800 */
[----:B0-----:R-:W-:Y:S01]  /*18bd0*/  IMAD R12, R245, 0x2, R9 ;  /* 0x00000002f50c7824 */ /* 0x001fe200078e0209 */
[----:B-1----:R-:W-:-:S02]  /*18be0*/  LEA.HI.X.SX32 R16, R10, R0, 0x1, P2 ;  /* 0x000000000a107211 */ /* 0x002fc400010f0eff */
[-C--:B------:R-:W-:Y:S02]  /*18bf0*/  LEA.HI.X.SX32 R10, R7, R0.reuse, 0x1, P4 ;  /* 0x00000000070a7211 */ /* 0x080fe400020f0eff */
[----:B--2---:R-:W-:Y:S01]  /*18c00*/  LEA.HI.X.SX32 R13, R6, R0, 0x1, P3 ;  /* 0x00000000060d7211 */ /* 0x004fe200018f0eff */
[----:B------:R-:W-:Y:S01]  /*18c10*/  STL [R1+0xe80], R16 ;  /* 0x000e801001007387 */ /* 0x000fe20000100800 */
[----:B------:R-:W-:Y:S01]  /*18c20*/  IADD3 R7, P2, R4, R2, RZ ;  /* 0x0000000204077210 */ /* 0x000fe20007f5e0ff */
[----:B------:R-:W-:Y:S02]  /*18c30*/  IMAD R6, R246, 0x2, R12 ;  /* 0x00000002f6067824 */ /* 0x000fe400078e020c */
[----:B------:R0:W-:Y:S01]  /*18c40*/  STL [R1+0xe88], R13 ;  /* 0x000e880d01007387 */ /* 0x0001e20000100800 */
[----:B------:R-:W-:-:S03]  /*18c50*/  LEA.HI.X.SX32 R4, R4, R0, 0x1, P2 ;  /* 0x0000000004047211 */ /* 0x000fc600010f0eff */
[----:B------:R1:W-:Y:S04]  /*18c60*/  STL [R1+0xe90], R10 ;  /* 0x000e900a01007387 */ /* 0x0003e80000100800 */
[----:B------:R2:W-:Y:S01]  /*18c70*/  STL [R1+0xe9c], R7 ;  /* 0x000e9c0701007387 */ /* 0x0005e20000100800 */
[-C--:B0-----:R-:W-:Y:S02]  /*18c80*/  IADD3 R13, P3, R8, R2.reuse, RZ ;  /* 0x00000002080d7210 */ /* 0x081fe40007f7e0ff */
[----:B-1----:R-:W-:-:S03]  /*18c90*/  IADD3 R10, P4, R3, R2, RZ ;  /* 0x00000002030a7210 */ /* 0x002fc60007f9e0ff */
[----:B------:R-:W-:Y:S01]  /*18ca0*/  STL [R1+0xea4], R13 ;  /* 0x000ea40d01007387 */ /* 0x000fe20000100800 */
[-C--:B------:R-:W-:Y:S02]  /*18cb0*/  LEA.HI.X.SX32 R8, R8, R0.reuse, 0x1, P3 ;  /* 0x0000000008087211 */ /* 0x080fe400018f0eff */
[----:B------:R-:W-:Y:S01]  /*18cc0*/  LEA.HI.X.SX32 R3, R3, R0, 0x1, P4 ;  /* 0x0000000003037211 */ /* 0x000fe200020f0eff */
[----:B------:R0:W-:Y:S01]  /*18cd0*/  STL [R1+0xeac], R10 ;  /* 0x000eac0a01007387 */ /* 0x0001e20000100800 */
[----:B--2---:R-:W-:-:S03]  /*18ce0*/  IMAD R7, R247, 0x4, R6 ;  /* 0x00000004f7077824 */ /* 0x004fc600078e0206 */
[----:B------:R1:W-:Y:S04]  /*18cf0*/  STL [R1+0xe98], R4 ;  /* 0x000e980401007387 */ /* 0x0003e80000100800 */
[----:B------:R2:W-:Y:S01]  /*18d00*/  STL [R1+0xea0], R8 ;  /* 0x000ea00801007387 */ /* 0x0005e20000100800 */
[----:B0-----:R-:W-:-:S03]  /*18d10*/  IADD3 R10, P4, R11, R2, RZ ;  /* 0x000000020b0a7210 */ /* 0x001fc60007f9e0ff */
[----:B------:R0:W-:Y:S01]  /*18d20*/  STL [R1+0xea8], R3 ;  /* 0x000ea80301007387 */ /* 0x0001e20000100800 */
[----:B-1----:R-:W-:Y:S01]  /*18d30*/  IMAD R4, R248, 0x2, R7 ;  /* 0x00000002f8047824 */ /* 0x002fe200078e0207 */
[-C--:B--2---:R-:W-:Y:S02]  /*18d40*/  IADD3 R8, P2, R17, R2.reuse, RZ ;  /* 0x0000000211087210 */ /* 0x084fe40007f5e0ff */
[----:B0-----:R-:W-:-:S03]  /*18d50*/  IADD3 R3, P3, R5, R2, RZ ;  /* 0x0000000205037210 */ /* 0x001fc60007f7e0ff */
[----:B------:R0:W-:Y:S04]  /*18d60*/  STL [R1+0xeb4], R8 ;  /* 0x000eb40801007387 */ /* 0x0001e80000100800 */
[----:B------:R1:W-:Y:S04]  /*18d70*/  STL [R1+0xebc], R3 ;  /* 0x000ebc0301007387 */ /* 0x0003e80000100800 */
[----:B------:R2:W-:Y:S01]  /*18d80*/  STL [R1+0xec4], R10 ;  /* 0x000ec40a01007387 */ /* 0x0005e20000100800 */
[----:B0-----:R-:W-:Y:S01]  /*18d90*/  IMAD R8, R249, 0x2, R4 ;  /* 0x00000002f9087824 */ /* 0x001fe200078e0204 */
[----:B-1----:R-:W-:-:S02]  /*18da0*/  LEA.HI.X.SX32 R3, R17, R0, 0x1, P2 ;  /* 0x0000000011037211 */ /* 0x002fc400010f0eff */
[----:B--2---:R-:W-:-:S03]  /*18db0*/  LEA.HI.X.SX32 R10, R5, R0, 0x1, P3 ;  /* 0x00000000050a7211 */ /* 0x004fc600018f0eff */
[----:B------:R0:W-:Y:S01]  /*18dc0*/  STL [R1+0xeb0], R3 ;  /* 0x000eb00301007387 */ /* 0x0001e20000100800 */
[----:B------:R-:W-:Y:S02]  /*18dd0*/  LEA.HI.X.SX32 R5, R11, R0, 0x1, P4 ;  /* 0x000000000b057211 */ /* 0x000fe400020f0eff */
[C---:B------:R-:W-:Y:S01]  /*18de0*/  IADD3 R11, P4, R9.reuse, R2, RZ ;  /* 0x00000002090b7210 */ /* 0x040fe20007f9e0ff */
[----:B------:R1:W-:Y:S03]  /*18df0*/  STL [R1+0xeb8], R10 ;  /* 0x000eb80a01007387 */ /* 0x0003e60000100800 */
[----:B------:R-:W-:Y:S01]  /*18e00*/  LEA.HI.X.SX32 R9, R9, R0, 0x1, P4 ;  /* 0x0000000009097211 */ /* 0x000fe200020f0eff */
[----:B------:R2:W-:Y:S01]  /*18e10*/  STL [R1+0xec0], R5 ;  /* 0x000ec00501007387 */ /* 0x0005e20000100800 */
[----:B0-----:R-:W-:Y:S01]  /*18e20*/  IMAD R3, R250, 0x2, R8 ;  /* 0x00000002fa037824 */ /* 0x001fe200078e0208 */
[----:B-1----:R-:W-:-:S02]  /*18e30*/  IADD3 R10, P2, R14, R2, RZ ;  /* 0x000000020e0a7210 */ /* 0x002fc40007f5e0ff */
[----:B--2---:R-:W-:-:S03]  /*18e40*/  IADD3 R5, P3, R15, R2, RZ ;  /* 0x000000020f057210 */ /* 0x004fc60007f7e0ff */
[----:B------:R0:W-:Y:S04]  /*18e50*/  STL [R1+0xecc], R10 ;  /* 0x000ecc0a01007387 */ /* 0x0001e80000100800 */
[----:B------:R1:W-:Y:S04]  /*18e60*/  STL [R1+0xed4], R5 ;  /* 0x000ed40501007387 */ /* 0x0003e80000100800 */
[----:B------:R2:W-:Y:S01]  /*18e70*/  STL [R1+0xedc], R11 ;  /* 0x000edc0b01007387 */ /* 0x0005e20000100800 */
[----:B0-----:R-:W-:Y:S01]  /*18e80*/  IMAD R10, R251, 0x2, R3 ;  /* 0x00000002fb0a7824 */ /* 0x001fe200078e0203 */
[----:B-1----:R-:W-:-:S02]  /*18e90*/  LEA.HI.X.SX32 R5, R14, R0, 0x1, P2 ;  /* 0x000000000e057211 */ /* 0x002fc400010f0eff */
[----:B--2---:R-:W-:-:S03]  /*18ea0*/  LEA.HI.X.SX32 R11, R15, R0, 0x1, P3 ;  /* 0x000000000f0b7211 */ /* 0x004fc600018f0eff */
[----:B------:R0:W-:Y:S01]  /*18eb0*/  STL [R1+0xec8], R5 ;  /* 0x000ec80501007387 */ /* 0x0001e20000100800 */
[----:B------:R-:W-:-:S03]  /*18ec0*/  IADD3 R13, P3, R6, R2, RZ ;  /* 0x00000002060d7210 */ /* 0x000fc60007f7e0ff */
[----:B------:R1:W-:Y:S04]  /*18ed0*/  STL [R1+0xed0], R11 ;  /* 0x000ed00b01007387 */ /* 0x0003e80000100800 */
[----:B------:R2:W-:Y:S01]  /*18ee0*/  STL [R1+0xed8], R9 ;  /* 0x000ed80901007387 */ /* 0x0005e20000100800 */
[----:B0-----:R-:W-:Y:S01]  /*18ef0*/  IMAD R5, R252, 0x2, R10 ;  /* 0x00000002fc057824 */ /* 0x001fe200078e020a */
[CC--:B-1----:R-:W-:Y:S02]  /*18f00*/  IADD3 R11, P4, R7.reuse, R2.reuse, RZ ;  /* 0x00000002070b7210 */ /* 0x0c2fe40007f9e0ff */
[----:B--2---:R-:W-:Y:S02]  /*18f10*/  IADD3 R9, P2, R12, R2, RZ ;  /* 0x000000020c097210 */ /* 0x004fe40007f5e0ff */
[----:B------:R-:W-:-:S02]  /*18f20*/  LEA.HI.X.SX32 R7, R7, R0, 0x1, P4 ;  /* 0x0000000007077211 */ /* 0x000fc400020f0eff */
[----:B------:R-:W-:Y:S01]  /*18f30*/  LEA.HI.X.SX32 R12, R12, R0, 0x1, P2 ;  /* 0x000000000c0c7211 */ /* 0x000fe200010f0eff */
[----:B------:R0:W-:Y:S04]  /*18f40*/  STL [R1+0xee4], R9 ;  /* 0x000ee40901007387 */ /* 0x0001e80000100800 */
[----:B------:R-:W-:Y:S04]  /*18f50*/  STL [R1+0xeec], R13 ;  /* 0x000eec0d01007387 */ /* 0x000fe80000100800 */
[----:B------:R1:W-:Y:S01]  /*18f60*/  STL [R1+0xef4], R11 ;  /* 0x000ef40b01007387 */ /* 0x0003e20000100800 */
[----:B0-----:R-:W-:-:S02]  /*18f70*/  IMAD R9, R94, 0x2, R5 ;  /* 0x000000025e097824 */ /* 0x001fc400078e0205 */
[----:B------:R-:W0:Y:S01]  /*18f80*/  LDC R94, c[0x0][0x268] ;  /* 0x00009a00ff5e7b82 */ /* 0x000e220000000800 */
[----:B------:R2:W-:Y:S01]  /*18f90*/  STL [R1+0xee0], R12 ;  /* 0x000ee00c01007387 */ /* 0x0005e20000100800 */
[----:B-1----:R-:W-:-:S05]  /*18fa0*/  LEA.HI.X.SX32 R11, R6, R0, 0x1, P3 ;  /* 0x00000000060b7211 */ /* 0x002fca00018f0eff */
[----:B------:R1:W-:Y:S01]  /*18fb0*/  STL [R1+0xee8], R11 ;  /* 0x000ee80b01007387 */ /* 0x0003e20000100800 */
[----:B--2---:R-:W-:-:S03]  /*18fc0*/  IADD3 R12, P3, R8, R2, RZ ;  /* 0x00000002080c7210 */ /* 0x004fc60007f7e0ff */
[----:B------:R2:W-:Y:S01]  /*18fd0*/  STL [R1+0xef0], R7 ;  /* 0x000ef00701007387 */ /* 0x0005e20000100800 */
[----:B------:R-:W-:Y:S02]  /*18fe0*/  LEA.HI.X.SX32 R8, R8, R0, 0x1, P3 ;  /* 0x0000000008087211 */ /* 0x000fe400018f0eff */
[CC--:B-1----:R-:W-:Y:S01]  /*18ff0*/  IADD3 R11, P4, R3.reuse, R2.reuse, RZ ;  /* 0x00000002030b7210 */ /* 0x0c2fe20007f9e0ff */
[----:B0-----:R-:W-:Y:S01]  /*19000*/  IMAD R6, R94, 0x4, R9 ;  /* 0x000000045e067824 */ /* 0x001fe200078e0209 */
[C---:B--2---:R-:W-:Y:S01]  /*19010*/  IADD3 R7, P2, R4.reuse, R2, RZ ;  /* 0x0000000204077210 */ /* 0x044fe20007f5e0ff */
[----:B------:R-:W0:Y:S04]  /*19020*/  LDC R94, c[0x0][0x268] ;  /* 0x00009a00ff5e7b82 */ /* 0x000e280000000800 */
[----:B------:R-:W-:Y:S04]  /*19030*/  STL [R1+0xefc], R7 ;  /* 0x000efc0701007387 */ /* 0x000fe80000100800 */
[----:B------:R-:W-:Y:S04]  /*19040*/  STL [R1+0xf04], R12 ;  /* 0x000f040c01007387 */ /* 0x000fe80000100800 */
[----:B------:R1:W-:Y:S02]  /*19050*/  STL [R1+0xf0c], R11 ;  /* 0x000f0c0b01007387 */ /* 0x0003e40000100800 */
[-C--:B-1----:R-:W-:Y:S01]  /*19060*/  LEA.HI.X.SX32 R11, R4, R0.reuse, 0x1, P2 ;  /* 0x00000000040b7211 */ /* 0x082fe200010f0eff */
[----:B0-----:R-:W-:Y:S01]  /*19070*/  IMAD R7, R94, 0x2, R6 ;  /* 0x000000025e077824 */ /* 0x001fe200078e0206 */
[----:B------:R-:W-:Y:S01]  /*19080*/  LEA.HI.X.SX32 R4, R3, R0, 0x1, P4 ;  /* 0x0000000003047211 */ /* 0x000fe200020f0eff */
[----:B------:R-:W0:Y:S02]  /*19090*/  LDC R94, c[0x0][0x268] ;  /* 0x00009a00ff5e7b82 */ /* 0x000e240000000800 */
[----:B------:R1:W-:Y:S04]  /*190a0*/  STL [R1+0xef8], R11 ;  /* 0x000ef80b01007387 */ /* 0x0003e80000100800 */
[----:B------:R2:W-:Y:S04]  /*190b0*/  STL [R1+0xf00], R8 ;  /* 0x000f000801007387 */ /* 0x0005e80000100800 */
[----:B------:R3:W-:Y:S01]  /*190c0*/  STL [R1+0xf08], R4 ;  /* 0x000f080401007387 */ /* 0x0007e20000100800 */
[----:B-1----:R-:W-:-:S02]  /*190d0*/  IADD3 R11, P3, R5, R2, RZ ;  /* 0x00000002050b7210 */ /* 0x002fc40007f7e0ff */
[-C--:B--2---:R-:W-:Y:S02]  /*190e0*/  IADD3 R8, P2, R10, R2.reuse, RZ ;  /* 0x000000020a087210 */ /* 0x084fe40007f5e0ff */
[----:B---3--:R-:W-:-:S03]  /*190f0*/  IADD3 R4, P4, R9, R2, RZ ;  /* 0x0000000209047210 */ /* 0x008fc60007f9e0ff */
[----:B------:R-:W-:Y:S01]  /*19100*/  STL [R1+0xf14], R8 ;  /* 0x000f140801007387 */ /* 0x000fe20000100800 */
[----:B0-----:R-:W-:-:S03]  /*19110*/  IMAD R3, R94, 0x2, R7 ;  /* 0x000000025e037824 */ /* 0x001fc600078e0207 */
[----:B------:R-:W-:Y:S01]  /*19120*/  STL [R1+0xf1c], R11 ;  /* 0x000f1c0b01007387 */ /* 0x000fe20000100800 */
[----:B------:R-:W0:Y:S03]  /*19130*/  LDC R94, c[0x0][0x268] ;  /* 0x00009a00ff5e7b82 */ /* 0x000e260000000800 */
[----:B------:R1:W-:Y:S02]  /*19140*/  STL [R1+0xf24], R4 ;  /* 0x000f240401007387 */ /* 0x0003e40000100800 */
[-C--:B-1----:R-:W-:Y:S02]  /*19150*/  LEA.HI.X.SX32 R4, R10, R0.reuse, 0x1, P2 ;  /* 0x000000000a047211 */ /* 0x082fe400010f0eff */
[-C--:B------:R-:W-:Y:S02]  /*19160*/  LEA.HI.X.SX32 R10, R5, R0.reuse, 0x1, P3 ;  /* 0x00000000050a7211 */ /* 0x080fe400018f0eff */
[----:B------:R-:W-:Y:S01]  /*19170*/  LEA.HI.X.SX32 R5, R9, R0, 0x1, P4 ;  /* 0x0000000009057211 */ /* 0x000fe200020f0eff */
[----:B------:R-:W-:Y:S01]  /*19180*/  STL [R1+0xf10], R4 ;  /* 0x000f100401007387 */ /* 0x000fe20000100800 */
[----:B------:R-:W-:-:S03]  /*19190*/  IADD3 R9, P4, R3, R2, RZ ;  /* 0x0000000203097210 */ /* 0x000fc60007f9e0ff */
[----:B------:R1:W-:Y:S01]  /*191a0*/  STL [R1+0xf18], R10 ;  /* 0x000f180a01007387 */ /* 0x0003e20000100800 */
[----:B0-----:R-:W-:Y:S02]  /*191b0*/  IMAD R8, R94, 0x2, R3 ;  /* 0x000000025e087824 */ /* 0x001fe400078e0203 */
[----:B------:R-:W0:Y:S01]  /*191c0*/  LDC R94, c[0x0][0x268] ;  /* 0x00009a00ff5e7b82 */ /* 0x000e220000000800 */
[----:B------:R2:W-:Y:S01]  /*191d0*/  STL [R1+0xf20], R5 ;  /* 0x000f200501007387 */ /* 0x0005e20000100800 */
[----:B-1----:R-:W-:-:S04]  /*191e0*/  IADD3 R10, P3, R7, R2, RZ ;  /* 0x00000002070a7210 */ /* 0x002fc80007f7e0ff */
[----:B------:R-:W-:Y:S02]  /*191f0*/  LEA.HI.X.SX32 R7, R7, R0, 0x1, P3 ;  /* 0x0000000007077211 */ /* 0x000fe400018f0eff */
[----:B--2---:R-:W-:-:S05]  /*19200*/  IADD3 R5, P2, R6, R2, RZ ;  /* 0x0000000206057210 */ /* 0x004fca0007f5e0ff */
[----:B------:R-:W-:Y:S04]  /*19210*/  STL [R1+0xf2c], R5 ;  /* 0x000f2c0501007387 */ /* 0x000fe80000100800 */
[----:B------:R-:W-:Y:S01]  /*19220*/  STL [R1+0xf34], R10 ;  /* 0x000f340a01007387 */ /* 0x000fe20000100800 */
[----:B0-----:R-:W-:-:S03]  /*19230*/  IMAD R4, R94, 0x2, R8 ;  /* 0x000000025e047824 */ /* 0x001fc600078e0208 */
[----:B------:R0:W-:Y:S01]  /*19240*/  STL [R1+0xf3c], R9 ;  /* 0x000f3c0901007387 */ /* 0x0001e20000100800 */
[----:B------:R-:W1:Y:S01]  /*19250*/  LDC R94, c[0x0][0x268] ;  /* 0x00009a00ff5e7b82 */ /* 0x000e620000000800 */
[-C--:B0-----:R-:W-:Y:S02]  /*19260*/  LEA.HI.X.SX32 R9, R6, R0.reuse, 0x1, P2 ;  /* 0x0000000006097211 */ /* 0x081fe400010f0eff */
[----:B------:R-:W-:-:S03]  /*19270*/  LEA.HI.X.SX32 R6, R3, R0, 0x1, P4 ;  /* 0x0000000003067211 */ /* 0x000fc600020f0eff */
[----:B------:R-:W-:Y:S04]  /*19280*/  STL [R1+0xf28], R9 ;  /* 0x000f280901007387 */ /* 0x000fe80000100800 */
[----:B------:R0:W-:Y:S04]  /*19290*/  STL [R1+0xf30], R7 ;  /* 0x000f300701007387 */ /* 0x0001e80000100800 */
[----:B------:R2:W-:Y:S01]  /*192a0*/  STL [R1+0xf38], R6 ;  /* 0x000f380601007387 */ /* 0x0005e20000100800 */
[----:B-1----:R-:W-:Y:S02]  /*192b0*/  IMAD R5, R94, 0x2, R4 ;  /* 0x000000025e057824 */ /* 0x002fe400078e0204 */
[----:B------:R-:W1:Y:S01]  /*192c0*/  LDC R94, c[0x0][0x268] ;  /* 0x00009a00ff5e7b82 */ /* 0x000e620000000800 */
[----:B0-----:R-:W-:-:S02]  /*192d0*/  IADD3 R7, P2, R8, R2, RZ ;  /* 0x0000000208077210 */ /* 0x001fc40007f5e0ff */
[----:B--2---:R-:W-:-:S03]  /*192e0*/  IADD3 R6, P3, R4, R2, RZ ;  /* 0x0000000204067210 */ /* 0x004fc60007f7e0ff */
[----:B------:R0:W-:Y:S01]  /*192f0*/  STL [R1+0xf40], R7 ;  /* 0x000f400701007387 */ /* 0x0001e20000100800 */
[----:B------:R-:W-:-:S03]  /*19300*/  LEA.HI.X.SX32 R4, R4, R0, 0x1, P3 ;  /* 0x0000000004047211 */ /* 0x000fc600018f0eff */
[----:B------:R2:W-:Y:S01]  /*19310*/  STL [R1+0xf44], R6 ;  /* 0x000f440601007387 */ /* 0x0005e20000100800 */
[----:B0-----:R-:W-:-:S05]  /*19320*/  IADD3 R7, P4, R5, R2, RZ ;  /* 0x0000000205077210 */ /* 0x001fca0007f9e0ff */
[----:B------:R-:W-:Y:S01]  /*19330*/  STL [R1+0xf48], R7 ;  /* 0x000f480701007387 */ /* 0x000fe20000100800 */
[----:B-1----:R-:W-:Y:S02]  /*19340*/  IMAD R3, R94, 0x2, R5 ;  /* 0x000000025e037824 */ /* 0x002fe400078e0205 */
[----:B------:R-:W0:Y:S03]  /*19350*/  S2R R94, SR_TID.X ;  /* 0x00000000005e7919 */ /* 0x000e260000002100 */
[----:B--2---:R-:W-:Y:S02]  /*19360*/  IADD3 R6, P5, R3, R2, RZ ;  /* 0x0000000203067210 */ /* 0x004fe40007fbe0ff */
[----:B------:R-:W-:-:S03]  /*19370*/  LEA.HI.X.SX32 R2, R8, R0, 0x1, P2 ;  /* 0x0000000008027211 */ /* 0x000fc600010f0eff */
[----:B------:R-:W-:Y:S04]  /*19380*/  STL [R1+0xe30], R6 ;  /* 0x000e300601007387 */ /* 0x000fe80000100800 */
[----:B------:R1:W-:Y:S04]  /*19390*/  STL [R1+0xe20], R2 ;  /* 0x000e200201007387 */ /* 0x0003e80000100800 */
[----:B------:R2:W-:Y:S01]  /*193a0*/  STL [R1+0xe28], R4 ;  /* 0x000e280401007387 */ /* 0x0005e20000100800 */
[-C--:B-1----:R-:W-:Y:S01]  /*193b0*/  LEA.HI.X.SX32 R2, R5, R0.reuse, 0x1, P4 ;  /* 0x0000000005027211 */ /* 0x082fe200020f0eff */
[----:B------:R-:W-:Y:S01]  /*193c0*/  IMAD.MOV.U32 R5, RZ, RZ, 0x3f800000 ;  /* 0x3f800000ff057424 */ /* 0x000fe200078e00ff */
[----:B------:R-:W-:Y:S01]  /*193d0*/  LEA.HI.X.SX32 R0, R3, R0, 0x1, P5 ;  /* 0x0000000003007211 */ /* 0x000fe200028f0eff */
[----:B------:R-:W-:-:S02]  /*193e0*/  IMAD.MOV.U32 R3, RZ, RZ, 0x3f800000 ;  /* 0x3f800000ff037424 */ /* 0x000fc400078e00ff */
[----:B------:R1:W-:Y:S01]  /*193f0*/  STL [R1+0xe2c], R2 ;  /* 0x000e2c0201007387 */ /* 0x0003e20000100800 */
[----:B--2---:R-:W-:-:S03]  /*19400*/  IMAD.MOV.U32 R4, RZ, RZ, 0x3f800000 ;  /* 0x3f800000ff047424 */ /* 0x004fc600078e00ff */
[----:B------:R2:W-:Y:S01]  /*19410*/  STL [R1+0xe24], R0 ;  /* 0x000e240001007387 */ /* 0x0005e20000100800 */
[----:B0-----:R-:W-:-:S04]  /*19420*/  LOP3.LUT R94, R94, 0x7f, RZ, 0xc0, !PT ;  /* 0x0000007f5e5e7812 */ /* 0x001fc800078ec0ff */
[C---:B------:R-:W-:Y:S01]  /*19430*/  LOP3.LUT R9, R94.reuse, 0x10, RZ, 0x3c, !PT ;  /* 0x000000105e097812 */ /* 0x040fe200078e3cff */
[C---:B------:R-:W-:Y:S01]  /*19440*/  IMAD.IADD R23, R94.reuse, 0x1, R18 ;  /* 0x000000015e177824 */ /* 0x040fe200078e0212 */
[C---:B------:R-:W-:Y:S01]  /*19450*/  LOP3.LUT R8, R94.reuse, 0x20, RZ, 0x3c, !PT ;  /* 0x000000205e087812 */ /* 0x040fe200078e3cff */
[----:B-1----:R-:W-:Y:S01]  /*19460*/  IMAD.MOV.U32 R2, RZ, RZ, RZ ;  /* 0x000000ffff027224 */ /* 0x002fe200078e00ff */
[C---:B------:R-:W-:Y:S01]  /*19470*/  LOP3.LUT R7, R94.reuse, 0x30, RZ, 0x3c, !PT ;  /* 0x000000305e077812 */ /* 0x040fe200078e3cff */
[----:B--2---:R-:W-:Y:S01]  /*19480*/  IMAD.MOV.U32 R0, RZ, RZ, -0x800000 ;  /* 0xff800000ff007424 */ /* 0x004fe200078e00ff */
[----:B------:R-:W-:Y:S01]  /*19490*/  LOP3.LUT R13, R94, 0x40, RZ, 0x3c, !PT ;  /* 0x000000405e0d7812 */ /* 0x000fe200078e3cff */
[----:B------:R-:W-:Y:S01]  /*194a0*/  IMAD.IADD R9, R18, 0x1, R9 ;  /* 0x0000000112097824 */ /* 0x000fe200078e0209 */
[----:B------:R-:W-:Y:S01]  /*194b0*/  LOP3.LUT R12, R94, 0x50, RZ, 0x3c, !PT ;  /* 0x000000505e0c7812 */ /* 0x000fe200078e3cff */
[----:B------:R-:W-:Y:S01]  /*194c0*/  IMAD.IADD R8, R18, 0x1, R8 ;  /* 0x0000000112087824 */ /* 0x000fe200078e0208 */
[----:B------:R0:W-:Y:S01]  /*194d0*/  STL [R1+0x960], R0 ;  /* 0x0009600001007387 */ /* 0x0001e20000100800 */
[----:B------:R-:W-:Y:S01]  /*194e0*/  LOP3.LUT R11, R94, 0x60, RZ, 0x3c, !PT ;  /* 0x000000605e0b7812 */ /* 0x000fe200078e3cff */
[----:B------:R-:W-:Y:S01]  /*194f0*/  IMAD.IADD R7, R18, 0x1, R7 ;  /* 0x0000000112077824 */ /* 0x000fe200078e0207 */
[----:B------:R-:W-:Y:S01]  /*19500*/  LOP3.LUT R10, R94, 0x70, RZ, 0x3c, !PT ;  /* 0x000000705e0a7812 */ /* 0x000fe200078e3cff */
[----:B------:R-:W-:Y:S01]  /*19510*/  STL [R1+0x984], R3 ;  /* 0x0009840301007387 */ /* 0x000fe20000100800 */
[C---:B------:R-:W-:Y:S01]  /*19520*/  IMAD.IADD R13, R18.reuse, 0x1, R13 ;  /* 0x00000001120d7824 */ /* 0x040fe200078e020d */
[----:B------:R-:W-:Y:S01]  /*19530*/  CS2R R94, SRZ ;  /* 0x00000000005e7805 */ /* 0x000fe2000001ff00 */
[C---:B------:R-:W-:Y:S01]  /*19540*/  IMAD.IADD R12, R18.reuse, 0x1, R12 ;  /* 0x00000001120c7824 */ /* 0x040fe200078e020c */
[----:B------:R-:W-:Y:S01]  /*19550*/  STL [R1+0x974], RZ ;  /* 0x000974ff01007387 */ /* 0x000fe20000100800 */
[----:B------:R-:W-:-:S02]  /*19560*/  IMAD.IADD R11, R18, 0x1, R11 ;  /* 0x00000001120b7824 */ /* 0x000fc400078e020b */
[----:B0-----:R-:W-:Y:S01]  /*19570*/  IMAD.MOV.U32 R0, RZ, RZ, RZ ;  /* 0x000000ffff007224 */ /* 0x001fe200078e00ff */
[----:B------:R0:W-:Y:S01]  /*19580*/  STL [R1+0x988], R5 ;  /* 0x0009880501007387 */ /* 0x0001e20000100800 */
[----:B------:R-:W-:-:S03]  /*19590*/  IMAD.IADD R10, R18, 0x1, R10 ;  /* 0x00000001120a7824 */ /* 0x000fc600078e020a */
[----:B------:R1:W-:Y:S04]  /*195a0*/  STL [R1+0x98c], R4 ;  /* 0x00098c0401007387 */ /* 0x0003e80000100800 */
[----:B------:R2:W-:Y:S01]  /*195b0*/  STL [R1+0x980], R3 ;  /* 0x0009800301007387 */ /* 0x0005e20000100800 */
[----:B0-----:R-:W-:Y:S02]  /*195c0*/  IMAD.MOV.U32 R5, RZ, RZ, -0x800000 ;  /* 0xff800000ff057424 */ /* 0x001fe400078e00ff */
[----:B-1----:R-:W-:-:S03]  /*195d0*/  IMAD.MOV.U32 R4, RZ, RZ, -0x800000 ;  /* 0xff800000ff047424 */ /* 0x002fc600078e00ff */
[----:B------:R0:W-:Y:S01]  /*195e0*/  STL [R1+0x958], R5 ;  /* 0x0009580501007387 */ /* 0x0001e20000100800 */
[----:B--2---:R-:W-:-:S03]  /*195f0*/  IMAD.MOV.U32 R3, RZ, RZ, -0x800000 ;  /* 0xff800000ff037424 */ /* 0x004fc600078e00ff */
[----:B------:R1:W-:Y:S04]  /*19600*/  STL [R1+0x968], R4 ;  /* 0x0009680401007387 */ /* 0x0003e80000100800 */
[----:B------:R-:W-:Y:S01]  /*19610*/  STL [R1+0x400], RZ ;  /* 0x000400ff01007387 */ /* 0x000fe20000100800 */
[----:B0-----:R-:W-:-:S03]  /*19620*/  IMAD.U32 R5, RZ, RZ, UR9 ;  /* 0x00000009ff057e24 */ /* 0x001fc6000f8e00ff */
[----:B------:R0:W-:Y:S01]  /*19630*/  STL [R1+0x964], R3 ;  /* 0x0009640301007387 */ /* 0x0001e20000100800 */
[----:B-1----:R-:W-:Y:S01]  /*19640*/  IMAD.U32 R4, RZ, RZ, UR8 ;  /* 0x00000008ff047e24 */ /* 0x002fe2000f8e00ff */
[----:B------:R-:W-:Y:S02]  /*19650*/  UIADD3.64 UR8, UR4, 0x3fe, URZ ;  /* 0x000003fe04087897 */ /* 0x000fe4000fffe03f */
[----:B------:R-:W-:Y:S04]  /*19660*/  STL [R1+0x404], RZ ;  /* 0x000404ff01007387 */ /* 0x000fe80000100800 */
[----:B------:R-:W-:Y:S01]  /*19670*/  STL [R1+0x408], RZ ;  /* 0x000408ff01007387 */ /* 0x000fe20000100800 */
[----:B0-----:R-:W-:-:S03]  /*19680*/  LOP3.LUT R3, R22, 0x1, RZ, 0x3c, !PT ;  /* 0x0000000116037812 */ /* 0x001fc600078e3cff */
[----:B------:R-:W-:Y:S04]  /*19690*/  STL [R1+0x40c], RZ ;  /* 0x00040cff01007387 */ /* 0x000fe80000100800 */
        /* <DEDUP_REMOVED lines=252> */
[----:B------:R-:W-:Y:S04]  /*1a660*/  STL [R1], RZ ;  /* 0x000000ff01007387 */ /* 0x000fe80000100800 */
        /* <DEDUP_REMOVED lines=127> */
[----:B------:R0:W-:Y:S02]  /*1ae60*/  STL.64 [R1+0xa38], R4 ;  /* 0x000a380401007387 */ /* 0x0001e40000100a00 */
[----:B0-----:R-:W-:-:S02]  /*1ae70*/  IMAD.U32 R4, RZ, RZ, UR12 ;  /* 0x0000000cff047e24 */ /* 0x001fc4000f8e00ff */
[----:B------:R-:W-:Y:S01]  /*1ae80*/  IMAD.U32 R5, RZ, RZ, UR13 ;  /* 0x0000000dff057e24 */ /* 0x000fe2000f8e00ff */
[----:B------:R-:W-:-:S04]  /*1ae90*/  UIADD3.64 UR12, UR4, 0x400, URZ ;  /* 0x00000400040c7897 */ /* 0x000fc8000fffe03f */
[----:B------:R0:W-:Y:S02]  /*1aea0*/  STL.64 [R1+0xa30], R4 ;  /* 0x000a300401007387 */ /* 0x0001e40000100a00 */
[----:B0-----:R-:W-:Y:S02]  /*1aeb0*/  IMAD.U32 R4, RZ, RZ, UR8 ;  /* 0x00000008ff047e24 */ /* 0x001fe4000f8e00ff */
        /* <DEDUP_REMOVED lines=23> */
[----:B0-----:R-:W-:Y:S01]  /*1b030*/  IMAD.U32 R4, RZ, RZ, UR14 ;  /* 0x0000000eff047e24 */ /* 0x001fe2000f8e00ff */
[----:B------:R-:W-:Y:S01]  /*1b040*/  UMOV UR14, UR50 ;  /* 0x00000032000e7c82 */ /* 0x000fe20008000000 */
[----:B------:R-:W-:Y:S01]  /*1b050*/  IMAD.U32 R5, RZ, RZ, UR15 ;  /* 0x0000000fff057e24 */ /* 0x000fe2000f8e00ff */
[----:B------:R-:W-:Y:S01]  /*1b060*/  UMOV UR15, 0x80000020 ;  /* 0x80000020000f7882 */ /* 0x000fe20000000000 */
[----:B------:R-:W-:Y:S02]  /*1b070*/  IMAD.U32 R14, RZ, RZ, UR14 ;  /* 0x0000000eff0e7e24 */ /* 0x000fe4000f8e00ff */
[----:B------:R-:W-:Y:S01]  /*1b080*/  IMAD.U32 R15, RZ, RZ, UR15 ;  /* 0x0000000fff0f7e24 */ /* 0x000fe2000f8e00ff */
[----:B------:R0:W-:Y:S01]  /*1b090*/  STL.64 [R1+0x9f8], R4 ;  /* 0x0009f80401007387 */ /* 0x0001e20000100a00 */
[----:B------:R-:W-:Y:S01]  /*1b0a0*/  UIADD3.64 UR14, UR4, 0x604, URZ ;  /* 0x00000604040e7897 */ /* 0x000fe2000fffe03f */
[----:B0-----:R-:W-:-:S02]  /*1b0b0*/  IMAD.U32 R4, RZ, RZ, UR22 ;  /* 0x00000016ff047e24 */ /* 0x001fc4000f8e00ff */
[----:B------:R-:W-:Y:S01]  /*1b0c0*/  IMAD.U32 R5, RZ, RZ, UR23 ;  /* 0x00000017ff057e24 */ /* 0x000fe2000f8e00ff */
[----:B------:R-:W-:-:S04]  /*1b0d0*/  UIADD3.64 UR22, UR6, 0x400, URZ ;  /* 0x0000040006167897 */ /* 0x000fc8000fffe03f */
[----:B------:R0:W-:Y:S04]  /*1b0e0*/  STL.64 [R1+0x9f0], R4 ;  /* 0x0009f00401007387 */ /* 0x0001e80000100a00 */
[----:B------:R1:W-:Y:S01]  /*1b0f0*/  STL.64 [R1+0x9a8], R14 ;  /* 0x0009a80e01007387 */ /* 0x0003e20000100a00 */
[----:B0-----:R-:W-:Y:S02]  /*1b100*/  IMAD.U32 R4, RZ, RZ, UR18 ;  /* 0x00000012ff047e24 */ /* 0x001fe4000f8e00ff */
[----:B------:R-:W-:Y:S01]  /*1b110*/  IMAD.U32 R5, RZ, RZ, UR19 ;  /* 0x00000013ff057e24 */ /* 0x000fe2000f8e00ff */
[----:B------:R-:W-:Y:S01]  /*1b120*/  UIADD3.64 UR18, UR4, 0xa04, URZ ;  /* 0x00000a0404127897 */ /* 0x000fe2000fffe03f */
[----:B-1----:R-:W-:Y:S02]  /*1b130*/  IMAD.U32 R14, RZ, RZ, UR10 ;  /* 0x0000000aff0e7e24 */ /* 0x002fe4000f8e00ff */
        /* <DEDUP_REMOVED lines=23> */
[----:B-1----:R-:W-:Y:S01]  /*1b2b0*/  IMAD.U32 R14, RZ, RZ, UR14 ;  /* 0x0000000eff0e7e24 */ /* 0x002fe2000f8e00ff */
[----:B------:R-:W-:Y:S01]  /*1b2c0*/  UIADD3.64 UR18, UR6, 0x200, URZ ;  /* 0x0000020006127897 */ /* 0x000fe2000fffe03f */
[----:B------:R-:W-:Y:S01]  /*1b2d0*/  IMAD.U32 R15, RZ, RZ, UR15 ;  /* 0x0000000fff0f7e24 */ /* 0x000fe2000f8e00ff */
[----:B------:R0:W-:Y:S01]  /*1b2e0*/  STL.64 [R1+0x9c0], R4 ;  /* 0x0009c00401007387 */ /* 0x0001e20000100a00 */
[----:B------:R-:W-:-:S02]  /*1b2f0*/  UIADD3.64 UR14, UR6, 0x1fe, URZ ;  /* 0x000001fe060e7897 */ /* 0x000fc4000fffe03f */
[----:B------:R-:W-:Y:S01]  /*1b300*/  UIADD3.64 UR14, UR6, 0x204, URZ ;  /* 0x00000204060e7897 */ /* 0x000fe2000fffe03f */
[----:B------:R1:W-:Y:S01]  /*1b310*/  STL.64 [R1+0x9b8], R14 ;  /* 0x0009b80e01007387 */ /* 0x0003e20000100a00 */
[----:B------:R-:W-:Y:S01]  /*1b320*/  UIADD3.64 UR18, UR6, 0x3fe, URZ ;  /* 0x000003fe06127897 */ /* 0x000fe2000fffe03f */
[----:B0-----:R-:W-:Y:S02]  /*1b330*/  IMAD.U32 R4, RZ, RZ, UR10 ;  /* 0x0000000aff047e24 */ /* 0x001fe4000f8e00ff */
[----:B------:R-:W-:Y:S01]  /*1b340*/  IMAD.U32 R5, RZ, RZ, UR11 ;  /* 0x0000000bff057e24 */ /* 0x000fe2000f8e00ff */
[----:B------:R-:W-:Y:S01]  /*1b350*/  UIADD3.64 UR10, UR6, 0x4, URZ ;  /* 0x00000004060a7897 */ /* 0x000fe2000fffe03f */
[----:B-1----:R-:W-:Y:S01]  /*1b360*/  IMAD.U32 R14, RZ, RZ, UR48 ;  /* 0x00000030ff0e7e24 */ /* 0x002fe2000f8e00ff */
[----:B------:R-:W-:Y:S01]  /*1b370*/  UIADD3.64 UR10, UR6, 0x202, URZ ;  /* 0x00000202060a7897 */ /* 0x000fe2000fffe03f */
[----:B------:R-:W-:Y:S01]  /*1b380*/  IMAD.U32 R15, RZ, RZ, UR49 ;  /* 0x00000031ff0f7e24 */ /* 0x000fe2000f8e00ff */
[----:B------:R0:W-:Y:S02]  /*1b390*/  STL.64 [R1+0x9b0], R4 ;  /* 0x0009b00401007387 */ /* 0x0001e40000100a00 */
[----:B0-----:R-:W-:-:S02]  /*1b3a0*/  IMAD.U32 R4, RZ, RZ, UR54 ;  /* 0x00000036ff047e24 */ /* 0x001fc4000f8e00ff */
[----:B------:R-:W-:-:S05]  /*1b3b0*/  IMAD.U32 R5, RZ, RZ, UR55 ;  /* 0x00000037ff057e24 */ /* 0x000fca000f8e00ff */
[----:B------:R0:W-:Y:S04]  /*1b3c0*/  STL.64 [R1+0x9a0], R4 ;  /* 0x0009a00401007387 */ /* 0x0001e80000100a00 */
[----:B------:R0:W-:Y:S02]  /*1b3d0*/  STL.64 [R1+0x998], R14 ;  /* 0x0009980e01007387 */ /* 0x0001e40000100a00 */
.L_x_1:
[----:B0-----:R-:W2:Y:S04]  /*1b3e0*/  LDL.64 R4, [R1+0xa28] ;  /* 0x000a280001047983 */ /* 0x001ea80000100a00 */
[----:B------:R-:W3:Y:S04]  /*1b3f0*/  LDL.64 R154, [R1+0xa20] ;  /* 0x000a2000019a7983 */ /* 0x000ee80000100a00 */
[----:B------:R-:W4:Y:S04]  /*1b400*/  LDL.64 R152, [R1+0xa30] ;  /* 0x000a300001987983 */ /* 0x000f280000100a00 */
[----:B-----5:R-:W-:Y:S04]  /*1b410*/  STL [R1+0x212c], R9 ;  /* 0x00212c0901007387 */ /* 0x020fe80000100800 */
[----:B------:R-:W-:Y:S04]  /*1b420*/  STL [R1+0x2110], R8 ;  /* 0x0021100801007387 */ /* 0x000fe80000100800 */
[----:B------:R-:W-:Y:S04]  /*1b430*/  STL [R1+0x210c], R7 ;  /* 0x00210c0701007387 */ /* 0x000fe80000100800 */
[----:B------:R-:W-:Y:S04]  /*1b440*/  STL [R1+0x2108], R13 ;  /* 0x0021080d01007387 */ /* 0x000fe80000100800 */
[----:B------:R-:W-:Y:S04]  /*1b450*/  STL [R1+0x2104], R12 ;  /* 0x0021040c01007387 */ /* 0x000fe80000100800 */
[----:B------:R-:W-:Y:S04]  /*1b460*/  STL [R1+0x2100], R11 ;  /* 0x0021000b01007387 */ /* 0x000fe80000100800 */
[----:B------:R-:W-:Y:S04]  /*1b470*/  STL [R1+0x20fc], R10 ;  /* 0x0020fc0a01007387 */ /* 0x000fe80000100800 */
[----:B------:R-:W-:Y:S04]  /*1b480*/  STL [R1+0x20f8], R0 ;  /* 0x0020f80001007387 */ /* 0x000fe80000100800 */
[----:B------:R-:W-:Y:S04]  /*1b490*/  STL [R1+0x1fc0], R22 ;  /* 0x001fc01601007387 */ /* 0x000fe80000100800 */
[----:B------:R0:W-:Y:S04]  /*1b4a0*/  STL [R1+0x1fbc], R217 ;  /* 0x001fbcd901007387 */ /* 0x0001e80000100800 */
[----:B------:R1:W-:Y:S04]  /*1b4b0*/  STL [R1+0x1fb8], R216 ;  /* 0x001fb8d801007387 */ /* 0x0003e80000100800 */
[----:B------:R-:W-:Y:S01]  /*1b4c0*/  STL [R1+0x1c38], R18 ;  /* 0x001c381201007387 */ /* 0x000fe20000100800 */
[----:B0-----:R-:W-:-:S03]  /*1b4d0*/  MOV R217, UR40 ;  /* 0x0000002800d97c02 */ /* 0x001fc60008000f00 */
[----:B------:R0:W-:Y:S01]  /*1b4e0*/  STL.64 [R1+0x1c30], R150 ;  /* 0x001c309601007387 */ /* 0x0001e20000100a00 */
[----:B-1----:R-:W-:-:S03]  /*1b4f0*/  MOV R216, UR41 ;  /* 0x0000002900d87c02 */ /* 0x002fc60008000f00 */
[----:B------:R-:W-:Y:S04]  /*1b500*/  STL.64 [R1+0x1c28], R148 ;  /* 0x001c289401007387 */ /* 0x000fe80000100a00 */
[----:B------:R-:W-:Y:S04]  /*1b510*/  STL.64 [R1+0x1c20], R146 ;  /* 0x001c209201007387 */ /* 0x000fe80000100a00 */
[----:B------:R-:W-:Y:S01]  /*1b520*/  STL.64 [R1+0x1c18], R144 ;  /* 0x001c189001007387 */ /* 0x000fe20000100a00 */
[----:B0-----:R-:W-:Y:S02]  /*1b530*/  MOV R150, UR43 ;  /* 0x0000002b00967c02 */ /* 0x001fe40008000f00 */
[----:B------:R-:W-:Y:S01]  /*1b540*/  MOV R151, UR42 ;  /* 0x0000002a00977c02 */ /* 0x000fe20008000f00 */
[----:B------:R-:W-:Y:S04]  /*1b550*/  STL.64 [R1+0x1c10], R142 ;  /* 0x001c108e01007387 */ /* 0x000fe80000100a00 */
        /* <DEDUP_REMOVED lines=55> */
[----:B------:R0:W-:Y:S01]  /*1b8d0*/  STL.64 [R1+0x1a50], R30 ;  /* 0x001a501e01007387 */ /* 0x0001e20000100a00 */
[----:B--2---:R-:W-:-:S02]  /*1b8e0*/  R2UR UR40, R4 ;  /* 0x00000000042872ca */ /* 0x004fc400000e0000 */
[----:B------:R-:W-:Y:S01]  /*1b8f0*/  SHF.R.S32.HI R3, RZ, 0x1f, R2 ;  /* 0x0000001fff037819 */ /* 0x000fe20000011402 */
[----:B------:R-:W-:Y:S01]  /*1b900*/  STL.64 [R1+0x1a48], R28 ;  /* 0x001a481c01007387 */ /* 0x000fe20000100a00 */
[----:B------:R-:W-:-:S03]  /*1b910*/  R2UR UR41, R5 ;  /* 0x00000000052972ca */ /* 0x000fc600000e0000 */
[----:B------:R-:W-:Y:S04]  /*1b920*/  STL.64 [R1+0x1a40], R26 ;  /* 0x001a401a01007387 */ /* 0x000fe80000100a00 */
[----:B------:R-:W-:Y:S04]  /*1b930*/  STL.64 [R1+0x1a38], R24 ;  /* 0x001a381801007387 */ /* 0x000fe80000100a00 */
[----:B------:R-:W-:Y:S04]  /*1b940*/  STL [R1+0x2114], R150 ;  /* 0x0021149601007387 */ /* 0x000fe80000100800 */
[----:B------:R-:W-:Y:S04]  /*1b950*/  STL [R1+0x2118], R151 ;  /* 0x0021189701007387 */ /* 0x000fe80000100800 */
[----:B------:R-:W-:Y:S04]  /*1b960*/  STL [R1+0x211c], R216 ;  /* 0x00211cd801007387 */ /* 0x000fe80000100800 */
[----:B------:R-:W-:Y:S04]  /*1b970*/  STL [R1+0x2120], R217 ;  /* 0x002120d901007387 */ /* 0x000fe80000100800 */
[----:B------:R-:W2:Y:S04]  /*1b980*/  LDL R4, [R1+0xa4c] ;  /* 0x000a4c0001047983 */ /* 0x000ea80000100800 */
[----:B------:R-:W3:Y:S04]  /*1b990*/  LDL R9, [R1+0xa40] ;  /* 0x000a400001097983 */ /* 0x000ee80000100800 */
[----:B------:R-:W4:Y:S04]  /*1b9a0*/  LDL R14, [R1+0xa54] ;  /* 0x000a5400010e7983 */ /* 0x000f280000100800 */
[----:B------:R-:W4:Y:S01]  /*1b9b0*/  LDL R13, [R1+0xa50] ;  /* 0x000a5000010d7983 */ /* 0x000f220000100800 */
[----:B0-----:R-:W-:-:S02]  /*1b9c0*/  MOV R31, UR47 ;  /* 0x0000002f001f7c02 */ /* 0x001fc40008000f00 */
[----:B------:R-:W-:Y:S01]  /*1b9d0*/  MOV R30, UR46 ;  /* 0x0000002e001e7c02 */ /* 0x000fe20008000f00 */
[----:B------:R-:W4:Y:S04]  /*1b9e0*/  LDL R16, [R1+0xa5c] ;  /* 0x000a5c0001107983 */ /* 0x000f280000100800 */
[----:B------:R-:W4:Y:S04]  /*1b9f0*/  LDL.64 R20, [R1+0xa38] ;  /* 0x000a380001147983 */ /* 0x000f280000100a00 */
[----:B------:R-:W4:Y:S04]  /*1ba00*/  LDL R0, [R1+0xa64] ;  /* 0x000a640001007983 */ /* 0x000f280000100800 */
[----:B------:R-:W4:Y:S04]  /*1ba10*/  LDL R12, [R1+0xa58] ;  /* 0x000a5800010c7983 */ /* 0x000f280000100800 */
[----:B------:R-:W-:Y:S04]  /*1ba20*/  STL [R1+0x2124], R31 ;  /* 0x0021241f01007387 */ /* 0x000fe80000100800 */
[----:B------:R0:W-:Y:S01]  /*1ba30*/  STL [R1+0x2128], R30 ;  /* 0x0021281e01007387 */ /* 0x0001e20000100800 */
[----:B--2---:R-:W-:-:S05]  /*1ba40*/  IADD3 R4, P1, R2, R4, RZ ;  /* 0x0000000402047210 */ /* 0x004fca0007f3e0ff */
[----:B---3--:R-:W-:-:S05]  /*1ba50*/  IMAD.X R5, R3, 0x1, R9, P1 ;  /* 0x0000000103057824 */ /* 0x008fca00008e0609 */
[----:B0-----:R0:W2:Y:S01]  /*1ba60*/  LDG.E.U8 R30, desc[UR60][R4.64] ;  /* 0x0000003c041e7981 */ /* 0x0010a2000c1e1100 */
[----:B----4-:R-:W-:Y:S02]  /*1ba70*/  IADD3 R14, P2, R2, R14, RZ ;  /* 0x0000000e020e7210 */ /* 0x010fe40007f5e0ff */
[----:B------:R-:W-:Y:S02]  /*1ba80*/  MOV R29, UR45 ;  /* 0x0000002d001d7c02 */ /* 0x000fe40008000f00 */
[----:B------:R-:W-:Y:S01]  /*1ba90*/  MOV R18, UR44 ;  /* 0x0000002c00127c02 */ /* 0x000fe20008000f00 */
[----:B------:R-:W-:Y:S01]  /*1baa0*/  IMAD.X R15, R3, 0x1, R13, P2 ;  /* 0x00000001030f7824 */ /* 0x000fe200010e060d */
[----:B------:R-:W-:Y:S01]  /*1bab0*/  MOV R28, UR53 ;  /* 0x00000035001c7c02 */ /* 0x000fe20008000f00 */
[----:B------:R-:W-:Y:S01]  /*1bac0*/  STL [R1+0x2130], R29 ;  /* 0x0021301d01007387 */ /* 0x000fe20000100800 */
[----:B------:R-:W-:-:S03]  /*1bad0*/  MOV R27, UR52 ;  /* 0x00000034001b7c02 */ /* 0x000fc60008000f00 */
[----:B------:R1:W-:Y:S04]  /*1bae0*/  STL [R1+0x2134], R18 ;  /* 0x0021341201007387 */ /* 0x0003e80000100800 */
[----:B------:R-:W3:Y:S04]  /*1baf0*/  LDL R11, [R1+0xa6c] ;  /* 0x000a6c00010b7983 */ /* 0x000ee80000100800 */
[----:B------:R-:W4:Y:S04]  /*1bb00*/  LDL R19, [R1+0xa60] ;  /* 0x000a600001137983 */ /* 0x000f280000100800 */
[----:B------:R3:W4:Y:S04]  /*1bb10*/  LDG.E.U8 R31, desc[UR60][R14.64] ;  /* 0x0000003c0e1f7981 */ /* 0x000728000c1e1100 */
[----:B------:R-:W-:Y:S04]  /*1bb20*/  STL [R1+0x2138], R28 ;  /* 0x0021381c01007387 */ /* 0x000fe80000100800 */
[----:B------:R-:W-:Y:S04]  /*1bb30*/  STL [R1+0x213c], R27 ;  /* 0x00213c1b01007387 */ /* 0x000fe80000100800 */
[----:B------:R-:W4:Y:S04]  /*1bb40*/  LDL R6, [R1+0xa68] ;  /* 0x000a680001067983 */ /* 0x000f280000100800 */
[----:B------:R-:W4:Y:S04]  /*1bb50*/  LDL R8, [R1+0xa74] ;  /* 0x000a740001087983 */ /* 0x000f280000100800 */
[----:B------:R-:W4:Y:S01]  /*1bb60*/  LDL R7, [R1+0xa70] ;  /* 0x000a700001077983 */ /* 0x000f220000100800 */
[----:B------:R-:W-:-:S02]  /*1bb70*/  MOV R26, UR57 ;  /* 0x00000039001a7c02 */ /* 0x000fc40008000f00 */
[----:B------:R-:W-:Y:S01]  /*1bb80*/  MOV R22, UR56 ;  /* 0x0000003800167c02 */ /* 0x000fe20008000f00 */
[----:B------:R-:W4:Y:S01]  /*1bb90*/  LDL R10, [R1+0xa7c] ;  /* 0x000a7c00010a7983 */ /* 0x000f220000100800 */
[----:B------:R-:W-:-:S03]  /*1bba0*/  IADD3 R16, P1, R2, R16, RZ ;  /* 0x0000001002107210 */ /* 0x000fc60007f3e0ff */
[----:B------:R-:W-:Y:S04]  /*1bbb0*/  STL [R1+0x2140], R26 ;  /* 0x0021401a01007387 */ /* 0x000fe80000100800 */
[----:B------:R4:W-:Y:S04]  /*1bbc0*/  STL [R1+0x2144], R22 ;  /* 0x0021441601007387 */ /* 0x0009e80000100800 */
[----:B-1----:R-:W4:Y:S04]  /*1bbd0*/  LDL R18, [R1+0xa84] ;  /* 0x000a840001127983 */ /* 0x002f280000100800 */
[----:B------:R-:W4:Y:S01]  /*1bbe0*/  LDL R9, [R1+0xa78] ;  /* 0x000a780001097983 */ /* 0x000f220000100800 */
[----:B0-----:R-:W-:Y:S01]  /*1bbf0*/  IADD3 R4, P2, R2, R0, RZ ;  /* 0x0000000002047210 */ /* 0x001fe20007f5e0ff */
[----:B------:R-:W-:-:S02]  /*1bc00*/  IMAD.X R17, R3, 0x1, R12, P1 ;  /* 0x0000000103117824 */ /* 0x000fc400008e060c */
[----:B------:R-:W4:Y:S04]  /*1bc10*/  LDL R13, [R1+0xa8c] ;  /* 0x000a8c00010d7983 */ /* 0x000f280000100800 */
[----:B------:R0:W4:Y:S04]  /*1bc20*/  LDG.E.U8 R217, desc[UR60][R16.64] ;  /* 0x0000003c10d97981 */ /* 0x000128000c1e1100 */
[----:B--2---:R-:W-:Y:S04]  /*1bc30*/  STL [R1+0x2148], R30 ;  /* 0x0021481e01007387 */ /* 0x004fe80000100800 */
[----:B------:R-:W2:Y:S01]  /*1bc40*/  LDL R0, [R1+0xa80] ;  /* 0x000a800001007983 */ /* 0x000ea20000100800 */
[----:B---3--:R-:W-:Y:S01]  /*1bc50*/  IADD3 R14, P1, R2, R11, RZ ;  /* 0x0000000b020e7210 */ /* 0x008fe20007f3e0ff */
[----:B----4-:R-:W-:-:S02]  /*1bc60*/  IMAD.X R5, R3, 0x1, R19, P2 ;  /* 0x0000000103057824 */ /* 0x010fc400010e0613 */
[----:B------:R-:W-:Y:S04]  /*1bc70*/  STL [R1+0x214c], R31 ;  /* 0x00214c1f01007387 */ /* 0x000fe80000100800 */
[----:B------:R-:W3:Y:S04]  /*1bc80*/  LDL R11, [R1+0xa88] ;  /* 0x000a8800010b7983 */ /* 0x000ee80000100800 */
[----:B------:R1:W4:Y:S01]  /*1bc90*/  LDG.E.U8 R216, desc[UR60][R4.64] ;  /* 0x0000003c04d87981 */ /* 0x000322000c1e1100 */
[----:B------:R-:W-:-:S03]  /*1bca0*/  IMAD.X R15, R3, 0x1, R6, P1 ;  /* 0x00000001030f7824 */ /* 0x000fc600008e0606 */
[----:B------:R-:W4:Y:S01]  /*1bcb0*/  LDL R12, [R1+0xa94] ;  /* 0x000a9400010c7983 */ /* 0x000f220000100800 */
[----:B0-----:R-:W-:-:S03]  /*1bcc0*/  IADD3 R16, P2, R2, R8, RZ ;  /* 0x0000000802107210 */ /* 0x001fc60007f5e0ff */
[----:B------:R0:W4:Y:S02]  /*1bcd0*/  LDG.E.U8 R142, desc[UR60][R14.64] ;  /* 0x0000003c0e8e7981 */ /* 0x000124000c1e1100 */
[----:B------:R-:W-:-:S05]  /*1bce0*/  IMAD.X R17, R3, 0x1, R7, P2 ;  /* 0x0000000103117824 */ /* 0x000fca00010e0607 */
[----:B------:R2:W4:Y:S01]  /*1bcf0*/  LDG.E.U8 R141, desc[UR60][R16.64] ;  /* 0x0000003c108d7981 */ /* 0x000522000c1e1100 */
[C---:B-1----:R-:W-:Y:S02]  /*1bd00*/  IADD3 R4, P1, R2.reuse, R10, RZ ;  /* 0x0000000a02047210 */ /* 0x042fe40007f3e0ff */
[----:B0-----:R-:W-:-:S03]  /*1bd10*/  IADD3 R14, P2, R2, R18, RZ ;  /* 0x00000012020e7210 */ /* 0x001fc60007f5e0ff */
[----:B------:R-:W-:-:S05]  /*1bd20*/  IMAD.X R5, R3, 0x1, R9, P1 ;  /* 0x0000000103057824 */ /* 0x000fca00008e0609 */
[----:B------:R0:W4:Y:S04]  /*1bd30*/  LDG.E.U8 R140, desc[UR60][R4.64] ;  /* 0x0000003c048c7981 */ /* 0x000128000c1e1100 */
[----:B------:R-:W-:Y:S04]  /*1bd40*/  STL [R1+0x2150], R217 ;  /* 0x002150d901007387 */ /* 0x000fe80000100800 */
[----:B------:R-:W4:Y:S01]  /*1bd50*/  LDL R6, [R1+0xa90] ;  /* 0x000a900001067983 */ /* 0x000f220000100800 */
[----:B--2---:R-:W-:Y:S01]  /*1bd60*/  IMAD.X R15, R3, 0x1, R0, P2 ;  /* 0x00000001030f7824 */ /* 0x004fe200010e0600 */
[----:B------:R-:W-:-:S02]  /*1bd70*/  IADD3 R16, P1, R2, R13, RZ ;  /* 0x0000000d02107210 */ /* 0x000fc40007f3e0ff */
[----:B------:R-:W2:Y:S04]  /*1bd80*/  LDL R8, [R1+0xa9c] ;  /* 0x000a9c0001087983 */ /* 0x000ea80000100800 */
[----:B------:R-:W2:Y:S01]  /*1bd90*/  LDG.E.U8 R139, desc[UR60][R14.64] ;  /* 0x0000003c0e8b7981 */ /* 0x000ea2000c1e1100 */
[----:B------:R-:W-:Y:S02]  /*1bda0*/  R2UR UR57, R21 ;  /* 0x00000000153972ca */ /* 0x000fe400000e0000 */
[----:B------:R-:W-:Y:S01]  /*1bdb0*/  R2UR UR56, R20 ;  /* 0x00000000143872ca */ /* 0x000fe200000e0000 */
[----:B---3--:R-:W-:Y:S01]  /*1bdc0*/  IMAD.X R17, R3, 0x1, R11, P1 ;  /* 0x0000000103117824 */ /* 0x008fe200008e060b */
[----:B----4-:R-:W-:Y:S04]  /*1bdd0*/  STL [R1+0x2154], R216 ;  /* 0x002154d801007387 */ /* 0x010fe80000100800 */
[----:B------:R-:W3:Y:S04]  /*1bde0*/  LDL R10, [R1+0xaa4] ;  /* 0x000aa400010a7983 */ /* 0x000ee80000100800 */
[----:B------:R3:W4:Y:S04]  /*1bdf0*/  LDG.E.U8 R122, desc[UR60][R16.64] ;  /* 0x0000003c107a7981 */ /* 0x000728000c1e1100 */
[----:B------:R-:W4:Y:S04]  /*1be00*/  LDL R7, [R1+0xa98] ;  /* 0x000a980001077983 */ /* 0x000f280000100800 */
[----:B------:R-:W-:Y:S04]  /*1be10*/  STL [R1+0x2158], R142 ;  /* 0x0021588e01007387 */ /* 0x000fe80000100800 */
[----:B------:R-:W4:Y:S04]  /*1be20*/  LDL R21, [R1+0xaac] ;  /* 0x000aac0001157983 */ /* 0x000f280000100800 */
[----:B------:R-:W4:Y:S04]  /*1be30*/  LDL R9, [R1+0xaa0] ;  /* 0x000aa00001097983 */ /* 0x000f280000100800 */
[----:B------:R-:W4:Y:S04]  /*1be40*/  LDL R20, [R1+0xab4] ;  /* 0x000ab40001147983 */ /* 0x000f280000100800 */
[----:B------:R-:W-:Y:S04]  /*1be50*/  STL [R1+0x215c], R141 ;  /* 0x00215c8d01007387 */ /* 0x000fe80000100800 */
[----:B------:R-:W4:Y:S04]  /*1be60*/  LDL R19, [R1+0xaa8] ;  /* 0x000aa80001137983 */ /* 0x000f280000100800 */
[----:B------:R-:W4:Y:S01]  /*1be70*/  LDL R0, [R1+0xabc] ;  /* 0x000abc0001007983 */ /* 0x000f220000100800 */
[----:B0-----:R-:W-:-:S03]  /*1be80*/  IADD3 R4, P2, R2, R12, RZ ;  /* 0x0000000c02047210 */ /* 0x001fc60007f5e0ff */
[----:B------:R-:W4:Y:S04]  /*1be90*/  LDL R13, [R1+0xab0] ;  /* 0x000ab000010d7983 */ /* 0x000f280000100800 */
[----:B------:R-:W-:Y:S04]  /*1bea0*/  STL [R1+0x2160], R140 ;  /* 0x0021608c01007387 */ /* 0x000fe80000100800 */
[----:B------:R-:W4:Y:S01]  /*1beb0*/  LDL R18, [R1+0xac4] ;  /* 0x000ac40001127983 */ /* 0x000f220000100800 */
[----:B------:R-:W-:-:S03]  /*1bec0*/  IMAD.X R5, R3, 0x1, R6, P2 ;  /* 0x0000000103057824 */ /* 0x000fc600010e0606 */
[----:B------:R-:W4:Y:S04]  /*1bed0*/  LDL R12, [R1+0xab8] ;  /* 0x000ab800010c7983 */ /* 0x000f280000100800 */
[----:B------:R0:W4:Y:S04]  /*1bee0*/  LDG.E.U8 R121, desc[UR60][R4.64] ;  /* 0x0000003c04797981 */ /* 0x000128000c1e1100 */
[----:B--2---:R-:W-:Y:S04]  /*1bef0*/  STL [R1+0x2164], R139 ;  /* 0x0021648b01007387 */ /* 0x004fe80000100800 */
[----:B------:R-:W2:Y:S04]  /*1bf00*/  LDL R11, [R1+0xacc] ;  /* 0x000acc00010b7983 */ /* 0x000ea80000100800 */
[----:B------:R-:W2:Y:S01]  /*1bf10*/  LDL R6, [R1+0xac0] ;  /* 0x000ac00001067983 */ /* 0x000ea20000100800 */
[----:B------:R-:W-:-:S03]  /*1bf20*/  IADD3 R14, P1, R2, R8, RZ ;  /* 0x00000008020e7210 */ /* 0x000fc60007f3e0ff */
[----:B------:R-:W2:Y:S01]  /*1bf30*/  LDL R8, [R1+0xad4] ;  /* 0x000ad40001087983 */ /* 0x000ea20000100800 */
[----:B---3--:R-:W-:-:S03]  /*1bf40*/  IADD3 R16, P2, R2, R10, RZ ;  /* 0x0000000a02107210 */ /* 0x008fc60007f5e0ff */
[----:B----4-:R1:W-:Y:S04]  /*1bf50*/  STL [R1+0x2168], R122 ;  /* 0x0021687a01007387 */ /* 0x0103e80000100800 */
[----:B------:R-:W3:Y:S01]  /*1bf60*/  LDL R10, [R1+0xac8] ;  /* 0x000ac800010a7983 */ /* 0x000ee20000100800 */
[----:B------:R-:W-:-:S03]  /*1bf70*/  IMAD.X R15, R3, 0x1, R7, P1 ;  /* 0x00000001030f7824 */ /* 0x000fc600008e0607 */
[----:B------:R-:W4:Y:S01]  /*1bf80*/  LDL R7, [R1+0xadc] ;  /* 0x000adc0001077983 */ /* 0x000f220000100800 */
[----:B0-----:R-:W-:-:S03]  /*1bf90*/  IADD3 R4, P1, R2, R21, RZ ;  /* 0x0000001502047210 */ /* 0x001fc60007f3e0ff */
[----:B------:R0:W4:Y:S01]  /*1bfa0*/  LDG.E.U8 R120, desc[UR60][R14.64] ;  /* 0x0000003c0e787981 */ /* 0x000122000c1e1100 */
[----:B------:R-:W-:-:S03]  /*1bfb0*/  IMAD.X R17, R3, 0x1, R9, P2 ;  /* 0x0000000103117824 */ /* 0x000fc600010e0609 */
[----:B------:R-:W4:Y:S04]  /*1bfc0*/  LDL R21, [R1+0xad0] ;  /* 0x000ad00001157983 */ /* 0x000f280000100800 */
[----:B------:R-:W4:Y:S01]  /*1bfd0*/  LDL R9, [R1+0xae4] ;  /* 0x000ae40001097983 */ /* 0x000f220000100800 */
[----:B0-----:R-:W-:-:S03]  /*1bfe0*/  IADD3 R14, P2, R2, R20, RZ ;  /* 0x00000014020e7210 */ /* 0x001fc60007f5e0ff */
[----:B------:R-:W4:Y:S01]  /*1bff0*/  LDL R20, [R1+0xad8] ;  /* 0x000ad80001147983 */ /* 0x000f220000100800 */
[----:B------:R-:W-:-:S03]  /*1c000*/  IMAD.X R5, R3, 0x1, R19, P1 ;  /* 0x0000000103057824 */ /* 0x000fc600008e0613 */
[----:B------:R0:W4:Y:S04]  /*1c010*/  LDG.E.U8 R119, desc[UR60][R16.64] ;  /* 0x0000003c10777981 */ /* 0x000128000c1e1100 */
[----:B------:R-:W4:Y:S01]  /*1c020*/  LDL R19, [R1+0xaec] ;  /* 0x000aec0001137983 */ /* 0x000f220000100800 */
[----:B------:R-:W-:-:S03]  /*1c030*/  IMAD.X R15, R3, 0x1, R13, P2 ;  /* 0x00000001030f7824 */ /* 0x000fc600010e060d */
[----:B------:R1:W4:Y:S01]  /*1c040*/  LDG.E.U8 R102, desc[UR60][R4.64] ;  /* 0x0000003c04667981 */ /* 0x000322000c1e1100 */
[----:B0-----:R-:W-:-:S03]  /*1c050*/  IADD3 R16, P1, R2, R0, RZ ;  /* 0x0000000002107210 */ /* 0x001fc60007f3e0ff */
[----:B------:R-:W4:Y:S04]  /*1c060*/  LDL R0, [R1+0xae0] ;  /* 0x000ae00001007983 */ /* 0x000f280000100800 */
[----:B------:R-:W4:Y:S01]  /*1c070*/  LDL R13, [R1+0xaf4] ;  /* 0x000af400010d7983 */ /* 0x000f220000100800 */
[----:B-1----:R-:W-:-:S03]  /*1c080*/  IADD3 R4, P2, R2, R18, RZ ;  /* 0x0000001202047210 */ /* 0x002fc60007f5e0ff */
[----:B------:R-:W4:Y:S01]  /*1c090*/  LDL R18, [R1+0xae8] ;  /* 0x000ae80001127983 */ /* 0x000f220000100800 */
[----:B------:R-:W-:-:S03]  /*1c0a0*/  IMAD.X R17, R3, 0x1, R12, P1 ;  /* 0x0000000103117824 */ /* 0x000fc600008e060c */
[----:B------:R2:W4:Y:S04]  /*1c0b0*/  LDG.E.U8 R101, desc[UR60][R14.64] ;  /* 0x0000003c0e657981 */ /* 0x000528000c1e1100 */
[----:B------:R-:W4:Y:S04]  /*1c0c0*/  LDL R12, [R1+0xafc] ;  /* 0x000afc00010c7983 */ /* 0x000f280000100800 */
[----:B------:R0:W4:Y:S04]  /*1c0d0*/  LDG.E.U8 R100, desc[UR60][R16.64] ;  /* 0x0000003c10647981 */ /* 0x000128000c1e1100 */
[----:B------:R-:W4:Y:S04]  /*1c0e0*/  LDL R22, [R1+0xb94] ;  /* 0x000b940001167983 */ /* 0x000f280000100800 */
        /* <DEDUP_REMOVED lines=16> */
[----:B------:R-:W4:Y:S01]  /*1c1f0*/  LDL R84, [R1+0x1690] ;  /* 0x0016900001547983 */ /* 0x000f220000100800 */
[----:B------:R-:W-:-:S03]  /*1c200*/  R2UR UR44, R154 ;  /* 0x000000009a2c72ca */ /* 0x000fc600000e0000 */
[----:B------:R-:W4:Y:S01]  /*1c210*/  LDL R154, [R1+0x17c0] ;  /* 0x0017c000019a7983 */ /* 0x000f220000100800 */
[----:B------:R-:W-:-:S03]  /*1c220*/  R2UR UR53, R153 ;  /* 0x00000000993572ca */ /* 0x000fc600000e0000 */
[----:B------:R-:W4:Y:S01]  /*1c230*/  LDL R153, [R1+0x1684] ;  /* 0x0016840001997983 */ /* 0x000f220000100800 */
[----:B------:R-:W-:-:S03]  /*1c240*/  R2UR UR52, R152 ;  /* 0x00000000983472ca */ /* 0x000fc600000e0000 */
[----:B------:R-:W4:Y:S04]  /*1c250*/  LDL R152, [R1+0x17d0] ;  /* 0x0017d00001987983 */ /* 0x000f280000100800 */
[----:B------:R-:W4:Y:S04]  /*1c260*/  LDL R160, [R1+0x17dc] ;  /* 0x0017dc0001a07983 */ /* 0x000f280000100800 */
[----:B------:R-:W4:Y:S04]  /*1c270*/  LDL R156, [R1+0x17e8] ;  /* 0x0017e800019c7983 */ /* 0x000f280000100800 */
[----:B------:R-:W4:Y:S01]  /*1c280*/  LDL R159, [R1+0x1598] ;  /* 0x00159800019f7983 */ /* 0x000f220000100800 */
[----:B------:R-:W-:-:S03]  /*1c290*/  R2UR UR45, R155 ;  /* 0x000000009b2d72ca */ /* 0x000fc600000e0000 */
        /* <DEDUP_REMOVED lines=8> */
[----:B--2---:R-:W-:-:S03]  /*1c320*/  IADD3 R14, P1, R2, R11, RZ ;  /* 0x0000000b020e7210 */ /* 0x004fc60007f3e0ff */
[----:B------:R-:W2:Y:S01]  /*1c330*/  LDL R11, [R1+0xaf0] ;  /* 0x000af000010b7983 */ /* 0x000ea20000100800 */
[----:B------:R-:W-:-:S03]  /*1c340*/  IMAD.X R5, R3, 0x1, R6, P2 ;  /* 0x0000000103057824 */ /* 0x000fc600010e0606 */
[----:B------:R-:W2:Y:S01]  /*1c350*/  LDL R6, [R1+0xb04] ;  /* 0x000b040001067983 */ /* 0x000ea20000100800 */
[----:B0-----:R-:W-:-:S03]  /*1c360*/  IADD3 R16, P2, R2, R8, RZ ;  /* 0x0000000802107210 */ /* 0x001fc60007f5e0ff */
[----:B------:R-:W2:Y:S04]  /*1c370*/  LDL R8, [R1+0xaf8] ;  /* 0x000af80001087983 */ /* 0x000ea80000100800 */
[----:B------:R4:W2:Y:S01]  /*1c380*/  LDG.E.U8 R99, desc[UR60][R4.64] ;  /* 0x0000003c04637981 */ /* 0x0008a2000c1e1100 */
[----:B---3--:R-:W-:-:S03]  /*1c390*/  IMAD.X R15, R3, 0x1, R10, P1 ;  /* 0x00000001030f7824 */ /* 0x008fc600008e060a */
[----:B------:R-:W3:Y:S01]  /*1c3a0*/  LDL R10, [R1+0xb0c] ;  /* 0x000b0c00010a7983 */ /* 0x000ee20000100800 */
[----:B----4-:R-:W-:-:S03]  /*1c3b0*/  IADD3 R4, P1, R2, R7, RZ ;  /* 0x0000000702047210 */ /* 0x010fc60007f3e0ff */
[----:B------:R-:W4:Y:S04]  /*1c3c0*/  LDL R7, [R1+0xb00] ;  /* 0x000b000001077983 */ /* 0x000f280000100800 */
[----:B------:R0:W4:Y:S01]  /*1c3d0*/  LDG.E.U8 R82, desc[UR60][R14.64] ;  /* 0x0000003c0e527981 */ /* 0x000122000c1e1100 */
[----:B------:R-:W-:-:S03]  /*1c3e0*/  IMAD.X R17, R3, 0x1, R21, P2 ;  /* 0x0000000103117824 */ /* 0x000fc600010e0615 */
[----:B------:R-:W4:Y:S04]  /*1c3f0*/  LDL R21, [R1+0xb14] ;  /* 0x000b140001157983 */ /* 0x000f280000100800 */
[----:B------:R1:W4:Y:S01]  /*1c400*/  LDG.E.U8 R81, desc[UR60][R16.64] ;  /* 0x0000003c10517981 */ /* 0x000322000c1e1100 */
[----:B0-----:R-:W-:-:S03]  /*1c410*/  IADD3 R14, P2, R2, R9, RZ ;  /* 0x00000009020e7210 */ /* 0x001fc60007f5e0ff */
[----:B------:R-:W4:Y:S01]  /*1c420*/  LDL R9, [R1+0xb08] ;  /* 0x000b080001097983 */ /* 0x000f220000100800 */
[----:B------:R-:W-:-:S03]  /*1c430*/  IMAD.X R5, R3, 0x1, R20, P1 ;  /* 0x0000000103057824 */ /* 0x000fc600008e0614 */
[----:B------:R-:W4:Y:S01]  /*1c440*/  LDL R20, [R1+0xb1c] ;  /* 0x000b1c0001147983 */ /* 0x000f220000100800 */
[----:B-1----:R-:W-:-:S03]  /*1c450*/  IADD3 R16, P1, R2, R19, RZ ;  /* 0x0000001302107210 */ /* 0x002fc60007f3e0ff */
[----:B------:R-:W4:Y:S04]  /*1c460*/  LDL R19, [R1+0xb10] ;  /* 0x000b100001137983 */ /* 0x000f280000100800 */
[----:B------:R0:W4:Y:S01]  /*1c470*/  LDG.E.U8 R80, desc[UR60][R4.64] ;  /* 0x0000003c04507981 */ /* 0x000122000c1e1100 */
[----:B------:R-:W-:-:S03]  /*1c480*/  IMAD.X R15, R3, 0x1, R0, P2 ;  /* 0x00000001030f7824 */ /* 0x000fc600010e0600 */
[----:B------:R-:W4:Y:S04]  /*1c490*/  LDL R0, [R1+0xb24] ;  /* 0x000b240001007983 */ /* 0x000f280000100800 */
[----:B------:R1:W4:Y:S01]  /*1c4a0*/  LDG.E.U8 R79, desc[UR60][R14.64] ;  /* 0x0000003c0e4f7981 */ /* 0x000322000c1e1100 */
[C---:B0-----:R-:W-:Y:S01]  /*1c4b0*/  IADD3 R4, P2, R2.reuse, R13, RZ ;  /* 0x0000000d02047210 */ /* 0x041fe20007f5e0ff */
[----:B------:R-:W-:Y:S02]  /*1c4c0*/  IMAD.X R17, R3, 0x1, R18, P1 ;  /* 0x0000000103117824 */ /* 0x000fe400008e0612 */
[----:B------:R-:W4:Y:S04]  /*1c4d0*/  LDL R13, [R1+0xb18] ;  /* 0x000b1800010d7983 */ /* 0x000f280000100800 */
[----:B------:R-:W4:Y:S01]  /*1c4e0*/  LDL R18, [R1+0xb2c] ;  /* 0x000b2c0001127983 */ /* 0x000f220000100800 */
[----:B-1----:R-:W-:-:S03]  /*1c4f0*/  IADD3 R14, P1, R2, R12, RZ ;  /* 0x0000000c020e7210 */ /* 0x002fc60007f3e0ff */
[----:B------:R-:W4:Y:S04]  /*1c500*/  LDL R12, [R1+0xb20] ;  /* 0x000b2000010c7983 */ /* 0x000f280000100800 */
[----:B------:R0:W4:Y:S01]  /*1c510*/  LDG.E.U8 R62, desc[UR60][R16.64] ;  /* 0x0000003c103e7981 */ /* 0x000122000c1e1100 */
[----:B--2---:R-:W-:-:S03]  /*1c520*/  IMAD.X R5, R3, 0x1, R11, P2 ;  /* 0x0000000103057824 */ /* 0x004fc600010e060b */
[----:B------:R-:W2:Y:S01]  /*1c530*/  LDL R11, [R1+0xb34] ;  /* 0x000b3400010b7983 */ /* 0x000ea20000100800 */
[----:B0-----:R-:W-:-:S03]  /*1c540*/  IADD3 R16, P2, R2, R6, RZ ;  /* 0x0000000602107210 */ /* 0x001fc60007f5e0ff */
[----:B------:R-:W2:Y:S01]  /*1c550*/  LDL R6, [R1+0xb28] ;  /* 0x000b280001067983 */ /* 0x000ea20000100800 */
[----:B------:R-:W-:-:S03]  /*1c560*/  IMAD.X R15, R3, 0x1, R8, P1 ;  /* 0x00000001030f7824 */ /* 0x000fc600008e0608 */
[----:B------:R-:W2:Y:S04]  /*1c570*/  LDL R8, [R1+0xb3c] ;  /* 0x000b3c0001087983 */ /* 0x000ea80000100800 */
[----:B------:R3:W2:Y:S04]  /*1c580*/  LDG.E.U8 R61, desc[UR60][R4.64] ;  /* 0x0000003c043d7981 */ /* 0x0006a8000c1e1100 */
[----:B------:R0:W2:Y:S01]  /*1c590*/  LDG.E.U8 R60, desc[UR60][R14.64] ;  /* 0x0000003c0e3c7981 */ /* 0x0000a2000c1e1100 */
[----:B---3--:R-:W-:-:S03]  /*1c5a0*/  IADD3 R4, P1, R2, R10, RZ ;  /* 0x0000000a02047210 */ /* 0x008fc60007f3e0ff */
[----:B------:R-:W3:Y:S01]  /*1c5b0*/  LDL R10, [R1+0xb30] ;  /* 0x000b3000010a7983 */ /* 0x000ee20000100800 */
[----:B----4-:R-:W-:-:S03]  /*1c5c0*/  IMAD.X R17, R3, 0x1, R7, P2 ;  /* 0x0000000103117824 */ /* 0x010fc600010e0607 */
[----:B------:R-:W4:Y:S04]  /*1c5d0*/  LDL R7, [R1+0xb44] ;  /* 0x000b440001077983 */ /* 0x000f280000100800 */
[----:B------:R1:W4:Y:S01]  /*1c5e0*/  LDG.E.U8 R59, desc[UR60][R16.64] ;  /* 0x0000003c103b7981 */ /* 0x000322000c1e1100 */
[----:B0-----:R-:W-:-:S03]  /*1c5f0*/  IADD3 R14, P2, R2, R21, RZ ;  /* 0x00000015020e7210 */ /* 0x001fc60007f5e0ff */
[----:B------:R-:W4:Y:S01]  /*1c600*/  LDL R21, [R1+0xb38] ;  /* 0x000b380001157983 */ /* 0x000f220000100800 */
[----:B------:R-:W-:-:S03]  /*1c610*/  IMAD.X R5, R3, 0x1, R9, P1 ;  /* 0x0000000103057824 */ /* 0x000fc600008e0609 */
[----:B------:R-:W4:Y:S01]  /*1c620*/  LDL R9, [R1+0xb4c] ;  /* 0x000b4c0001097983 */ /* 0x000f220000100800 */
[----:B-1----:R-:W-:-:S03]  /*1c630*/  IADD3 R16, P1, R2, R20, RZ ;  /* 0x0000001402107210 */ /* 0x002fc60007f3e0ff */
[----:B------:R-:W4:Y:S01]  /*1c640*/  LDL R20, [R1+0xb40] ;  /* 0x000b400001147983 */ /* 0x000f220000100800 */
[----:B------:R-:W-:-:S03]  /*1c650*/  IMAD.X R15, R3, 0x1, R19, P2 ;  /* 0x00000001030f7824 */ /* 0x000fc600010e0613 */
[----:B------:R0:W4:Y:S04]  /*1c660*/  LDG.E.U8 R45, desc[UR60][R4.64] ;  /* 0x0000003c042d7981 */ /* 0x000128000c1e1100 */
        /* <DEDUP_REMOVED lines=30> */
[----:B------:R-:W4:Y:S04]  /*1c850*/  LDL R20, [R1+0xb84] ;  /* 0x000b840001147983 */ /* 0x000f280000100800 */
[----:B------:R0:W4:Y:S01]  /*1c860*/  LDG.E.U8 R141, desc[UR60][R14.64] ;  /* 0x0000003c0e8d7981 */ /* 0x000122000c1e1100 */
[----:B-1----:R-:W-:-:S03]  /*1c870*/  IADD3 R4, P2, R2, R19, RZ ;  /* 0x0000001302047210 */ /* 0x002fc60007f5e0ff */
[----:B------:R-:W4:Y:S01]  /*1c880*/  LDL R19, [R1+0xb78] ;  /* 0x000b780001137983 */ /* 0x000f220000100800 */
[----:B------:R-:W-:-:S03]  /*1c890*/  IMAD.X R17, R3, 0x1, R0, P1 ;  /* 0x0000000103117824 */ /* 0x000fc600008e0600 */
[----:B------:R-:W4:Y:S01]  /*1c8a0*/  LDL R0, [R1+0xb8c] ;  /* 0x000b8c0001007983 */ /* 0x000f220000100800 */
[----:B0-----:R-:W-:-:S03]  /*1c8b0*/  IADD3 R14, P1, R2, R13, RZ ;  /* 0x0000000d020e7210 */ /* 0x001fc60007f3e0ff */
[----:B------:R-:W4:Y:S01]  /*1c8c0*/  LDL R13, [R1+0xb80] ;  /* 0x000b8000010d7983 */ /* 0x000f220000100800 */
[----:B------:R-:W-:-:S03]  /*1c8d0*/  IMAD.X R5, R3, 0x1, R18, P2 ;  /* 0x0000000103057824 */ /* 0x000fc600010e0612 */
[----:B------:R0:W4:Y:S04]  /*1c8e0*/  LDG.E.U8 R151, desc[UR60][R16.64] ;  /* 0x0000003c10977981 */ /* 0x000128000c1e1100 */
[----:B------:R1:W4:Y:S04]  /*1c8f0*/  LDG.E.U8 R150, desc[UR60][R4.64] ;  /* 0x0000003c04967981 */ /* 0x000328000c1e1100 */
[----:B------:R-:W4:Y:S01]  /*1c900*/  LDL R18, [R1+0xba4] ;  /* 0x000ba40001127983 */ /* 0x000f220000100800 */
[----:B0-----:R-:W-:-:S03]  /*1c910*/  IADD3 R16, P2, R2, R12, RZ ;  /* 0x0000000c02107210 */ /* 0x001fc60007f5e0ff */
[----:B------:R-:W4:Y:S01]  /*1c920*/  LDL R12, [R1+0xb88] ;  /* 0x000b8800010c7983 */ /* 0x000f220000100800 */
[----:B--2---:R-:W-:-:S03]  /*1c930*/  IMAD.X R15, R3, 0x1, R11, P1 ;  /* 0x00000001030f7824 */ /* 0x004fc600008e060b */
[----:B------:R-:W2:Y:S01]  /*1c940*/  LDL R11, [R1+0xb9c] ;  /* 0x000b9c00010b7983 */ /* 0x000ea20000100800 */
[----:B-1----:R-:W-:-:S03]  /*1c950*/  IADD3 R4, P1, R2, R6, RZ ;  /* 0x0000000602047210 */ /* 0x002fc60007f3e0ff */
[----:B------:R-:W2:Y:S01]  /*1c960*/  LDL R6, [R1+0xb90] ;  /* 0x000b900001067983 */ /* 0x000ea20000100800 */
[----:B------:R-:W-:-:S03]  /*1c970*/  IMAD.X R17, R3, 0x1, R8, P2 ;  /* 0x0000000103117824 */ /* 0x000fc600010e0608 */
[----:B------:R3:W2:Y:S02]  /*1c980*/  LDG.E.U8 R8, desc[UR60][R14.64] ;  /* 0x0000003c0e087981 */ /* 0x0006a4000c1e1100 */
[----:B---3--:R-:W-:Y:S02]  /*1c990*/  IADD3 R14, P2, R2, R10, RZ ;  /* 0x0000000a020e7210 */ /* 0x008fe40007f5e0ff */
[----:B------:R-:W3:Y:S01]  /*1c9a0*/  LDL R10, [R1+0xb98] ;  /* 0x000b9800010a7983 */ /* 0x000ee20000100800 */
[----:B----4-:R-:W-:-:S03]  /*1c9b0*/  IMAD.X R5, R3, 0x1, R7, P1 ;  /* 0x0000000103057824 */ /* 0x010fc600008e0607 */
[----:B------:R0:W4:Y:S04]  /*1c9c0*/  LDG.E.U8 R7, desc[UR60][R16.64] ;  /* 0x0000003c10077981 */ /* 0x000128000c1e1100 */
        /* <DEDUP_REMOVED lines=30> */
[----:B0-----:R-:W-:-:S03]  /*1cbb0*/  IADD3 R16, P1, R2, R24, RZ ;  /* 0x0000001802107210 */ /* 0x001fc60007f3e0ff */
[----:B------:R-:W3:Y:S04]  /*1cbc0*/  LDL R24, [R1+0xbd0] ;  /* 0x000bd00001187983 */ /* 0x000ee80000100800 */
[----:B------:R0:W3:Y:S01]  /*1cbd0*/  LDG.E.U8 R116, desc[UR60][R4.64] ;  /* 0x0000003c04747981 */ /* 0x0000e2000c1e1100 */
[----:B----4-:R-:W-:-:S03]  /*1cbe0*/  IMAD.X R15, R3, 0x1, R21, P2 ;  /* 0x00000001030f7824 */ /* 0x010fc600010e0615 */
[----:B------:R-:W4:Y:S01]  /*1cbf0*/  LDL R21, [R1+0xbe4] ;  /* 0x000be40001157983 */ /* 0x000f220000100800 */
[----:B0-----:R-:W-:-:S03]  /*1cc00*/  IADD3 R4, P2, R2, R9, RZ ;  /* 0x0000000902047210 */ /* 0x001fc60007f5e0ff */
[----:B------:R0:W4:Y:S04]  /*1cc10*/  LDG.E.U8 R115, desc[UR60][R14.64] ;  /* 0x0000003c0e737981 */ /* 0x000128000c1e1100 */
[----:B------:R-:W4:Y:S01]  /*1cc20*/  LDL R9, [R1+0xbd8] ;  /* 0x000bd80001097983 */ /* 0x000f220000100800 */
[----:B------:R-:W-:-:S03]  /*1cc30*/  IMAD.X R17, R3, 0x1, R20, P1 ;  /* 0x0000000103117824 */ /* 0x000fc600008e0614 */
[----:B------:R-:W4:Y:S01]  /*1cc40*/  LDL R20, [R1+0xbec] ;  /* 0x000bec0001147983 */ /* 0x000f220000100800 */
[----:B0-----:R-:W-:-:S03]  /*1cc50*/  IADD3 R14, P1, R2, R19, RZ ;  /* 0x00000013020e7210 */ /* 0x001fc60007f3e0ff */
[----:B------:R0:W4:Y:S04]  /*1cc60*/  LDG.E.U8 R98, desc[UR60][R16.64] ;  /* 0x0000003c10627981 */ /* 0x000128000c1e1100 */
[----:B------:R-:W4:Y:S01]  /*1cc70*/  LDL R19, [R1+0xbe0] ;  /* 0x000be00001137983 */ /* 0x000f220000100800 */
[----:B------:R-:W-:-:S03]  /*1cc80*/  IMAD.X R5, R3, 0x1, R0, P2 ;  /* 0x0000000103057824 */ /* 0x000fc600010e0600 */
[----:B------:R-:W4:Y:S01]  /*1cc90*/  LDL R0, [R1+0xbf4] ;  /* 0x000bf40001007983 */ /* 0x000f220000100800 */
[----:B0-----:R-:W-:-:S03]  /*1cca0*/  IADD3 R16, P2, R2, R13, RZ ;  /* 0x0000000d02107210 */ /* 0x001fc60007f5e0ff */
[----:B------:R-:W4:Y:S01]  /*1ccb0*/  LDL R13, [R1+0xbe8] ;  /* 0x000be800010d7983 */ /* 0x000f220000100800 */
[----:B------:R-:W-:-:S03]  /*1ccc0*/  IMAD.X R15, R3, 0x1, R22, P1 ;  /* 0x00000001030f7824 */ /* 0x000fc600008e0616 */
[----:B------:R-:W4:Y:S04]  /*1ccd0*/  LDL R22, [R1+0xbfc] ;  /* 0x000bfc0001167983 */ /* 0x000f280000100800 */
[----:B------:R0:W4:Y:S04]  /*1cce0*/  LDG.E.U8 R97, desc[UR60][R4.64] ;  /* 0x0000003c04617981 */ /* 0x000128000c1e1100 */
[----:B------:R1:W4:Y:S01]  /*1ccf0*/  LDG.E.U8 R96, desc[UR60][R14.64] ;  /* 0x0000003c0e607981 */ /* 0x000322000c1e1100 */
[----:B0-----:R-:W-:-:S03]  /*1cd00*/  IADD3 R4, P1, R2, R12, RZ ;  /* 0x0000000c02047210 */ /* 0x001fc60007f3e0ff */
[----:B------:R-:W4:Y:S01]  /*1cd10*/  LDL R12, [R1+0xbf0] ;  /* 0x000bf000010c7983 */ /* 0x000f220000100800 */
[----:B--2---:R-:W-:-:S03]  /*1cd20*/  IMAD.X R17, R3, 0x1, R11, P2 ;  /* 0x0000000103117824 */ /* 0x004fc600010e060b */
[----:B------:R-:W2:Y:S01]  /*1cd30*/  LDL R11, [R1+0xc04] ;  /* 0x000c0400010b7983 */ /* 0x000ea20000100800 */
[----:B-1----:R-:W-:-:S03]  /*1cd40*/  IADD3 R14, P2, R2, R6, RZ ;  /* 0x00000006020e7210 */ /* 0x002fc60007f5e0ff */
[----:B------:R-:W2:Y:S01]  /*1cd50*/  LDL R6, [R1+0xbf8] ;  /* 0x000bf80001067983 */ /* 0x000ea20000100800 */
[----:B------:R-:W-:-:S03]  /*1cd60*/  IMAD.X R5, R3, 0x1, R18, P1 ;  /* 0x0000000103057824 */ /* 0x000fc600008e0612 */
[----:B------:R-:W2:Y:S04]  /*1cd70*/  LDL R18, [R1+0xc0c] ;  /* 0x000c0c0001127983 */ /* 0x000ea80000100800 */
[----:B------:R3:W2:Y:S04]  /*1cd80*/  LDG.E.U8 R95, desc[UR60][R16.64] ;  /* 0x0000003c105f7981 */ /* 0x0006a8000c1e1100 */
[----:B------:R4:W2:Y:S01]  /*1cd90*/  LDG.E.U8 R78, desc[UR60][R4.64] ;  /* 0x0000003c044e7981 */ /* 0x0008a2000c1e1100 */
[----:B---3--:R-:W-:-:S03]  /*1cda0*/  IADD3 R16, P1, R2, R10, RZ ;  /* 0x0000000a02107210 */ /* 0x008fc60007f3e0ff */
[----:B------:R-:W3:Y:S01]  /*1cdb0*/  LDL R10, [R1+0xc00] ;  /* 0x000c0000010a7983 */ /* 0x000ee20000100800 */
[----:B------:R-:W-:-:S03]  /*1cdc0*/  IMAD.X R15, R3, 0x1, R24, P2 ;  /* 0x00000001030f7824 */ /* 0x000fc600010e0618 */
[----:B------:R-:W3:Y:S04]  /*1cdd0*/  LDL R24, [R1+0xc14] ;  /* 0x000c140001187983 */ /* 0x000ee80000100800 */
[----:B------:R0:W3:Y:S01]  /*1cde0*/  LDG.E.U8 R77, desc[UR60][R14.64] ;  /* 0x0000003c0e4d7981 */ /* 0x0000e2000c1e1100 */
[----:B----4-:R-:W-:-:S03]  /*1cdf0*/  IADD3 R4, P2, R2, R21, RZ ;  /* 0x0000001502047210 */ /* 0x010fc60007f5e0ff */
[----:B------:R-:W4:Y:S01]  /*1ce00*/  LDL R21, [R1+0xc08] ;  /* 0x000c080001157983 */ /* 0x000f220000100800 */
[----:B------:R-:W-:-:S03]  /*1ce10*/  IMAD.X R17, R3, 0x1, R9, P1 ;  /* 0x0000000103117824 */ /* 0x000fc600008e0609 */
[----:B------:R-:W4:Y:S01]  /*1ce20*/  LDL R9, [R1+0xc1c] ;  /* 0x000c1c0001097983 */ /* 0x000f220000100800 */
[----:B0-----:R-:W-:-:S03]  /*1ce30*/  IADD3 R14, P1, R2, R20, RZ ;  /* 0x00000014020e7210 */ /* 0x001fc60007f3e0ff */
        /* <DEDUP_REMOVED lines=25> */
[----:B------:R0:W3:Y:S04]  /*1cfd0*/  LDG.E.U8 R55, desc[UR60][R14.64] ;  /* 0x0000003c0e377981 */ /* 0x0000e8000c1e1100 */
[----:B------:R-:W3:Y:S01]  /*1cfe0*/  LDL R24, [R1+0xc38] ;  /* 0x000c380001187983 */ /* 0x000ee20000100800 */
[----:B----4-:R-:W-:-:S03]  /*1cff0*/  IMAD.X R17, R3, 0x1, R21, P1 ;  /* 0x0000000103117824 */ /* 0x010fc600008e0615 */
        /* <DEDUP_REMOVED lines=14> */
[----:B------:R-:W4:Y:S04]  /*1d0e0*/  LDL R22, [R1+0xc64] ;  /* 0x000c640001167983 */ /* 0x000f280000100800 */
[----:B------:R-:W4:Y:S04]  /*1d0f0*/  LDG.E.U8 R38, desc[UR60][R16.64] ;  /* 0x0000003c10267981 */ /* 0x000f28000c1e1100 */
[----:B------:R0:W4:Y:S01]  /*1d100*/  LDG.E.U8 R39, desc[UR60][R14.64] ;  /* 0x0000003c0e277981 */ /* 0x000122000c1e1100 */
[----:B--2---:R-:W-:Y:S01]  /*1d110*/  IMAD.X R5, R3, 0x1, R11, P1 ;  /* 0x0000000103057824 */ /* 0x004fe200008e060b */
[----:B0-----:R-:W-:-:S02]  /*1d120*/  IADD3 R14, P2, R2, R12, RZ ;  /* 0x0000000c020e7210 */ /* 0x001fc40007f5e0ff */
[----:B------:R-:W2:Y:S01]  /*1d130*/  LDL R11, [R1+0xc6c] ;  /* 0x000c6c00010b7983 */ /* 0x000ea20000100800 */
[----:B------:R-:W-:-:S03]  /*1d140*/  IADD3 R16, P1, R2, R6, RZ ;  /* 0x0000000602107210 */ /* 0x000fc60007f3e0ff */
[----:B------:R-:W2:Y:S04]  /*1d150*/  LDL R6, [R1+0xc60] ;  /* 0x000c600001067983 */ /* 0x000ea80000100800 */
        /* <DEDUP_REMOVED lines=22> */
[----:B------:R0:W4:Y:S02]  /*1d2c0*/  LDG.E.U8 R13, desc[UR60][R14.64] ;  /* 0x0000003c0e0d7981 */ /* 0x000124000c1e1100 */
[----:B0-----:R-:W-:Y:S02]  /*1d2d0*/  IADD3 R14, P2, R2, R22, RZ ;  /* 0x00000016020e7210 */ /* 0x001fe40007f5e0ff */
[----:B------:R-:W4:Y:S03]  /*1d2e0*/  LDL R22, [R1+0xcac] ;  /* 0x000cac0001167983 */ /* 0x000f260000100800 */
[C---:B--2---:R-:W-:Y:S02]  /*1d2f0*/  IMAD.X R15, R3.reuse, 0x1, R6, P2 ;  /* 0x00000001030f7824 */ /* 0x044fe400010e0606 */
[----:B------:R-:W2:Y:S01]  /*1d300*/  LDL R6, [R1+0xca4] ;  /* 0x000ca40001067983 */ /* 0x000ea20000100800 */
[----:B------:R-:W-:-:S03]  /*1d310*/  IMAD.X R5, R3, 0x1, R12, P1 ;  /* 0x0000000103057824 */ /* 0x000fc600008e060c */
[----:B------:R0:W2:Y:S02]  /*1d320*/  LDG.E.U8 R12, desc[UR60][R16.64] ;  /* 0x0000003c100c7981 */ /* 0x0000a4000c1e1100 */
[C---:B0-----:R-:W-:Y:S02]  /*1d330*/  IADD3 R16, P1, R2.reuse, R11, RZ ;  /* 0x0000000b02107210 */ /* 0x041fe40007f3e0ff */
[----:B------:R0:W2:Y:S02]  /*1d340*/  LDG.E.U8 R11, desc[UR60][R4.64] ;  /* 0x0000003c040b7981 */ /* 0x0000a4000c1e1100 */
[----:B0-----:R-:W-:Y:S02]  /*1d350*/  IADD3 R4, P2, R2, R18, RZ ;  /* 0x0000001202047210 */ /* 0x001fe40007f5e0ff */
[----:B------:R-:W2:Y:S01]  /*1d360*/  LDL R18, [R1+0xc98] ;  /* 0x000c980001127983 */ /* 0x000ea20000100800 */
[----:B---3--:R-:W-:-:S03]  /*1d370*/  IMAD.X R17, R3, 0x1, R10, P1 ;  /* 0x0000000103117824 */ /* 0x008fc600008e060a */
[----:B------:R0:W3:Y:S01]  /*1d380*/  LDG.E.U8 R10, desc[UR60][R14.64] ;  /* 0x0000003c0e0a7981 */ /* 0x0000e2000c1e1100 */
[----:B------:R-:W-:-:S03]  /*1d390*/  IMAD.X R5, R3, 0x1, R25, P2 ;  /* 0x0000000103057824 */ /* 0x000fc600010e0619 */
[----:B------:R4:W3:Y:S04]  /*1d3a0*/  LDG.E.U8 R134, desc[UR60][R16.64] ;  /* 0x0000003c10867981 */ /* 0x0008e8000c1e1100 */
[----:B------:R-:W3:Y:S01]  /*1d3b0*/  LDL R25, [R1+0xcb4] ;  /* 0x000cb40001197983 */ /* 0x000ee20000100800 */
[----:B0-----:R-:W-:-:S03]  /*1d3c0*/  IADD3 R14, P1, R2, R26, RZ ;  /* 0x0000001a020e7210 */ /* 0x001fc60007f3e0ff */
[----:B------:R-:W3:Y:S01]  /*1d3d0*/  LDL R26, [R1+0xca0] ;  /* 0x000ca000011a7983 */ /* 0x000ee20000100800 */
[C---:B----4-:R-:W-:Y:S01]  /*1d3e0*/  IADD3 R16, P2, R2.reuse, R9, RZ ;  /* 0x0000000902107210 */ /* 0x050fe20007f5e0ff */
[C---:B------:R-:W-:Y:S02]  /*1d3f0*/  IMAD.X R15, R3.reuse, 0x1, R21, P1 ;  /* 0x00000001030f7824 */ /* 0x040fe400008e0615 */
[----:B------:R-:W4:Y:S04]  /*1d400*/  LDL R9, [R1+0xca8] ;  /* 0x000ca80001097983 */ /* 0x000f280000100800 */
[----:B------:R-:W4:Y:S04]  /*1d410*/  LDL R21, [R1+0xcbc] ;  /* 0x000cbc0001157983 */ /* 0x000f280000100800 */
[----:B------:R0:W4:Y:S04]  /*1d420*/  LDG.E.U8 R133, desc[UR60][R4.64] ;  /* 0x0000003c04857981 */ /* 0x000128000c1e1100 */
[----:B------:R1:W4:Y:S01]  /*1d430*/  LDG.E.U8 R132, desc[UR60][R14.64] ;  /* 0x0000003c0e847981 */ /* 0x000322000c1e1100 */
[----:B0-----:R-:W-:Y:S01]  /*1d440*/  IADD3 R4, P1, R2, R20, RZ ;  /* 0x0000001402047210 */ /* 0x001fe20007f3e0ff */
[----:B------:R-:W-:-:S02]  /*1d450*/  IMAD.X R17, R3, 0x1, R0, P2 ;  /* 0x0000000103117824 */ /* 0x000fc400010e0600 */
[----:B------:R-:W4:Y:S01]  /*1d460*/  LDL R20, [R1+0xcb0] ;  /* 0x000cb00001147983 */ /* 0x000f220000100800 */
[----:B-1----:R-:W-:-:S03]  /*1d470*/  IADD3 R14, P2, R2, R19, RZ ;  /* 0x00000013020e7210 */ /* 0x002fc60007f5e0ff */
[----:B------:R-:W4:Y:S04]  /*1d480*/  LDL R0, [R1+0x14b0] ;  /* 0x0014b00001007983 */ /* 0x000f280000100800 */
[----:B------:R-:W4:Y:S01]  /*1d490*/  LDL R19, [R1+0xcb8] ;  /* 0x000cb80001137983 */ /* 0x000f220000100800 */
[----:B------:R-:W-:-:S03]  /*1d4a0*/  IMAD.X R5, R3, 0x1, R24, P1 ;  /* 0x0000000103057824 */ /* 0x000fc600008e0618 */
[----:B------:R-:W4:Y:S01]  /*1d4b0*/  LDL R24, [R1+0x14b8] ;  /* 0x0014b80001187983 */ /* 0x000f220000100800 */
[----:B------:R-:W-:-:S03]  /*1d4c0*/  IMAD.X R15, R3, 0x1, R27, P2 ;  /* 0x00000001030f7824 */ /* 0x000fc600010e061b */
[----:B------:R0:W4:Y:S04]  /*1d4d0*/  LDG.E.U8 R131, desc[UR60][R16.64] ;  /* 0x0000003c10837981 */ /* 0x000128000c1e1100 */
[----:B------:R2:W4:Y:S04]  /*1d4e0*/  LDG.E.U8 R114, desc[UR60][R4.64] ;  /* 0x0000003c04727981 */ /* 0x000528000c1e1100 */
[----:B------:R-:W4:Y:S01]  /*1d4f0*/  LDL R27, [R1+0x14c0] ;  /* 0x0014c000011b7983 */ /* 0x000f220000100800 */
[----:B0-----:R-:W-:-:S03]  /*1d500*/  IADD3 R16, P1, R2, R28, RZ ;  /* 0x0000001c02107210 */ /* 0x001fc60007f3e0ff */
        /* <DEDUP_REMOVED lines=12> */
[----:B------:R-:W3:Y:S01]  /*1d5d0*/  LDL R25, [R1+0x14c4] ;  /* 0x0014c40001197983 */ /* 0x000ee20000100800 */
[----:B----4-:R-:W-:-:S03]  /*1d5e0*/  IMAD.X R15, R3, 0x1, R9, P1 ;  /* 0x00000001030f7824 */ /* 0x010fc600008e0609 */
[----:B------:R-:W4:Y:S04]  /*1d5f0*/  LDL R9, [R1+0x14d8] ;  /* 0x0014d80001097983 */ /* 0x000f280000100800 */
[----:B------:R0:W4:Y:S04]  /*1d600*/  LDG.E.U8 R111, desc[UR60][R4.64] ;  /* 0x0000003c046f7981 */ /* 0x000128000c1e1100 */
        /* <DEDUP_REMOVED lines=8> */
[----:B------:R-:W4:Y:S04]  /*1d690*/  LDL R19, [R1+0x14e8] ;  /* 0x0014e80001137983 */ /* 0x000f280000100800 */
[----:B------:R0:W4:Y:S04]  /*1d6a0*/  LDG.E.U8 R93, desc[UR60][R16.64] ;  /* 0x0000003c105d7981 */ /* 0x000128000c1e1100 */
[----:B------:R1:W4:Y:S01]  /*1d6b0*/  LDG.E.U8 R92, desc[UR60][R4.64] ;  /* 0x0000003c045c7981 */ /* 0x000322000c1e1100 */
[----:B0-----:R-:W-:-:S03]  /*1d6c0*/  IADD3 R16, P1, R2, R24, RZ ;  /* 0x0000001802107210 */ /* 0x001fc60007f3e0ff */
[----:B------:R-:W4:Y:S01]  /*1d6d0*/  LDL R24, [R1+0x14dc] ;  /* 0x0014dc0001187983 */ /* 0x000f220000100800 */
[C---:B------:R-:W-:Y:S01]  /*1d6e0*/  IMAD.X R15, R3.reuse, 0x1, R28, P2 ;  /* 0x00000001030f7824 */ /* 0x040fe200010e061c */
[----:B-1----:R-:W-:Y:S02]  /*1d6f0*/  IADD3 R4, P2, R2, R27, RZ ;  /* 0x0000001b02047210 */ /* 0x002fe40007f5e0ff */
[----:B------:R-:W4:Y:S04]  /*1d700*/  LDL R28, [R1+0x14f0] ;  /* 0x0014f000011c7983 */ /* 0x000f280000100800 */
[----:B------:R-:W4:Y:S04]  /*1d710*/  LDL R27, [R1+0x14e4] ;  /* 0x0014e400011b7983 */ /* 0x000f280000100800 */
[----:B------:R0:W4:Y:S01]  /*1d720*/  LDG.E.U8 R91, desc[UR60][R14.64] ;  /* 0x0000003c0e5b7981 */ /* 0x000122000c1e1100 */
[----:B--2---:R-:W-:-:S03]  /*1d730*/  IMAD.X R17, R3, 0x1, R6, P1 ;  /* 0x0000000103117824 */ /* 0x004fc600008e0606 */
[----:B------:R-:W2:Y:S04]  /*1d740*/  LDL R6, [R1+0x14f8] ;  /* 0x0014f80001067983 */ /* 0x000ea80000100800 */
[----:B------:R3:W2:Y:S01]  /*1d750*/  LDG.E.U8 R74, desc[UR60][R16.64] ;  /* 0x0000003c104a7981 */ /* 0x0006a2000c1e1100 */
[----:B0-----:R-:W-:-:S03]  /*1d760*/  IADD3 R14, P1, R2, R18, RZ ;  /* 0x00000012020e7210 */ /* 0x001fc60007f3e0ff */
[----:B------:R-:W2:Y:S01]  /*1d770*/  LDL R18, [R1+0x14ec] ;  /* 0x0014ec0001127983 */ /* 0x000ea20000100800 */
[----:B------:R-:W-:-:S03]  /*1d780*/  IMAD.X R5, R3, 0x1, R22, P2 ;  /* 0x0000000103057824 */ /* 0x000fc600010e0616 */
[----:B------:R-:W2:Y:S04]  /*1d790*/  LDL R22, [R1+0x1500] ;  /* 0x0015000001167983 */ /* 0x000ea80000100800 */
[----:B------:R4:W2:Y:S01]  /*1d7a0*/  LDG.E.U8 R73, desc[UR60][R4.64] ;  /* 0x0000003c04497981 */ /* 0x0008a2000c1e1100 */
[----:B---3--:R-:W-:-:S03]  /*1d7b0*/  IADD3 R16, P2, R2, R26, RZ ;  /* 0x0000001a02107210 */ /* 0x008fc60007f5e0ff */
[----:B------:R-:W3:Y:S01]  /*1d7c0*/  LDL R26, [R1+0x14f4] ;  /* 0x0014f400011a7983 */ /* 0x000ee20000100800 */
[----:B------:R-:W-:-:S03]  /*1d7d0*/  IMAD.X R15, R3, 0x1, R25, P1 ;  /* 0x00000001030f7824 */ /* 0x000fc600008e0619 */
[----:B------:R-:W3:Y:S01]  /*1d7e0*/  LDL R25, [R1+0x1508] ;  /* 0x0015080001197983 */ /* 0x000ee20000100800 */
[----:B----4-:R-:W-:-:S03]  /*1d7f0*/  IADD3 R4, P1, R2, R9, RZ ;  /* 0x0000000902047210 */ /* 0x010fc60007f3e0ff */
[----:B------:R-:W4:Y:S04]  /*1d800*/  LDL R9, [R1+0x14fc] ;  /* 0x0014fc0001097983 */ /* 0x000f280000100800 */
[----:B------:R0:W4:Y:S01]  /*1d810*/  LDG.E.U8 R72, desc[UR60][R14.64] ;  /* 0x0000003c0e487981 */ /* 0x000122000c1e1100 */
        /* <DEDUP_REMOVED lines=48> */
[----:B--2---:R-:W-:-:S03]  /*1db20*/  IMAD.X R5, R3, 0x1, R6, P2 ;  /* 0x0000000103057824 */ /* 0x004fc600010e0606 */
[----:B------:R-:W2:Y:S01]  /*1db30*/  LDL R6, [R1+0x1560] ;  /* 0x0015600001067983 */ /* 0x000ea20000100800 */
[C---:B0-----:R-:W-:Y:S02]  /*1db40*/  IADD3 R14, P1, R2.reuse, R27, RZ ;  /* 0x0000001b020e7210 */ /* 0x041fe40007f3e0ff */
[----:B-1----:R-:W-:Y:S02]  /*1db50*/  IADD3 R16, P2, R2, R18, RZ ;  /* 0x0000001202107210 */ /* 0x002fe40007f5e0ff */
[----:B------:R-:W2:Y:S01]  /*1db60*/  LDL R18, [R1+0x1554] ;  /* 0x0015540001127983 */ /* 0x000ea20000100800 */
[----:B------:R-:W-:-:S03]  /*1db70*/  IMAD.X R15, R3, 0x1, R22, P1 ;  /* 0x00000001030f7824 */ /* 0x000fc600008e0616 */
[----:B------:R3:W2:Y:S02]  /*1db80*/  LDG.E.U8 R22, desc[UR60][R4.64] ;  /* 0x0000003c04167981 */ /* 0x0006a4000c1e1100 */
[----:B---3--:R-:W-:Y:S02]  /*1db90*/  IADD3 R4, P1, R2, R26, RZ ;  /* 0x0000001a02047210 */ /* 0x008fe40007f3e0ff */
[----:B------:R4:W3:Y:S01]  /*1dba0*/  LDG.E.U8 R26, desc[UR60][R14.64] ;  /* 0x0000003c0e1a7981 */ /* 0x0008e2000c1e1100 */
[----:B------:R-:W-:-:S03]  /*1dbb0*/  IMAD.X R17, R3, 0x1, R25, P2 ;  /* 0x0000000103117824 */ /* 0x000fc600010e0619 */
[----:B------:R-:W3:Y:S04]  /*1dbc0*/  LDL R25, [R1+0x16bc] ;  /* 0x0016bc0001197983 */ /* 0x000ee80000100800 */
[----:B------:R0:W3:Y:S01]  /*1dbd0*/  LDG.E.U8 R27, desc[UR60][R16.64] ;  /* 0x0000003c101b7981 */ /* 0x0000e2000c1e1100 */
[----:B----4-:R-:W-:-:S03]  /*1dbe0*/  IADD3 R14, P2, R2, R9, RZ ;  /* 0x00000009020e7210 */ /* 0x010fc60007f5e0ff */
[----:B------:R-:W4:Y:S01]  /*1dbf0*/  LDL R9, [R1+0x1564] ;  /* 0x0015640001097983 */ /* 0x000f220000100800 */
[----:B------:R-:W-:-:S03]  /*1dc00*/  IMAD.X R5, R3, 0x1, R21, P1 ;  /* 0x0000000103057824 */ /* 0x000fc600008e0615 */
[----:B------:R-:W3:Y:S01]  /*1dc10*/  LDL R21, [R1+0x1568] ;  /* 0x0015680001157983 */ /* 0x000ee20000100800 */
[----:B0-----:R-:W-:-:S03]  /*1dc20*/  IADD3 R16, P1, R2, R20, RZ ;  /* 0x0000001402107210 */ /* 0x001fc60007f3e0ff */
[----:B------:R-:W3:Y:S01]  /*1dc30*/  LDL R20, [R1+0x16c4] ;  /* 0x0016c40001147983 */ /* 0x000ee20000100800 */
[----:B------:R-:W-:-:S03]  /*1dc40*/  IMAD.X R15, R3, 0x1, R0, P2 ;  /* 0x00000001030f7824 */ /* 0x000fc600010e0600 */
[----:B------:R0:W3:Y:S04]  /*1dc50*/  LDG.E.U8 R0, desc[UR60][R4.64] ;  /* 0x0000003c04007981 */ /* 0x0000e8000c1e1100 */
[----:B------:R1:W3:Y:S01]  /*1dc60*/  LDG.E.U8 R149, desc[UR60][R14.64] ;  /* 0x0000003c0e957981 */ /* 0x0002e2000c1e1100 */
[----:B0-----:R-:W-:-:S03]  /*1dc70*/  IADD3 R4, P2, R2, R19, RZ ;  /* 0x0000001302047210 */ /* 0x001fc60007f5e0ff */
[----:B------:R-:W3:Y:S01]  /*1dc80*/  LDL R19, [R1+0x16b8] ;  /* 0x0016b80001137983 */ /* 0x000ee20000100800 */
[----:B------:R-:W-:-:S03]  /*1dc90*/  IMAD.X R17, R3, 0x1, R24, P1 ;  /* 0x0000000103117824 */ /* 0x000fc600008e0618 */
[----:B------:R-:W3:Y:S01]  /*1dca0*/  LDL R24, [R1+0x16d8] ;  /* 0x0016d80001187983 */ /* 0x000ee20000100800 */
[C---:B-1----:R-:W-:Y:S01]  /*1dcb0*/  IADD3 R14, P1, R2.reuse, R46, RZ ;  /* 0x0000002e020e7210 */ /* 0x042fe20007f3e0ff */
[----:B------:R-:W-:Y:S02]  /*1dcc0*/  IMAD.X R5, R3, 0x1, R28, P2 ;  /* 0x0000000103057824 */ /* 0x000fe400010e061c */
[----:B------:R-:W3:Y:S04]  /*1dcd0*/  LDL R46, [R1+0x16c0] ;  /* 0x0016c000012e7983 */ /* 0x000ee80000100800 */
[----:B------:R-:W3:Y:S04]  /*1dce0*/  LDL R28, [R1+0x16ac] ;  /* 0x0016ac00011c7983 */ /* 0x000ee80000100800 */
[----:B------:R2:W3:Y:S04]  /*1dcf0*/  LDG.E.U8 R148, desc[UR60][R16.64] ;  /* 0x0000003c10947981 */ /* 0x0004e8000c1e1100 */
[----:B------:R0:W3:Y:S01]  /*1dd00*/  LDG.E.U8 R147, desc[UR60][R4.64] ;  /* 0x0000003c04937981 */ /* 0x0000e2000c1e1100 */
[----:B--2---:R-:W-:-:S03]  /*1dd10*/  IADD3 R16, P2, R2, R6, RZ ;  /* 0x0000000602107210 */ /* 0x004fc60007f5e0ff */
[----:B------:R-:W2:Y:S02]  /*1dd20*/  LDL R6, [R1+0x16c8] ;  /* 0x0016c80001067983 */ /* 0x000ea40000100800 */
[C---:B------:R-:W-:Y:S02]  /*1dd30*/  IMAD.X R17, R3.reuse, 0x1, R29, P2 ;  /* 0x0000000103117824 */ /* 0x040fe400010e061d */
[----:B------:R-:W2:Y:S04]  /*1dd40*/  LDL R29, [R1+0x16e8] ;  /* 0x0016e800011d7983 */ /* 0x000ea80000100800 */
[----:B------:R-:W2:Y:S01]  /*1dd50*/  LDG.E.U8 R129, desc[UR60][R16.64] ;  /* 0x0000003c10817981 */ /* 0x000ea2000c1e1100 */
[----:B------:R-:W-:-:S03]  /*1dd60*/  IMAD.X R15, R3, 0x1, R18, P1 ;  /* 0x00000001030f7824 */ /* 0x000fc600008e0612 */
[----:B------:R-:W2:Y:S01]  /*1dd70*/  LDL R18, [R1+0x16e0] ;  /* 0x0016e00001127983 */ /* 0x000ea20000100800 */
[----:B0-----:R-:W-:-:S03]  /*1dd80*/  IADD3 R4, P1, R2, R33, RZ ;  /* 0x0000002102047210 */ /* 0x001fc60007f3e0ff */
[----:B------:R-:W2:Y:S04]  /*1dd90*/  LDL R33, [R1+0x156c] ;  /* 0x00156c0001217983 */ /* 0x000ea80000100800 */
[----:B------:R0:W2:Y:S02]  /*1dda0*/  LDG.E.U8 R130, desc[UR60][R14.64] ;  /* 0x0000003c0e827981 */ /* 0x0000a4000c1e1100 */
[C---:B0-----:R-:W-:Y:S02]  /*1ddb0*/  IADD3 R14, P2, R2.reuse, R32, RZ ;  /* 0x00000020020e7210 */ /* 0x041fe40007f5e0ff */
[----:B------:R-:W2:Y:S01]  /*1ddc0*/  LDL R32, [R1+0x16dc] ;  /* 0x0016dc0001207983 */ /* 0x000ea20000100800 */
[----:B----4-:R-:W-:Y:S01]  /*1ddd0*/  IMAD.X R5, R3, 0x1, R9, P1 ;  /* 0x0000000103057824 */ /* 0x010fe200008e0609 */
[----:B---3--:R-:W-:-:S02]  /*1dde0*/  IADD3 R16, P1, R2, R25, RZ ;  /* 0x0000001902107210 */ /* 0x008fc40007f3e0ff */
[----:B------:R-:W3:Y:S04]  /*1ddf0*/  LDL R9, [R1+0x16f0] ;  /* 0x0016f00001097983 */ /* 0x000ee80000100800 */
        /* <DEDUP_REMOVED lines=17> */
[----:B--2---:R-:W-:-:S03]  /*1df10*/  IMAD.X R15, R3, 0x1, R6, P1 ;  /* 0x00000001030f7824 */ /* 0x004fc600008e0606 */
[----:B------:R-:W2:Y:S04]  /*1df20*/  LDL R6, [R1+0x1708] ;  /* 0x0017080001067983 */ /* 0x000ea80000100800 */
[----:B------:R0:W2:Y:S01]  /*1df30*/  LDG.E.U8 R108, desc[UR60][R14.64] ;  /* 0x0000003c0e6c7981 */ /* 0x0000a2000c1e1100 */
[----:B-1----:R-:W-:-:S03]  /*1df40*/  IADD3 R4, P1, R2, R18, RZ ;  /* 0x0000001202047210 */ /* 0x002fc60007f3e0ff */
[----:B------:R-:W2:Y:S01]  /*1df50*/  LDL R18, [R1+0x16fc] ;  /* 0x0016fc0001127983 */ /* 0x000ea20000100800 */
[C---:B------:R-:W-:Y:S01]  /*1df60*/  IMAD.X R17, R3.reuse, 0x1, R33, P2 ;  /* 0x0000000103117824 */ /* 0x040fe200010e0621 */
[----:B0-----:R-:W-:Y:S02]  /*1df70*/  IADD3 R14, P2, R2, R29, RZ ;  /* 0x0000001d020e7210 */ /* 0x001fe40007f5e0ff */
[----:B------:R-:W2:Y:S04]  /*1df80*/  LDL R33, [R1+0x16a4] ;  /* 0x0016a40001217983 */ /* 0x000ea80000100800 */
[----:B------:R-:W2:Y:S04]  /*1df90*/  LDL R29, [R1+0x1704] ;  /* 0x00170400011d7983 */ /* 0x000ea80000100800 */
[----:B------:R3:W2:Y:S01]  /*1dfa0*/  LDG.E.U8 R107, desc[UR60][R16.64] ;  /* 0x0000003c106b7981 */ /* 0x0006a2000c1e1100 */
[----:B------:R-:W-:-:S03]  /*1dfb0*/  IMAD.X R5, R3, 0x1, R32, P1 ;  /* 0x0000000103057824 */ /* 0x000fc600008e0620 */
[----:B------:R-:W2:Y:S04]  /*1dfc0*/  LDL R32, [R1+0x1710] ;  /* 0x0017100001207983 */ /* 0x000ea80000100800 */
        /* <DEDUP_REMOVED lines=26> */
[----:B------:R-:W2:Y:S01]  /*1e170*/  LDL R33, [R1+0x1724] ;  /* 0x0017240001217983 */ /* 0x000ea20000100800 */
[----:B------:R-:W-:-:S03]  /*1e180*/  IMAD.X R5, R3, 0x1, R29, P1 ;  /* 0x0000000103057824 */ /* 0x000fc600008e061d */
[----:B------:R0:W2:Y:S04]  /*1e190*/  LDG.E.U8 R69, desc[UR60][R16.64] ;  /* 0x0000003c10457981 */ /* 0x0000a8000c1e1100 */
[----:B------:R-:W2:Y:S04]  /*1e1a0*/  LDL R29, [R1+0x1738] ;  /* 0x00173800011d7983 */ /* 0x000ea80000100800 */
[----:B------:R4:W2:Y:S01]  /*1e1b0*/  LDG.E.U8 R68, desc[UR60][R4.64] ;  /* 0x0000003c04447981 */ /* 0x0008a2000c1e1100 */
[----:B0-----:R-:W-:-:S03]  /*1e1c0*/  IADD3 R16, P1, R2, R32, RZ ;  /* 0x0000002002107210 */ /* 0x001fc60007f3e0ff */
[----:B------:R-:W2:Y:S01]  /*1e1d0*/  LDL R32, [R1+0x172c] ;  /* 0x00172c0001207983 */ /* 0x000ea20000100800 */
        /* <DEDUP_REMOVED lines=25> */
[----:B------:R-:W-:-:S05]  /*1e370*/  IMAD.X R5, R3, 0x1, R33, P1 ;  /* 0x0000000103057824 */ /* 0x000fca00008e0621 */
[----:B------:R3:W2:Y:S01]  /*1e380*/  LDG.E.U8 R33, desc[UR60][R4.64] ;  /* 0x0000003c04217981 */ /* 0x0006a2000c1e1100 */
[----:B0-----:R-:W-:-:S03]  /*1e390*/  IADD3 R16, P1, R2, R29, RZ ;  /* 0x0000001d02107210 */ /* 0x001fc60007f3e0ff */
[----:B------:R-:W2:Y:S01]  /*1e3a0*/  LDL R29, [R1+0x1580] ;  /* 0x00158000011d7983 */ /* 0x000ea20000100800 */
[----:B------:R-:W-:-:S05]  /*1e3b0*/  IMAD.X R15, R3, 0x1, R32, P2 ;  /* 0x00000001030f7824 */ /* 0x000fca00010e0620 */
[----:B------:R0:W2:Y:S01]  /*1e3c0*/  LDG.E.U8 R32, desc[UR60][R14.64] ;  /* 0x0000003c0e207981 */ /* 0x0000a2000c1e1100 */
[----:B---3--:R-:W-:-:S03]  /*1e3d0*/  IADD3 R4, P2, R2, R9, RZ ;  /* 0x0000000902047210 */ /* 0x008fc60007f5e0ff */
[----:B------:R-:W3:Y:S01]  /*1e3e0*/  LDL R9, [R1+0x1754] ;  /* 0x0017540001097983 */ /* 0x000ee20000100800 */
[----:B----4-:R-:W-:-:S05]  /*1e3f0*/  IMAD.X R17, R3, 0x1, R25, P1 ;  /* 0x0000000103117824 */ /* 0x010fca00008e0619 */
        /* <DEDUP_REMOVED lines=8> */
[----:B------:R0:W4:Y:S01]  /*1e480*/  LDG.E.U8 R24, desc[UR60][R4.64] ;  /* 0x0000003c04187981 */ /* 0x000122000c1e1100 */
[----:B------:R-:W-:-:S03]  /*1e490*/  IMAD.X R17, R3, 0x1, R28, P2 ;  /* 0x0000000103117824 */ /* 0x000fc600010e061c */
[----:B------:R2:W4:Y:S01]  /*1e4a0*/  LDG.E.U8 R28, desc[UR60][R14.64] ;  /* 0x0000003c0e1c7981 */ /* 0x000522000c1e1100 */
[----:B0-----:R-:W-:-:S03]  /*1e4b0*/  IADD3 R4, P1, R2, R65, RZ ;  /* 0x0000004102047210 */ /* 0x001fc60007f3e0ff */
[----:B------:R-:W4:Y:S01]  /*1e4c0*/  LDL R65, [R1+0x1774] ;  /* 0x0017740001417983 */ /* 0x000f220000100800 */
[----:B--2---:R-:W-:-:S03]  /*1e4d0*/  IADD3 R14, P2, R2, R6, RZ ;  /* 0x00000006020e7210 */ /* 0x004fc60007f5e0ff */
[----:B------:R-:W2:Y:S01]  /*1e4e0*/  LDL R6, [R1+0x176c] ;  /* 0x00176c0001067983 */ /* 0x000ea20000100800 */
[----:B------:R-:W-:-:S03]  /*1e4f0*/  IMAD.X R5, R3, 0x1, R18, P1 ;  /* 0x0000000103057824 */ /* 0x000fc600008e0612 */
[----:B------:R0:W2:Y:S02]  /*1e500*/  LDG.E.U8 R18, desc[UR60][R16.64] ;  /* 0x0000003c10127981 */ /* 0x0000a4000c1e1100 */
[C---:B0-----:R-:W-:Y:S01]  /*1e510*/  IADD3 R16, P1, R2.reuse, R64, RZ ;  /* 0x0000004002107210 */ /* 0x041fe20007f3e0ff */
[C---:B------:R-:W-:Y:S01]  /*1e520*/  IMAD.X R15, R3.reuse, 0x1, R29, P2 ;  /* 0x00000001030f7824 */ /* 0x040fe200010e061d */
[----:B------:R-:W2:Y:S04]  /*1e530*/  LDL R64, [R1+0x177c] ;  /* 0x00177c0001407983 */ /* 0x000ea80000100800 */
[----:B------:R0:W2:Y:S02]  /*1e540*/  LDG.E.U8 R29, desc[UR60][R4.64] ;  /* 0x0000003c041d7981 */ /* 0x0000a4000c1e1100 */
[----:B0-----:R-:W-:Y:S01]  /*1e550*/  IADD3 R4, P2, R2, R63, RZ ;  /* 0x0000003f02047210 */ /* 0x001fe20007f5e0ff */
[C---:B---3--:R-:W-:Y:S01]  /*1e560*/  IMAD.X R17, R3.reuse, 0x1, R9, P1 ;  /* 0x0000000103117824 */ /* 0x048fe200008e0609 */
[----:B------:R-:W3:Y:S04]  /*1e570*/  LDL R63, [R1+0x1788] ;  /* 0x00178800013f7983 */ /* 0x000ee80000100800 */
[----:B------:R0:W3:Y:S04]  /*1e580*/  LDG.E.U8 R9, desc[UR60][R14.64] ;  /* 0x0000003c0e097981 */ /* 0x0000e8000c1e1100 */
[----:B------:R1:W3:Y:S01]  /*1e590*/  LDG.E.U8 R146, desc[UR60][R16.64] ;  /* 0x0000003c10927981 */ /* 0x0002e2000c1e1100 */
[----:B----4-:R-:W-:-:S03]  /*1e5a0*/  IMAD.X R5, R3, 0x1, R21, P2 ;  /* 0x0000000103057824 */ /* 0x010fc600010e0615 */
[----:B------:R-:W4:Y:S01]  /*1e5b0*/  LDL R21, [R1+0x1790] ;  /* 0x0017900001157983 */ /* 0x000f220000100800 */
[----:B0-----:R-:W-:-:S03]  /*1e5c0*/  IADD3 R14, P1, R2, R46, RZ ;  /* 0x0000002e020e7210 */ /* 0x001fc60007f3e0ff */
        /* <DEDUP_REMOVED lines=9> */
[----:B------:R0:W4:Y:S04]  /*1e660*/  LDG.E.U8 R144, desc[UR60][R14.64] ;  /* 0x0000003c0e907981 */ /* 0x000128000c1e1100 */
[----:B------:R-:W4:Y:S04]  /*1e670*/  LDL R83, [R1+0x168c] ;  /* 0x00168c0001537983 */ /* 0x000f280000100800 */
[----:B------:R1:W4:Y:S01]  /*1e680*/  LDG.E.U8 R143, desc[UR60][R16.64] ;  /* 0x0000003c108f7981 */ /* 0x000322000c1e1100 */
[----:B0-----:R-:W-:-:S03]  /*1e690*/  IADD3 R14, P2, R2, R66, RZ ;  /* 0x00000042020e7210 */ /* 0x001fc60007f5e0ff */
[----:B------:R-:W4:Y:S02]  /*1e6a0*/  LDL R66, [R1+0x1794] ;  /* 0x0017940001427983 */ /* 0x000f240000100800 */
[C---:B------:R-:W-:Y:S02]  /*1e6b0*/  IMAD.X R15, R3.reuse, 0x1, R65, P2 ;  /* 0x00000001030f7824 */ /* 0x040fe400010e0641 */
[----:B------:R-:W4:Y:S04]  /*1e6c0*/  LDL R65, [R1+0x17a8] ;  /* 0x0017a80001417983 */ /* 0x000f280000100800 */
[----:B------:R-:W4:Y:S01]  /*1e6d0*/  LDG.E.U8 R125, desc[UR60][R14.64] ;  /* 0x0000003c0e7d7981 */ /* 0x000f22000c1e1100 */
[----:B--2---:R-:W-:-:S03]  /*1e6e0*/  IMAD.X R5, R3, 0x1, R6, P1 ;  /* 0x0000000103057824 */ /* 0x004fc600008e0606 */
[----:B------:R-:W2:Y:S01]  /*1e6f0*/  LDL R6, [R1+0x17a0] ;  /* 0x0017a00001067983 */ /* 0x000ea20000100800 */
[----:B-1----:R-:W-:-:S03]  /*1e700*/  IADD3 R16, P1, R2, R85, RZ ;  /* 0x0000005502107210 */ /* 0x002fc60007f3e0ff */
[----:B------:R-:W2:Y:S04]  /*1e710*/  LDL R85, [R1+0x158c] ;  /* 0x00158c0001557983 */ /* 0x000ea80000100800 */
[----:B------:R0:W2:Y:S02]  /*1e720*/  LDG.E.U8 R126, desc[UR60][R4.64] ;  /* 0x0000003c047e7981 */ /* 0x0000a4000c1e1100 */
[----:B0-----:R-:W-:Y:S02]  /*1e730*/  IADD3 R4, P2, R2, R84, RZ ;  /* 0x0000005402047210 */ /* 0x001fe40007f5e0ff */
[----:B------:R-:W2:Y:S01]  /*1e740*/  LDL R84, [R1+0x179c] ;  /* 0x00179c0001547983 */ /* 0x000ea20000100800 */
[----:B------:R-:W-:-:S03]  /*1e750*/  IMAD.X R17, R3, 0x1, R64, P1 ;  /* 0x0000000103117824 */ /* 0x000fc600008e0640 */
[----:B------:R-:W2:Y:S04]  /*1e760*/  LDL R64, [R1+0x17b0] ;  /* 0x0017b00001407983 */ /* 0x000ea80000100800 */
[----:B------:R0:W2:Y:S01]  /*1e770*/  LDG.E.U8 R124, desc[UR60][R16.64] ;  /* 0x0000003c107c7981 */ /* 0x0000a2000c1e1100 */
[----:B---3--:R-:W-:-:S03]  /*1e780*/  IADD3 R14, P1, R2, R63, RZ ;  /* 0x0000003f020e7210 */ /* 0x008fc60007f3e0ff */
[----:B------:R-:W3:Y:S01]  /*1e790*/  LDL R63, [R1+0x17a4] ;  /* 0x0017a400013f7983 */ /* 0x000ee20000100800 */
[C---:B----4-:R-:W-:Y:S01]  /*1e7a0*/  IMAD.X R5, R3.reuse, 0x1, R46, P2 ;  /* 0x0000000103057824 */ /* 0x050fe200010e062e */
[----:B0-----:R-:W-:Y:S02]  /*1e7b0*/  IADD3 R16, P2, R2, R21, RZ ;  /* 0x0000001502107210 */ /* 0x001fe40007f5e0ff */
[----:B------:R-:W4:Y:S04]  /*1e7c0*/  LDL R46, [R1+0x1688] ;  /* 0x00168800012e7983 */ /* 0x000f280000100800 */
[----:B------:R-:W4:Y:S01]  /*1e7d0*/  LDL R21, [R1+0x17ac] ;  /* 0x0017ac0001157983 */ /* 0x000f220000100800 */
[----:B------:R-:W-:-:S03]  /*1e7e0*/  IMAD.X R15, R3, 0x1, R20, P1 ;  /* 0x00000001030f7824 */ /* 0x000fc600008e0614 */
[----:B------:R0:W4:Y:S04]  /*1e7f0*/  LDG.E.U8 R123, desc[UR60][R4.64] ;  /* 0x0000003c047b7981 */ /* 0x000128000c1e1100 */
[----:B------:R-:W4:Y:S04]  /*1e800*/  LDL R20, [R1+0x17b8] ;  /* 0x0017b80001147983 */ /* 0x000f280000100800 */
[----:B------:R1:W4:Y:S01]  /*1e810*/  LDG.E.U8 R106, desc[UR60][R14.64] ;  /* 0x0000003c0e6a7981 */ /* 0x000322000c1e1100 */
[----:B0-----:R-:W-:-:S03]  /*1e820*/  IADD3 R4, P1, R2, R19, RZ ;  /* 0x0000001302047210 */ /* 0x001fc60007f3e0ff */
[----:B------:R-:W4:Y:S01]  /*1e830*/  LDL R19, [R1+0x1590] ;  /* 0x0015900001137983 */ /* 0x000f220000100800 */
[----:B------:R-:W-:-:S05]  /*1e840*/  IMAD.X R17, R3, 0x1, R86, P2 ;  /* 0x0000000103117824 */ /* 0x000fca00010e0656 */
[----:B------:R2:W4:Y:S01]  /*1e850*/  LDG.E.U8 R105, desc[UR60][R16.64] ;  /* 0x0000003c10697981 */ /* 0x000522000c1e1100 */
[----:B------:R-:W-:Y:S01]  /*1e860*/  IMAD.X R5, R3, 0x1, R66, P1 ;  /* 0x0000000103057824 */ /* 0x000fe200008e0642 */
[C---:B-1----:R-:W-:Y:S02]  /*1e870*/  IADD3 R14, P2, R2.reuse, R83, RZ ;  /* 0x00000053020e7210 */ /* 0x042fe40007f5e0ff */
[----:B------:R-:W4:Y:S04]  /*1e880*/  LDL R66, [R1+0x17c8] ;  /* 0x0017c80001427983 */ /* 0x000f280000100800 */
[----:B------:R-:W4:Y:S04]  /*1e890*/  LDL R83, [R1+0x17b4] ;  /* 0x0017b40001537983 */ /* 0x000f280000100800 */
[----:B------:R0:W4:Y:S01]  /*1e8a0*/  LDG.E.U8 R104, desc[UR60][R4.64] ;  /* 0x0000003c04687981 */ /* 0x000122000c1e1100 */
[----:B--2---:R-:W-:-:S03]  /*1e8b0*/  IADD3 R16, P1, R2, R6, RZ ;  /* 0x0000000602107210 */ /* 0x004fc60007f3e0ff */
[----:B------:R-:W2:Y:S01]  /*1e8c0*/  LDL R6, [R1+0x17bc] ;  /* 0x0017bc0001067983 */ /* 0x000ea20000100800 */
[C---:B------:R-:W-:Y:S01]  /*1e8d0*/  IMAD.X R15, R3.reuse, 0x1, R85, P2 ;  /* 0x00000001030f7824 */ /* 0x040fe200010e0655 */
[----:B0-----:R-:W-:Y:S02]  /*1e8e0*/  IADD3 R4, P2, R2, R65, RZ ;  /* 0x0000004102047210 */ /* 0x001fe40007f5e0ff */
[----:B------:R-:W2:Y:S04]  /*1e8f0*/  LDL R65, [R1+0x17c4] ;  /* 0x0017c40001417983 */ /* 0x000ea80000100800 */
[----:B------:R0:W2:Y:S01]  /*1e900*/  LDG.E.U8 R103, desc[UR60][R14.64] ;  /* 0x0000003c0e677981 */ /* 0x0000a2000c1e1100 */
[----:B------:R-:W-:-:S05]  /*1e910*/  IMAD.X R17, R3, 0x1, R84, P1 ;  /* 0x0000000103117824 */ /* 0x000fca00008e0654 */
[----:B------:R4:W2:Y:S01]  /*1e920*/  LDG.E.U8 R86, desc[UR60][R16.64] ;  /* 0x0000003c10567981 */ /* 0x0008a2000c1e1100 */
[----:B0-----:R-:W-:-:S03]  /*1e930*/  IADD3 R14, P1, R2, R64, RZ ;  /* 0x00000040020e7210 */ /* 0x001fc60007f3e0ff */
[----:B------:R-:W2:Y:S01]  /*1e940*/  LDL R64, [R1+0x1594] ;  /* 0x0015940001407983 */ /* 0x000ea20000100800 */
[----:B---3--:R-:W-:-:S03]  /*1e950*/  IMAD.X R5, R3, 0x1, R63, P2 ;  /* 0x0000000103057824 */ /* 0x008fc600010e063f */
[----:B------:R-:W3:Y:S04]  /*1e960*/  LDL R63, [R1+0x17d8] ;  /* 0x0017d800013f7983 */ /* 0x000ee80000100800 */
[----:B------:R0:W3:Y:S01]  /*1e970*/  LDG.E.U8 R85, desc[UR60][R4.64] ;  /* 0x0000003c04557981 */ /* 0x0000e2000c1e1100 */
[----:B----4-:R-:W-:-:S03]  /*1e980*/  IADD3 R16, P2, R2, R46, RZ ;  /* 0x0000002e02107210 */ /* 0x010fc60007f5e0ff */
[----:B------:R-:W4:Y:S01]  /*1e990*/  LDL R46, [R1+0x17cc] ;  /* 0x0017cc00012e7983 */ /* 0x000f220000100800 */
        /* <DEDUP_REMOVED lines=10> */
[----:B------:R0:W4:Y:S02]  /*1ea40*/  LDG.E.U8 R83, desc[UR60][R16.64] ;  /* 0x0000003c10537981 */ /* 0x000124000c1e1100 */
[----:B0-----:R-:W-:Y:S02]  /*1ea50*/  IADD3 R16, P1, R2, R66, RZ ;  /* 0x0000004202107210 */ /* 0x001fe40007f3e0ff */
[----:B------:R0:W4:Y:S01]  /*1ea60*/  LDG.E.U8 R66, desc[UR60][R4.64] ;  /* 0x0000003c04427981 */ /* 0x000122000c1e1100 */
[----:B--2---:R-:W-:-:S03]  /*1ea70*/  IMAD.X R15, R3, 0x1, R6, P2 ;  /* 0x00000001030f7824 */ /* 0x004fc600010e0606 */
[----:B------:R-:W2:Y:S01]  /*1ea80*/  LDL R6, [R1+0x17f0] ;  /* 0x0017f00001067983 */ /* 0x000ea20000100800 */
[----:B0-----:R-:W-:-:S03]  /*1ea90*/  IADD3 R4, P2, R2, R153, RZ ;  /* 0x0000009902047210 */ /* 0x001fc60007f5e0ff */
[----:B------:R-:W2:Y:S01]  /*1eaa0*/  LDL R153, [R1+0x17ec] ;  /* 0x0017ec0001997983 */ /* 0x000ea20000100800 */
[----:B------:R-:W-:-:S03]  /*1eab0*/  IMAD.X R17, R3, 0x1, R65, P1 ;  /* 0x0000000103117824 */ /* 0x000fc600008e0641 */
[----:B------:R0:W2:Y:S02]  /*1eac0*/  LDG.E.U8 R65, desc[UR60][R14.64] ;  /* 0x0000003c0e417981 */ /* 0x0000a4000c1e1100 */
[----:B0-----:R-:W-:Y:S02]  /*1ead0*/  IADD3 R14, P1, R2, R152, RZ ;  /* 0x00000098020e7210 */ /* 0x001fe40007f3e0ff */
[----:B------:R-:W2:Y:S01]  /*1eae0*/  LDL R152, [R1+0x17f4] ;  /* 0x0017f40001987983 */ /* 0x000ea20000100800 */
[----:B------:R-:W-:-:S03]  /*1eaf0*/  IMAD.X R5, R3, 0x1, R64, P2 ;  /* 0x0000000103057824 */ /* 0x000fc600010e0640 */
[----:B------:R3:W2:Y:S02]  /*1eb00*/  LDG.E.U8 R64, desc[UR60][R16.64] ;  /* 0x0000003c10407981 */ /* 0x0006a4000c1e1100 */
[C---:B---3--:R-:W-:Y:S02]  /*1eb10*/  IADD3 R16, P2, R2.reuse, R63, RZ ;  /* 0x0000003f02107210 */ /* 0x048fe40007f5e0ff */
[----:B------:R0:W3:Y:S01]  /*1eb20*/  LDG.E.U8 R63, desc[UR60][R4.64] ;  /* 0x0000003c043f7981 */ /* 0x0000e2000c1e1100 */
[----:B----4-:R-:W-:Y:S01]  /*1eb30*/  IMAD.X R15, R3, 0x1, R46, P1 ;  /* 0x00000001030f7824 */ /* 0x010fe200008e062e */
[----:B0-----:R-:W-:-:S04]  /*1eb40*/  IADD3 R4, P1, R2, R21, RZ ;  /* 0x0000001502047210 */ /* 0x001fc80007f3e0ff */
[----:B------:R0:W4:Y:S04]  /*1eb50*/  LDG.E.U8 R46, desc[UR60][R14.64] ;  /* 0x0000003c0e2e7981 */ /* 0x000128000c1e1100 */
[----:B------:R-:W3:Y:S01]  /*1eb60*/  LDL R21, [R1+0x159c] ;  /* 0x00159c0001157983 */ /* 0x000ee20000100800 */
[----:B------:R-:W-:-:S03]  /*1eb70*/  IMAD.X R17, R3, 0x1, R20, P2 ;  /* 0x0000000103117824 */ /* 0x000fc600010e0614 */
[----:B------:R-:W4:Y:S01]  /*1eb80*/  LDL R20, [R1+0x18dc] ;  /* 0x0018dc0001147983 */ /* 0x000f220000100800 */
[----:B------:R-:W-:-:S03]  /*1eb90*/  IMAD.X R5, R3, 0x1, R160, P1 ;  /* 0x0000000103057824 */ /* 0x000fc600008e06a0 */
[----:B------:R-:W4:Y:S01]  /*1eba0*/  LDL R160, [R1+0x1804] ;  /* 0x0018040001a07983 */ /* 0x000f220000100800 */
[----:B0-----:R-:W-:-:S03]  /*1ebb0*/  IADD3 R14, P2, R2, R19, RZ ;  /* 0x00000013020e7210 */ /* 0x001fc60007f5e0ff */
[----:B------:R-:W4:Y:S04]  /*1ebc0*/  LDL R19, [R1+0x17fc] ;  /* 0x0017fc0001137983 */ /* 0x000f280000100800 */
[----:B------:R0:W4:Y:S01]  /*1ebd0*/  LDG.E.U8 R252, desc[UR60][R16.64] ;  /* 0x0000003c10fc7981 */ /* 0x000122000c1e1100 */
[----:B------:R-:W-:-:S03]  /*1ebe0*/  IMAD.X R15, R3, 0x1, R159, P2 ;  /* 0x00000001030f7824 */ /* 0x000fc600010e069f */
[----:B------:R-:W4:Y:S04]  /*1ebf0*/  LDG.E.U8 R251, desc[UR60][R4.64] ;  /* 0x0000003c04fb7981 */ /* 0x000f28000c1e1100 */
[----:B------:R-:W4:Y:S01]  /*1ec00*/  LDL R159, [R1+0x1678] ;  /* 0x00167800019f7983 */ /* 0x000f220000100800 */
[----:B0-----:R-:W-:-:S03]  /*1ec10*/  IADD3 R16, P1, R2, R156, RZ ;  /* 0x0000009c02107210 */ /* 0x001fc60007f3e0ff */
[----:B------:R-:W4:Y:S02]  /*1ec20*/  LDL R156, [R1+0x18d8] ;  /* 0x0018d800019c7983 */ /* 0x000f240000100800 */
[----:B------:R-:W-:Y:S02]  /*1ec30*/  IMAD.X R17, R3, 0x1, R155, P1 ;  /* 0x0000000103117824 */ /* 0x000fe400008e069b */
[----:B------:R0:W4:Y:S04]  /*1ec40*/  LDG.E.U8 R250, desc[UR60][R14.64] ;  /* 0x0000003c0efa7981 */ /* 0x000128000c1e1100 */
[----:B------:R-:W4:Y:S04]  /*1ec50*/  LDL R155, [R1+0x18e4] ;  /* 0x0018e400019b7983 */ /* 0x000f280000100800 */
[----:B------:R1:W4:Y:S01]  /*1ec60*/  LDG.E.U8 R249, desc[UR60][R16.64] ;  /* 0x0000003c10f97981 */ /* 0x000322000c1e1100 */
[----:B0-----:R-:W-:-:S03]  /*1ec70*/  IADD3 R14, P1, R2, R154, RZ ;  /* 0x0000009a020e7210 */ /* 0x001fc60007f3e0ff */
[----:B------:R-:W4:Y:S01]  /*1ec80*/  LDL R154, [R1+0x15a0] ;  /* 0x0015a000019a7983 */ /* 0x000f220000100800 */
[----:B--2---:R-:W-:-:S03]  /*1ec90*/  IADD3 R4, P2, R2, R6, RZ ;  /* 0x0000000602047210 */ /* 0x004fc60007f5e0ff */
[----:B------:R-:W2:Y:S02]  /*1eca0*/  LDL R6, [R1+0x1800] ;  /* 0x0018000001067983 */ /* 0x000ea40000100800 */
[----:B------:R-:W-:Y:S02]  /*1ecb0*/  IMAD.X R5, R3, 0x1, R153, P2 ;  /* 0x0000000103057824 */ /* 0x000fe400010e0699 */
[----:B------:R-:W2:Y:S01]  /*1ecc0*/  LDL R153, [R1+0x18ec] ;  /* 0x0018ec0001997983 */ /* 0x000ea20000100800 */
[----:B-1----:R-:W-:-:S03]  /*1ecd0*/  IADD3 R16, P2, R2, R158, RZ ;  /* 0x0000009e02107210 */ /* 0x002fc60007f5e0ff */
[----:B------:R-:W2:Y:S04]  /*1ece0*/  LDL R158, [R1+0x18e0] ;  /* 0x0018e000019e7983 */ /* 0x000ea80000100800 */
[----:B------:R0:W2:Y:S01]  /*1ecf0*/  LDG.E.U8 R248, desc[UR60][R4.64] ;  /* 0x0000003c04f87981 */ /* 0x0000a2000c1e1100 */
[----:B------:R-:W-:-:S03]  /*1ed00*/  IMAD.X R15, R3, 0x1, R152, P1 ;  /* 0x00000001030f7824 */ /* 0x000fc600008e0698 */
[----:B------:R-:W2:Y:S01]  /*1ed10*/  LDL R152, [R1+0x180c] ;  /* 0x00180c0001987983 */ /* 0x000ea20000100800 */
[----:B0-----:R-:W-:-:S03]  /*1ed20*/  IADD3 R4, P1, R2, R157, RZ ;  /* 0x0000009d02047210 */ /* 0x001fc60007f3e0ff */
[----:B------:R4:W2:Y:S04]  /*1ed30*/  LDG.E.U8 R247, desc[UR60][R14.64] ;  /* 0x0000003c0ef77981 */ /* 0x0008a8000c1e1100 */
[----:B------:R-:W2:Y:S01]  /*1ed40*/  LDL R157, [R1+0x18e8] ;  /* 0x0018e800019d7983 */ /* 0x000ea20000100800 */
[----:B---3--:R-:W-:-:S03]  /*1ed50*/  IMAD.X R17, R3, 0x1, R21, P2 ;  /* 0x0000000103117824 */ /* 0x008fc600010e0615 */
[----:B------:R-:W3:Y:S01]  /*1ed60*/  LDL R21, [R1+0x1674] ;  /* 0x0016740001157983 */ /* 0x000ee20000100800 */
[----:B----4-:R-:W-:-:S03]  /*1ed70*/  IADD3 R14, P2, R2, R20, RZ ;  /* 0x00000014020e7210 */ /* 0x010fc60007f5e0ff */
[----:B------:R0:W4:Y:S04]  /*1ed80*/  LDG.E.U8 R246, desc[UR60][R16.64] ;  /* 0x0000003c10f67981 */ /* 0x000128000c1e1100 */
[----:B------:R-:W4:Y:S01]  /*1ed90*/  LDL R20, [R1+0x1808] ;  /* 0x0018080001147983 */ /* 0x000f220000100800 */
[----:B------:R-:W-:-:S03]  /*1eda0*/  IMAD.X R5, R3, 0x1, R19, P1 ;  /* 0x0000000103057824 */ /* 0x000fc600008e0613 */
[----:B------:R-:W4:Y:S01]  /*1edb0*/  LDL R19, [R1+0x18f4] ;  /* 0x0018f40001137983 */ /* 0x000f220000100800 */
[----:B0-----:R-:W-:-:S03]  /*1edc0*/  IADD3 R16, P1, R2, R160, RZ ;  /* 0x000000a002107210 */ /* 0x001fc60007f3e0ff */
[----:B------:R-:W4:Y:S04]  /*1edd0*/  LDL R160, [R1+0x15a4] ;  /* 0x0015a40001a07983 */ /* 0x000f280000100800 */
[----:B------:R0:W4:Y:S01]  /*1ede0*/  LDG.E.U8 R245, desc[UR60][R4.64] ;  /* 0x0000003c04f57981 */ /* 0x000122000c1e1100 */
[----:B------:R-:W-:-:S03]  /*1edf0*/  IMAD.X R15, R3, 0x1, R156, P2 ;  /* 0x00000001030f7824 */ /* 0x000fc600010e069c */
[----:B------:R-:W4:Y:S01]  /*1ee00*/  LDL R156, [R1+0x18fc] ;  /* 0x0018fc00019c7983 */ /* 0x000f220000100800 */
[----:B0-----:R-:W-:-:S03]  /*1ee10*/  IADD3 R4, P2, R2, R159, RZ ;  /* 0x0000009f02047210 */ /* 0x001fc60007f5e0ff */
[----:B------:R-:W4:Y:S04]  /*1ee20*/  LDL R159, [R1+0x18f0] ;  /* 0x0018f000019f7983 */ /* 0x000f280000100800 */
[----:B------:R0:W4:Y:S01]  /*1ee30*/  LDG.E.U8 R244, desc[UR60][R14.64] ;  /* 0x0000003c0ef47981 */ /* 0x000122000c1e1100 */
[----:B------:R-:W-:-:S03]  /*1ee40*/  IMAD.X R5, R3, 0x1, R154, P2 ;  /* 0x0000000103057824 */ /* 0x000fc600010e069a */
[----:B------:R-:W4:Y:S04]  /*1ee50*/  LDL R154, [R1+0x1670] ;  /* 0x00167000019a7983 */ /* 0x000f280000100800 */
[----:B------:R-:W4:Y:S01]  /*1ee60*/  LDG.E.U8 R242, desc[UR60][R4.64] ;  /* 0x0000003c04f27981 */ /* 0x000f22000c1e1100 */
[----:B--2---:R-:W-:-:S03]  /*1ee70*/  IMAD.X R17, R3, 0x1, R6, P1 ;  /* 0x0000000103117824 */ /* 0x004fc600008e0606 */
[----:B------:R-:W2:Y:S01]  /*1ee80*/  LDL R6, [R1+0x1814] ;  /* 0x0018140001067983 */ /* 0x000ea20000100800 */
[----:B0-----:R-:W-:-:S03]  /*1ee90*/  IADD3 R14, P1, R2, R155, RZ ;  /* 0x0000009b020e7210 */ /* 0x001fc60007f3e0ff */
[----:B------:R-:W2:Y:S04]  /*1eea0*/  LDL R155, [R1+0x18f8] ;  /* 0x0018f800019b7983 */ /* 0x000ea80000100800 */
[----:B------:R0:W2:Y:S01]  /*1eeb0*/  LDG.E.U8 R243, desc[UR60][R16.64] ;  /* 0x0000003c10f37981 */ /* 0x0000a2000c1e1100 */
[----:B------:R-:W-:-:S03]  /*1eec0*/  IMAD.X R15, R3, 0x1, R158, P1 ;  /* 0x00000001030f7824 */ /* 0x000fc600008e069e */
[----:B------:R-:W2:Y:S04]  /*1eed0*/  LDL R158, [R1+0x1904] ;  /* 0x00190400019e7983 */ /* 0x000ea80000100800 */
[----:B------:R3:W2:Y:S01]  /*1eee0*/  LDG.E.U8 R241, desc[UR60][R14.64] ;  /* 0x0000003c0ef17981 */ /* 0x0006a2000c1e1100 */
[----:B0-----:R-:W-:-:S03]  /*1eef0*/  IADD3 R16, P2, R2, R153, RZ ;  /* 0x0000009902107210 */ /* 0x001fc60007f5e0ff */
[----:B------:R-:W2:Y:S01]  /*1ef00*/  LDL R153, [R1+0x1810] ;  /* 0x0018100001997983 */ /* 0x000ea20000100800 */
[----:B------:R-:W-:-:S03]  /*1ef10*/  IADD3 R4, P1, R2, R152, RZ ;  /* 0x0000009802047210 */ /* 0x000fc60007f3e0ff */
[----:B------:R-:W2:Y:S01]  /*1ef20*/  LDL R152, [R1+0x15a8] ;  /* 0x0015a80001987983 */ /* 0x000ea20000100800 */
[----:B------:R-:W-:-:S03]  /*1ef30*/  IMAD.X R17, R3, 0x1, R157, P2 ;  /* 0x0000000103117824 */ /* 0x000fc600010e069d */
[----:B------:R-:W2:Y:S04]  /*1ef40*/  LDL R157, [R1+0x190c] ;  /* 0x00190c00019d7983 */ /* 0x000ea80000100800 */
[----:B------:R0:W2:Y:S01]  /*1ef50*/  LDG.E.U8 R240, desc[UR60][R16.64] ;  /* 0x0000003c10f07981 */ /* 0x0000a2000c1e1100 */
[----:B---3--:R-:W-:-:S03]  /*1ef60*/  IADD3 R14, P2, R2, R21, RZ ;  /* 0x00000015020e7210 */ /* 0x008fc60007f5e0ff */
[----:B------:R-:W3:Y:S01]  /*1ef70*/  LDL R21, [R1+0x1900] ;  /* 0x0019000001157983 */ /* 0x000ee20000100800 */
[----:B----4-:R-:W-:-:S03]  /*1ef80*/  IMAD.X R5, R3, 0x1, R20, P1 ;  /* 0x0000000103057824 */ /* 0x010fc600008e0614 */
[----:B------:R-:W4:Y:S01]  /*1ef90*/  LDL R20, [R1+0x181c] ;  /* 0x00181c0001147983 */ /* 0x000f220000100800 */
[----:B0-----:R-:W-:-:S03]  /*1efa0*/  IADD3 R16, P1, R2, R19, RZ ;  /* 0x0000001302107210 */ /* 0x001fc60007f3e0ff */
[----:B------:R0:W4:Y:S04]  /*1efb0*/  LDG.E.U8 R239, desc[UR60][R4.64] ;  /* 0x0000003c04ef7981 */ /* 0x000128000c1e1100 */
        /* <DEDUP_REMOVED lines=16> */
[----:B------:R-:W-:-:S03]  /*1f0c0*/  IMAD.X R15, R3, 0x1, R153, P1 ;  /* 0x00000001030f7824 */ /* 0x000fc600008e0699 */
[----:B------:R-:W2:Y:S01]  /*1f0d0*/  LDL R153, [R1+0x1824] ;  /* 0x0018240001997983 */ /* 0x000ea20000100800 */
[C---:B0-----:R-:W-:Y:S01]  /*1f0e0*/  IADD3 R4, P1, R2.reuse, R158, RZ ;  /* 0x0000009e02047210 */ /* 0x041fe20007f3e0ff */
[----:B------:R-:W-:Y:S02]  /*1f0f0*/  IMAD.X R17, R3, 0x1, R152, P2 ;  /* 0x0000000103117824 */ /* 0x000fe400010e0698 */
[----:B------:R-:W2:Y:S04]  /*1f100*/  LDL R158, [R1+0x1918] ;  /* 0x00191800019e7983 */ /* 0x000ea80000100800 */
[----:B------:R-:W2:Y:S04]  /*1f110*/  LDL R152, [R1+0x1668] ;  /* 0x0016680001987983 */ /* 0x000ea80000100800 */
[----:B------:R0:W2:Y:S04]  /*1f120*/  LDG.E.U8 R235, desc[UR60][R14.64] ;  /* 0x0000003c0eeb7981 */ /* 0x0000a8000c1e1100 */
        /* <DEDUP_REMOVED lines=26> */
[----:B0-----:R-:W-:-:S03]  /*1f2d0*/  IADD3 R4, P1, R2, R153, RZ ;  /* 0x0000009902047210 */ /* 0x001fc60007f3e0ff */
[----:B------:R-:W2:Y:S01]  /*1f2e0*/  LDL R153, [R1+0x15b4] ;  /* 0x0015b40001997983 */ /* 0x000ea20000100800 */
[C---:B------:R-:W-:Y:S01]  /*1f2f0*/  IMAD.X R17, R3.reuse, 0x1, R158, P2 ;  /* 0x0000000103117824 */ /* 0x040fe200010e069e */
[----:B-1----:R-:W-:Y:S02]  /*1f300*/  IADD3 R14, P2, R2, R152, RZ ;  /* 0x00000098020e7210 */ /* 0x002fe40007f5e0ff */
        /* <DEDUP_REMOVED lines=30> */
[----:B------:R-:W-:-:S03]  /*1f4f0*/  IMAD.X R5, R3, 0x1, R152, P1 ;  /* 0x0000000103057824 */ /* 0x000fc600008e0698 */
[----:B------:R-:W2:Y:S01]  /*1f500*/  LDL R152, [R1+0x1954] ;  /* 0x0019540001987983 */ /* 0x000ea20000100800 */
[----:B0-----:R-:W-:-:S03]  /*1f510*/  IADD3 R14, P2, R2, R158, RZ ;  /* 0x0000009e020e7210 */ /* 0x001fc60007f5e0ff */
[----:B------:R0:W2:Y:S04]  /*1f520*/  LDG.E.U8 R222, desc[UR60][R16.64] ;  /* 0x0000003c10de7981 */ /* 0x0000a8000c1e1100 */
[----:B------:R-:W2:Y:S04]  /*1f530*/  LDL R158, [R1+0x15bc] ;  /* 0x0015bc00019e7983 */ /* 0x000ea80000100800 */
[----:B------:R1:W2:Y:S01]  /*1f540*/  LDG.E.U8 R221, desc[UR60][R4.64] ;  /* 0x0000003c04dd7981 */ /* 0x0002a2000c1e1100 */
[----:B0-----:R-:W-:-:S03]  /*1f550*/  IADD3 R16, P1, R2, R157, RZ ;  /* 0x0000009d02107210 */ /* 0x001fc60007f3e0ff */
[----:B------:R-:W2:Y:S01]  /*1f560*/  LDL R157, [R1+0x1950] ;  /* 0x00195000019d7983 */ /* 0x000ea20000100800 */
[----:B---3--:R-:W-:-:S03]  /*1f570*/  IMAD.X R15, R3, 0x1, R21, P2 ;  /* 0x00000001030f7824 */ /* 0x008fc600010e0615 */
[----:B------:R-:W3:Y:S04]  /*1f580*/  LDL R21, [R1+0x195c] ;  /* 0x00195c0001157983 */ /* 0x000ee80000100800 */
[----:B------:R0:W3:Y:S01]  /*1f590*/  LDG.E.U8 R220, desc[UR60][R14.64] ;  /* 0x0000003c0edc7981 */ /* 0x0000e2000c1e1100 */
[----:B----4-:R-:W-:-:S03]  /*1f5a0*/  IMAD.X R17, R3, 0x1, R19, P1 ;  /* 0x0000000103117824 */ /* 0x010fc600008e0613 */
[----:B------:R-:W4:Y:S01]  /*1f5b0*/  LDL R19, [R1+0x1958] ;  /* 0x0019580001137983 */ /* 0x000f220000100800 */
[C---:B-1----:R-:W-:Y:S02]  /*1f5c0*/  IADD3 R4, P2, R2.reuse, R20, RZ ;  /* 0x0000001402047210 */ /* 0x042fe40007f5e0ff */
[----:B0-----:R-:W-:Y:S01]  /*1f5d0*/  IADD3 R14, P1, R2, R161, RZ ;  /* 0x000000a1020e7210 */ /* 0x001fe20007f3e0ff */
[----:B------:R-:W4:Y:S04]  /*1f5e0*/  LDL R20, [R1+0x1844] ;  /* 0x0018440001147983 */ /* 0x000f280000100800 */
[----:B------:R0:W4:Y:S01]  /*1f5f0*/  LDG.E.U8 R219, desc[UR60][R16.64] ;  /* 0x0000003c10db7981 */ /* 0x000122000c1e1100 */
[----:B------:R-:W-:-:S03]  /*1f600*/  IMAD.X R5, R3, 0x1, R156, P2 ;  /* 0x0000000103057824 */ /* 0x000fc600010e069c */
[----:B------:R-:W4:Y:S04]  /*1f610*/  LDL R161, [R1+0x1854] ;  /* 0x0018540001a17983 */ /* 0x000f280000100800 */
[----:B------:R-:W4:Y:S01]  /*1f620*/  LDL R156, [R1+0x1658] ;  /* 0x00165800019c7983 */ /* 0x000f220000100800 */
[----:B0-----:R-:W-:-:S03]  /*1f630*/  IADD3 R16, P2, R2, R160, RZ ;  /* 0x000000a002107210 */ /* 0x001fc60007f5e0ff */
        /* <DEDUP_REMOVED lines=8> */
[----:B------:R0:W2:Y:S01]  /*1f6c0*/  LDG.E.U8 R215, desc[UR60][R14.64] ;  /* 0x0000003c0ed77981 */ /* 0x0000a2000c1e1100 */
[----:B------:R-:W-:-:S03]  /*1f6d0*/  IMAD.X R5, R3, 0x1, R159, P1 ;  /* 0x0000000103057824 */ /* 0x000fc600008e069f */
[----:B------:R1:W2:Y:S04]  /*1f6e0*/  LDG.E.U8 R214, desc[UR60][R16.64] ;  /* 0x0000003c10d67981 */ /* 0x0002a8000c1e1100 */
[----:B------:R3:W2:Y:S01]  /*1f6f0*/  LDG.E.U8 R213, desc[UR60][R4.64] ;  /* 0x0000003c04d57981 */ /* 0x0006a2000c1e1100 */
[----:B0-----:R-:W-:-:S03]  /*1f700*/  IADD3 R14, P2, R2, R153, RZ ;  /* 0x00000099020e7210 */ /* 0x001fc60007f5e0ff */
[----:B------:R-:W2:Y:S01]  /*1f710*/  LDL R153, [R1+0x1960] ;  /* 0x0019600001997983 */ /* 0x000ea20000100800 */
[----:B-1----:R-:W-:-:S03]  /*1f720*/  IADD3 R16, P1, R2, R152, RZ ;  /* 0x0000009802107210 */ /* 0x002fc60007f3e0ff */
[----:B------:R-:W2:Y:S04]  /*1f730*/  LDL R152, [R1+0x1968] ;  /* 0x0019680001987983 */ /* 0x000ea80000100800 */
[----:B------:R-:W2:Y:S01]  /*1f740*/  LDL R159, [R1+0x184c] ;  /* 0x00184c00019f7983 */ /* 0x000ea20000100800 */
[----:B------:R-:W-:-:S03]  /*1f750*/  IMAD.X R15, R3, 0x1, R158, P2 ;  /* 0x00000001030f7824 */ /* 0x000fc600010e069e */
[----:B------:R-:W2:Y:S04]  /*1f760*/  LDL R158, [R1+0x1654] ;  /* 0x00165400019e7983 */ /* 0x000ea80000100800 */
[----:B------:R0:W2:Y:S01]  /*1f770*/  LDG.E.U8 R212, desc[UR60][R14.64] ;  /* 0x0000003c0ed47981 */ /* 0x0000a2000c1e1100 */
[----:B------:R-:W-:-:S03]  /*1f780*/  IMAD.X R17, R3, 0x1, R157, P1 ;  /* 0x0000000103117824 */ /* 0x000fc600008e069d */
[----:B------:R-:W2:Y:S04]  /*1f790*/  LDL R157, [R1+0x197c] ;  /* 0x00197c00019d7983 */ /* 0x000ea80000100800 */
[----:B------:R1:W2:Y:S01]  /*1f7a0*/  LDG.E.U8 R211, desc[UR60][R16.64] ;  /* 0x0000003c10d37981 */ /* 0x0002a2000c1e1100 */
[----:B---3--:R-:W-:-:S03]  /*1f7b0*/  IADD3 R4, P2, R2, R21, RZ ;  /* 0x0000001502047210 */ /* 0x008fc60007f5e0ff */
[----:B------:R-:W3:Y:S02]  /*1f7c0*/  LDL R21, [R1+0x1848] ;  /* 0x0018480001157983 */ /* 0x000ee40000100800 */
[----:B----4-:R-:W-:Y:S02]  /*1f7d0*/  IMAD.X R5, R3, 0x1, R19, P2 ;  /* 0x0000000103057824 */ /* 0x010fe400010e0613 */
[----:B------:R-:W4:Y:S01]  /*1f7e0*/  LDL R19, [R1+0x15c4] ;  /* 0x0015c40001137983 */ /* 0x000f220000100800 */
[----:B0-----:R-:W-:-:S03]  /*1f7f0*/  IADD3 R14, P1, R2, R20, RZ ;  /* 0x00000014020e7210 */ /* 0x001fc60007f3e0ff */
        /* <DEDUP_REMOVED lines=17> */
[----:B------:R-:W2:Y:S04]  /*1f910*/  LDL R152, [R1+0x1980] ;  /* 0x0019800001987983 */ /* 0x000ea80000100800 */
[----:B------:R1:W2:Y:S01]  /*1f920*/  LDG.E.U8 R207, desc[UR60][R4.64] ;  /* 0x0000003c04cf7981 */ /* 0x0002a2000c1e1100 */
[----:B0-----:R-:W-:-:S03]  /*1f930*/  IADD3 R16, P1, R2, R159, RZ ;  /* 0x0000009f02107210 */ /* 0x001fc60007f3e0ff */
[----:B------:R-:W2:Y:S04]  /*1f940*/  LDL R159, [R1+0x198c] ;  /* 0x00198c00019f7983 */ /* 0x000ea80000100800 */
[----:B------:R-:W2:Y:S01]  /*1f950*/  LDG.E.U8 R206, desc[UR60][R14.64] ;  /* 0x0000003c0ece7981 */ /* 0x000ea2000c1e1100 */
[----:B-1----:R-:W-:-:S03]  /*1f960*/  IADD3 R4, P2, R2, R158, RZ ;  /* 0x0000009e02047210 */ /* 0x002fc60007f5e0ff */
[----:B------:R-:W2:Y:S01]  /*1f970*/  LDL R158, [R1+0x185c] ;  /* 0x00185c00019e7983 */ /* 0x000ea20000100800 */
[----:B---3--:R-:W-:-:S03]  /*1f980*/  IMAD.X R17, R3, 0x1, R21, P1 ;  /* 0x0000000103117824 */ /* 0x008fc600008e0615 */
[----:B------:R-:W3:Y:S04]  /*1f990*/  LDL R21, [R1+0x1988] ;  /* 0x0019880001157983 */ /* 0x000ee80000100800 */
[----:B------:R0:W3:Y:S01]  /*1f9a0*/  LDG.E.U8 R205, desc[UR60][R16.64] ;  /* 0x0000003c10cd7981 */ /* 0x0000e2000c1e1100 */
[----:B----4-:R-:W-:-:S03]  /*1f9b0*/  IMAD.X R5, R3, 0x1, R19, P2 ;  /* 0x0000000103057824 */ /* 0x010fc600010e0613 */
[----:B------:R-:W4:Y:S01]  /*1f9c0*/  LDL R19, [R1+0x1858] ;  /* 0x0018580001137983 */ /* 0x000f220000100800 */
[C---:B0-----:R-:W-:Y:S02]  /*1f9d0*/  IADD3 R16, P2, R2.reuse, R157, RZ ;  /* 0x0000009d02107210 */ /* 0x041fe40007f5e0ff */
[----:B------:R-:W-:Y:S01]  /*1f9e0*/  IADD3 R14, P1, R2, R20, RZ ;  /* 0x00000014020e7210 */ /* 0x000fe20007f3e0ff */
[----:B------:R-:W4:Y:S04]  /*1f9f0*/  LDL R157, [R1+0x1994] ;  /* 0x00199400019d7983 */ /* 0x000f280000100800 */
        /* <DEDUP_REMOVED lines=9> */
[----:B------:R-:W-:-:S03]  /*1fa90*/  IMAD.X R5, R3, 0x1, R155, P1 ;  /* 0x0000000103057824 */ /* 0x000fc600008e069b */
[----:B------:R-:W2:Y:S01]  /*1faa0*/  LDL R155, [R1+0x1990] ;  /* 0x00199000019b7983 */ /* 0x000ea20000100800 */
[----:B-1----:R-:W-:-:S03]  /*1fab0*/  IADD3 R14, P2, R2, R160, RZ ;  /* 0x000000a0020e7210 */ /* 0x002fc60007f5e0ff */
[----:B------:R0:W2:Y:S04]  /*1fac0*/  LDG.E.U8 R202, desc[UR60][R16.64] ;  /* 0x0000003c10ca7981 */ /* 0x0000a8000c1e1100 */
[----:B------:R-:W2:Y:S04]  /*1fad0*/  LDL R160, [R1+0x19a8] ;  /* 0x0019a80001a07983 */ /* 0x000ea80000100800 */
[----:B------:R1:W2:Y:S01]  /*1fae0*/  LDG.E.U8 R201, desc[UR60][R4.64] ;  /* 0x0000003c04c97981 */ /* 0x0002a2000c1e1100 */
[----:B0-----:R-:W-:-:S03]  /*1faf0*/  IADD3 R16, P1, R2, R154, RZ ;  /* 0x0000009a02107210 */ /* 0x001fc60007f3e0ff */
[----:B------:R-:W2:Y:S01]  /*1fb00*/  LDL R154, [R1+0x1998] ;  /* 0x00199800019a7983 */ /* 0x000ea20000100800 */
[----:B------:R-:W-:-:S03]  /*1fb10*/  IMAD.X R15, R3, 0x1, R153, P2 ;  /* 0x00000001030f7824 */ /* 0x000fc600010e0699 */
[----:B------:R-:W2:Y:S01]  /*1fb20*/  LDL R153, [R1+0x1864] ;  /* 0x0018640001997983 */ /* 0x000ea20000100800 */
[----:B------:R-:W-:-:S03]  /*1fb30*/  IMAD.X R17, R3, 0x1, R152, P1 ;  /* 0x0000000103117824 */ /* 0x000fc600008e0698 */
[----:B------:R-:W2:Y:S04]  /*1fb40*/  LDL R152, [R1+0x15d0] ;  /* 0x0015d00001987983 */ /* 0x000ea80000100800 */
[----:B------:R0:W2:Y:S01]  /*1fb50*/  LDG.E.U8 R200, desc[UR60][R14.64] ;  /* 0x0000003c0ec87981 */ /* 0x0000a2000c1e1100 */
[----:B-1----:R-:W-:-:S03]  /*1fb60*/  IADD3 R4, P2, R2, R159, RZ ;  /* 0x0000009f02047210 */ /* 0x002fc60007f5e0ff */
[----:B------:R-:W2:Y:S04]  /*1fb70*/  LDL R159, [R1+0x186c] ;  /* 0x00186c00019f7983 */ /* 0x000ea80000100800 */
[----:B------:R-:W2:Y:S01]  /*1fb80*/  LDG.E.U8 R199, desc[UR60][R16.64] ;  /* 0x0000003c10c77981 */ /* 0x000ea2000c1e1100 */
[----:B0-----:R-:W-:-:S03]  /*1fb90*/  IADD3 R14, P1, R2, R158, RZ ;  /* 0x0000009e020e7210 */ /* 0x001fc60007f3e0ff */
[----:B------:R-:W2:Y:S01]  /*1fba0*/  LDL R158, [R1+0x1868] ;  /* 0x00186800019e7983 */ /* 0x000ea20000100800 */
[----:B---3--:R-:W-:-:S05]  /*1fbb0*/  IMAD.X R5, R3, 0x1, R21, P2 ;  /* 0x0000000103057824 */ /* 0x008fca00010e0615 */
[----:B------:R0:W3:Y:S01]  /*1fbc0*/  LDG.E.U8 R198, desc[UR60][R4.64] ;  /* 0x0000003c04c67981 */ /* 0x0000e2000c1e1100 */
[----:B----4-:R-:W-:-:S03]  /*1fbd0*/  IMAD.X R15, R3, 0x1, R19, P1 ;  /* 0x00000001030f7824 */ /* 0x010fc600008e0613 */
[----:B------:R-:W4:Y:S01]  /*1fbe0*/  LDL R19, [R1+0x19ac] ;  /* 0x0019ac0001137983 */ /* 0x000f220000100800 */
[----:B0-----:R-:W-:-:S03]  /*1fbf0*/  IADD3 R4, P1, R2, R157, RZ ;  /* 0x0000009d02047210 */ /* 0x001fc60007f3e0ff */
[----:B------:R-:W3:Y:S01]  /*1fc00*/  LDL R157, [R1+0x1644] ;  /* 0x00164400019d7983 */ /* 0x000ee20000100800 */
[----:B------:R-:W-:-:S03]  /*1fc10*/  IADD3 R20, P2, R2, R20, RZ ;  /* 0x0000001402147210 */ /* 0x000fc60007f5e0ff */
[----:B------:R-:W3:Y:S02]  /*1fc20*/  LDG.E.U8 R197, desc[UR60][R14.64] ;  /* 0x0000003c0ec57981 */ /* 0x000ee4000c1e1100 */
[----:B------:R-:W-:Y:S02]  /*1fc30*/  IMAD.X R21, R3, 0x1, R156, P2 ;  /* 0x0000000103157824 */ /* 0x000fe400010e069c */
[----:B------:R-:W3:Y:S04]  /*1fc40*/  LDL R156, [R1+0x19b4] ;  /* 0x0019b400019c7983 */ /* 0x000ee80000100800 */
[----:B------:R-:W3:Y:S04]  /*1fc50*/  LDG.E.U8 R196, desc[UR60][R20.64] ;  /* 0x0000003c14c47981 */ /* 0x000ee8000c1e1100 */
[----:B------:R-:W3:Y:S04]  /*1fc60*/  LDL R20, [R1+0x1870] ;  /* 0x0018700001147983 */ /* 0x000ee80000100800 */
[----:B------:R-:W3:Y:S01]  /*1fc70*/  LDL R21, [R1+0x1640] ;  /* 0x0016400001157983 */ /* 0x000ee20000100800 */
[----:B--2---:R-:W-:-:S03]  /*1fc80*/  IADD3 R16, P2, R2, R6, RZ ;  /* 0x0000000602107210 */ /* 0x004fc60007f5e0ff */
[----:B------:R-:W2:Y:S01]  /*1fc90*/  LDL R6, [R1+0x15d4] ;  /* 0x0015d40001067983 */ /* 0x000ea20000100800 */
[----:B------:R-:W-:-:S03]  /*1fca0*/  IMAD.X R5, R3, 0x1, R155, P1 ;  /* 0x0000000103057824 */ /* 0x000fc600008e069b */
[----:B------:R-:W2:Y:S04]  /*1fcb0*/  LDL R155, [R1+0x19b0] ;  /* 0x0019b000019b7983 */ /* 0x000ea80000100800 */
[----:B------:R0:W2:Y:S01]  /*1fcc0*/  LDG.E.U8 R195, desc[UR60][R4.64] ;  /* 0x0000003c04c37981 */ /* 0x0000a2000c1e1100 */
[----:B------:R-:W-:-:S03]  /*1fcd0*/  IMAD.X R17, R3, 0x1, R154, P2 ;  /* 0x0000000103117824 */ /* 0x000fc600010e069a */
[----:B------:R-:W2:Y:S01]  /*1fce0*/  LDL R154, [R1+0x19bc] ;  /* 0x0019bc00019a7983 */ /* 0x000ea20000100800 */
[C---:B0-----:R-:W-:Y:S02]  /*1fcf0*/  IADD3 R4, P2, R2.reuse, R164, RZ ;  /* 0x000000a402047210 */ /* 0x041fe40007f5e0ff */
[----:B------:R-:W-:Y:S01]  /*1fd00*/  IADD3 R14, P1, R2, R153, RZ ;  /* 0x00000099020e7210 */ /* 0x000fe20007f3e0ff */
[----:B------:R-:W2:Y:S04]  /*1fd10*/  LDG.E.U8 R194, desc[UR60][R16.64] ;  /* 0x0000003c10c27981 */ /* 0x000ea8000c1e1100 */
[----:B------:R-:W2:Y:S01]  /*1fd20*/  LDL R153, [R1+0x19b8] ;  /* 0x0019b80001997983 */ /* 0x000ea20000100800 */
[----:B------:R-:W-:-:S03]  /*1fd30*/  IMAD.X R5, R3, 0x1, R152, P2 ;  /* 0x0000000103057824 */ /* 0x000fc600010e0698 */
[----:B------:R-:W2:Y:S01]  /*1fd40*/  LDL R152, [R1+0x1874] ;  /* 0x0018740001987983 */ /* 0x000ea20000100800 */
[----:B------:R-:W-:-:S03]  /*1fd50*/  IMAD.X R15, R3, 0x1, R163, P1 ;  /* 0x00000001030f7824 */ /* 0x000fc600008e06a3 */
[----:B------:R0:W2:Y:S04]  /*1fd60*/  LDG.E.U8 R192, desc[UR60][R4.64] ;  /* 0x0000003c04c07981 */ /* 0x0000a8000c1e1100 */
[----:B------:R-:W2:Y:S04]  /*1fd70*/  LDL R17, [R1+0x19c4] ;  /* 0x0019c40001117983 */ /* 0x000ea80000100800 */
[----:B------:R-:W2:Y:S01]  /*1fd80*/  LDL R16, [R1+0x19c8] ;  /* 0x0019c80001107983 */ /* 0x000ea20000100800 */
[----:B0-----:R-:W-:-:S03]  /*1fd90*/  IADD3 R4, P1, R2, R162, RZ ;  /* 0x000000a202047210 */ /* 0x001fc60007f3e0ff */
[----:B------:R-:W2:Y:S02]  /*1fda0*/  LDG.E.U8 R193, desc[UR60][R14.64] ;  /* 0x0000003c0ec17981 */ /* 0x000ea4000c1e1100 */
[----:B------:R-:W-:Y:S02]  /*1fdb0*/  IMAD.X R5, R3, 0x1, R161, P1 ;  /* 0x0000000103057824 */ /* 0x000fe400008e06a1 */
[----:B------:R-:W2:Y:S04]  /*1fdc0*/  LDL R164, [R1+0x19f0] ;  /* 0x0019f00001a47983 */ /* 0x000ea80000100800 */
[----:B------:R4:W2:Y:S04]  /*1fdd0*/  LDG.E.U8 R191, desc[UR60][R4.64] ;  /* 0x0000003c04bf7981 */ /* 0x0008a8000c1e1100 */
[----:B------:R-:W2:Y:S04]  /*1fde0*/  LDL R161, [R1+0x19cc] ;  /* 0x0019cc0001a17983 */ /* 0x000ea80000100800 */
[----:B------:R-:W2:Y:S04]  /*1fdf0*/  LDL R15, [R1+0x187c] ;  /* 0x00187c00010f7983 */ /* 0x000ea80000100800 */
[----:B------:R-:W2:Y:S04]  /*1fe00*/  LDL R14, [R1+0x15dc] ;  /* 0x0015dc00010e7983 */ /* 0x000ea80000100800 */
[----:B------:R-:W2:Y:S04]  /*1fe10*/  LDL R163, [R1+0x19fc] ;  /* 0x0019fc0001a37983 */ /* 0x000ea80000100800 */
[----:B------:R-:W2:Y:S01]  /*1fe20*/  LDL R162, [R1+0x19f8] ;  /* 0x0019f80001a27983 */ /* 0x000ea20000100800 */
[----:B----4-:R-:W-:-:S03]  /*1fe30*/  IADD3 R4, P1, R2, R19, RZ ;  /* 0x0000001302047210 */ /* 0x010fc60007f3e0ff */
[----:B------:R-:W4:Y:S02]  /*1fe40*/  LDL R19, [R1+0x15d8] ;  /* 0x0015d80001137983 */ /* 0x000f240000100800 */
[----:B------:R-:W-:Y:S02]  /*1fe50*/  IMAD.X R5, R3, 0x1, R160, P1 ;  /* 0x0000000103057824 */ /* 0x000fe400008e06a0 */
[----:B------:R-:W4:Y:S04]  /*1fe60*/  LDL R160, [R1+0x1878] ;  /* 0x0018780001a07983 */ /* 0x000f280000100800 */
[----:B------:R0:W4:Y:S02]  /*1fe70*/  LDG.E.U8 R190, desc[UR60][R4.64] ;  /* 0x0000003c04be7981 */ /* 0x000124000c1e1100 */
[----:B0-----:R-:W-:-:S02]  /*1fe80*/  IADD3 R4, P1, R2, R159, RZ ;  /* 0x0000009f02047210 */ /* 0x001fc40007f3e0ff */
[----:B------:R-:W4:Y:S03]  /*1fe90*/  LDL R159, [R1+0x163c] ;  /* 0x00163c00019f7983 */ /* 0x000f260000100800 */
[----:B------:R-:W-:Y:S02]  /*1fea0*/  IMAD.X R5, R3, 0x1, R158, P1 ;  /* 0x0000000103057824 */ /* 0x000fe400008e069e */
[----:B------:R-:W4:Y:S04]  /*1feb0*/  LDL R158, [R1+0x19d0] ;  /* 0x0019d000019e7983 */ /* 0x000f280000100800 */
[----:B------:R3:W4:Y:S02]  /*1fec0*/  LDG.E.U8 R189, desc[UR60][R4.64] ;  /* 0x0000003c04bd7981 */ /* 0x000724000c1e1100 */
[----:B---3--:R-:W-:-:S02]  /*1fed0*/  IADD3 R4, P1, R2, R157, RZ ;  /* 0x0000009d02047210 */ /* 0x008fc40007f3e0ff */
[----:B------:R-:W3:Y:S03]  /*1fee0*/  LDL R157, [R1+0x19dc] ;  /* 0x0019dc00019d7983 */ /* 0x000ee60000100800 */
[----:B--2---:R-:W-:Y:S02]  /*1fef0*/  IMAD.X R5, R3, 0x1, R6, P1 ;  /* 0x0000000103057824 */ /* 0x004fe400008e0606 */
[----:B------:R-:W2:Y:S04]  /*1ff00*/  LDL R6, [R1+0x19c0] ;  /* 0x0019c00001067983 */ /* 0x000ea80000100800 */
[----:B------:R0:W3:Y:S02]  /*1ff10*/  LDG.E.U8 R188, desc[UR60][R4.64] ;  /* 0x0000003c04bc7981 */ /* 0x0000e4000c1e1100 */
[----:B0-----:R-:W-:-:S02]  /*1ff20*/  IADD3 R4, P1, R2, R156, RZ ;  /* 0x0000009c02047210 */ /* 0x001fc40007f3e0ff */
[----:B------:R-:W3:Y:S03]  /*1ff30*/  LDL R156, [R1+0x19d8] ;  /* 0x0019d800019c7983 */ /* 0x000ee60000100800 */
[----:B------:R-:W-:Y:S02]  /*1ff40*/  IMAD.X R5, R3, 0x1, R155, P1 ;  /* 0x0000000103057824 */ /* 0x000fe400008e069b */
[----:B------:R-:W3:Y:S04]  /*1ff50*/  LDL R155, [R1+0x1884] ;  /* 0x00188400019b7983 */ /* 0x000ee80000100800 */
        /* <DEDUP_REMOVED lines=13> */
[----:B----4-:R-:W-:Y:S02]  /*20030*/  IMAD.X R5, R3, 0x1, R19, P1 ;  /* 0x0000000103057824 */ /* 0x010fe400008e0613 */
[----:B------:R-:W4:Y:S04]  /*20040*/  LDL R19, [R1+0x19e0] ;  /* 0x0019e00001137983 */ /* 0x000f280000100800 */
[----:B------:R0:W4:Y:S02]  /*20050*/  LDG.E.U8 R184, desc[UR60][R4.64] ;  /* 0x0000003c04b87981 */ /* 0x000124000c1e1100 */
[----:B0-----:R-:W-:-:S02]  /*20060*/  IADD3 R4, P1, R2, R17, RZ ;  /* 0x0000001102047210 */ /* 0x001fc40007f3e0ff */
[----:B------:R-:W4:Y:S03]  /*20070*/  LDL R17, [R1+0x19ec] ;  /* 0x0019ec0001117983 */ /* 0x000f260000100800 */
[----:B--2---:R-:W-:Y:S02]  /*20080*/  IMAD.X R5, R3, 0x1, R6, P1 ;  /* 0x0000000103057824 */ /* 0x004fe400008e0606 */
[----:B------:R-:W2:Y:S04]  /*20090*/  LDL R6, [R1+0x19e8] ;  /* 0x0019e80001067983 */ /* 0x000ea80000100800 */
[----:B------:R0:W2:Y:S02]  /*200a0*/  LDG.E.U8 R183, desc[UR60][R4.64] ;  /* 0x0000003c04b77981 */ /* 0x0000a4000c1e1100 */
[----:B0-----:R-:W-:-:S02]  /*200b0*/  IADD3 R4, P1, R2, R161, RZ ;  /* 0x000000a102047210 */ /* 0x001fc40007f3e0ff */
[----:B------:R-:W2:Y:S03]  /*200c0*/  LDL R161, [R1+0x1894] ;  /* 0x0018940001a17983 */ /* 0x000ea60000100800 */
[----:B------:R-:W-:Y:S02]  /*200d0*/  IMAD.X R5, R3, 0x1, R16, P1 ;  /* 0x0000000103057824 */ /* 0x000fe400008e0610 */
        /* <DEDUP_REMOVED lines=12> */
[----:B---3--:R-:W-:-:S02]  /*201a0*/  IADD3 R4, P1, R2, R20, RZ ;  /* 0x0000001402047210 */ /* 0x008fc40007f3e0ff */
[----:B------:R-:W3:Y:S03]  /*201b0*/  LDL R20, [R1+0x15e4] ;  /* 0x0015e40001147983 */ /* 0x000ee60000100800 */
[----:B------:R-:W-:-:S05]  /*201c0*/  IMAD.X R5, R3, 0x1, R158, P1 ;  /* 0x0000000103057824 */ /* 0x000fca00008e069e */
[----:B------:R0:W3:Y:S02]  /*201d0*/  LDG.E.U8 R179, desc[UR60][R4.64] ;  /* 0x0000003c04b37981 */ /* 0x0000e4000c1e1100 */
[----:B0-----:R-:W-:Y:S01]  /*201e0*/  IADD3 R4, P1, R2, R157, RZ ;  /* 0x0000009d02047210 */ /* 0x001fe20007f3e0ff */
[----:B------:R-:W0:Y:S01]  /*201f0*/  S2R R158, SR_CTAID.Y ;  /* 0x00000000009e7919 */ /* 0x000e220000002600 */
[----:B------:R-:W1:Y:S03]  /*20200*/  LDC R157, c[0x0][0x218] ;  /* 0x00008600ff9d7b82 */ /* 0x000e660000000800 */
[----:B------:R-:W-:-:S05]  /*20210*/  IMAD.X R5, R3, 0x1, R156, P1 ;  /* 0x0000000103057824 */ /* 0x000fca00008e069c */
[----:B------:R4:W3:Y:S01]  /*20220*/  LDG.E.U8 R178, desc[UR60][R4.64] ;  /* 0x0000003c04b27981 */ /* 0x0008e2000c1e1100 */
[----:B------:R-:W1:Y:S01]  /*20230*/  LDC R156, c[0x0][0x218] ;  /* 0x00008600ff9c7b82 */ /* 0x000e620000000800 */
[----:B----4-:R-:W-:-:S07]  /*20240*/  IADD3 R4, P1, R2, R155, RZ ;  /* 0x0000009b02047210 */ /* 0x010fce0007f3e0ff */
[----:B------:R-:W4:Y:S01]  /*20250*/  LDC R155, c[0x0][0x250] ;  /* 0x00009400ff9b7b82 */ /* 0x000f220000000800 */
[----:B------:R-:W-:-:S05]  /*20260*/  IMAD.X R5, R3, 0x1, R154, P1 ;  /* 0x0000000103057824 */ /* 0x000fca00008e069a */
[----:B------:R0:W4:Y:S02]  /*20270*/  LDG.E.U8 R177, desc[UR60][R4.64] ;  /* 0x0000003c04b17981 */ /* 0x000124000c1e1100 */
[----:B------:R-:W1:Y:S01]  /*20280*/  LDC R154, c[0x0][0x218] ;  /* 0x00008600ff9a7b82 */ /* 0x000e620000000800 */
[----:B0-----:R-:W-:-:S07]  /*20290*/  IADD3 R4, P1, R2, R153, RZ ;  /* 0x0000009902047210 */ /* 0x001fce0007f3e0ff */
[----:B------:R-:W0:Y:S01]  /*202a0*/  LDC R153, c[0x0][0x258] ;  /* 0x00009600ff997b82 */ /* 0x000e220000000800 */
[----:B------:R-:W-:-:S05]  /*202b0*/  IMAD.X R5, R3, 0x1, R152, P1 ;  /* 0x0000000103057824 */ /* 0x000fca00008e0698 */
[----:B------:R1:W4:Y:S02]  /*202c0*/  LDG.E.U8 R176, desc[UR60][R4.64] ;  /* 0x0000003c04b07981 */ /* 0x000324000c1e1100 */
[----:B-1----:R-:W-:Y:S01]  /*202d0*/  IADD3 R4, P1, R2, R21, RZ ;  /* 0x0000001502047210 */ /* 0x002fe20007f3e0ff */
[----:B------:R-:W1:Y:S01]  /*202e0*/  S2R R152, SR_TID.X ;  /* 0x0000000000987919 */ /* 0x000e620000002100 */
[----:B------:R-:W0:Y:S03]  /*202f0*/  LDC R21, c[0x0][0x258] ;  /* 0x00009600ff157b82 */ /* 0x000e260000000800 */
[----:B------:R-:W-:-:S05]  /*20300*/  IMAD.X R5, R3, 0x1, R19, P1 ;  /* 0x0000000103057824 */ /* 0x000fca00008e0613 */
[----:B------:R1:W4:Y:S01]  /*20310*/  LDG.E.U8 R175, desc[UR60][R4.64] ;  /* 0x0000003c04af7981 */ /* 0x000322000c1e1100 */
[----:B------:R-:W3:Y:S01]  /*20320*/  LDC R19, c[0x0][0x250] ;  /* 0x00009400ff137b82 */ /* 0x000ee20000000800 */
[----:B-1----:R-:W-:Y:S02]  /*20330*/  IADD3 R4, P1, R2, R17, RZ ;  /* 0x0000001102047210 */ /* 0x002fe40007f3e0ff */
[----:B------:R-:W-:-:S05]  /*20340*/  LOP3.LUT R152, R152, 0x7f, RZ, 0xc0, !PT ;  /* 0x0000007f98987812 */ /* 0x000fca00078ec0ff */
[----:B0-----:R-:W-:Y:S02]  /*20350*/  IMAD R21, R152, R21, RZ ;  /* 0x0000001598157224 */ /* 0x001fe400078e02ff */
[----:B--2---:R-:W-:Y:S02]  /*20360*/  IMAD.X R5, R3, 0x1, R6, P1 ;  /* 0x0000000103057824 */ /* 0x004fe400008e0606 */
[----:B------:R-:W0:Y:S03]  /*20370*/  LDC R6, c[0x0][0x250] ;  /* 0x00009400ff067b82 */ /* 0x000e260000000800 */
[----:B------:R1:W2:Y:S02]  /*20380*/  LDG.E.U8 R174, desc[UR60][R4.64] ;  /* 0x0000003c04ae7981 */ /* 0x0002a4000c1e1100 */
[----:B-1----:R-:W-:-:S03]  /*20390*/  IADD3 R4, P1, R2, R16, RZ ;  /* 0x0000001002047210 */ /* 0x002fc60007f3e0ff */
[----:B------:R-:W1:Y:S01]  /*203a0*/  LDC.64 R16, c[0x0][0x218] ;  /* 0x00008600ff107b82 */ /* 0x000e620000000a00 */
[----:B0-----:R-:W-:Y:S02]  /*203b0*/  IMAD R6, R158, R6, RZ ;  /* 0x000000069e067224 */ /* 0x001fe400078e02ff */
[----:B------:R-:W-:-:S05]  /*203c0*/  IMAD.X R5, R3, 0x1, R15, P1 ;  /* 0x0000000103057824 */ /* 0x000fca00008e060f */
[----:B------:R0:W2:Y:S02]  /*203d0*/  LDG.E.U8 R173, desc[UR60][R4.64] ;  /* 0x0000003c04ad7981 */ /* 0x0000a4000c1e1100 */
[----:B0-----:R-:W0:Y:S01]  /*203e0*/  LDC.64 R4, c[0x0][0x218] ;  /* 0x00008600ff047b82 */ /* 0x001e220000000a00 */
[----:B------:R-:W-:-:S05]  /*203f0*/  IADD3 R14, P1, R2, R14, RZ ;  /* 0x0000000e020e7210 */ /* 0x000fca0007f3e0ff */
[----:B---3--:R-:W-:Y:S01]  /*20400*/  IMAD.X R15, R3, 0x1, R20, P1 ;  /* 0x00000001030f7824 */ /* 0x008fe200008e0614 */
[C---:B-1----:R-:W-:Y:S01]  /*20410*/  IADD3 R16, P1, R6.reuse, R16, RZ ;  /* 0x0000001006107210 */ /* 0x042fe20007f3e0ff */
[----:B------:R-:W1:Y:S03]  /*20420*/  LDC R20, c[0x0][0x250] ;  /* 0x00009400ff147b82 */ /* 0x000e660000000800 */
[----:B------:R-:W-:Y:S01]  /*20430*/  LEA.HI.X.SX32 R17, R6, R17, 0x1, P1 ;  /* 0x0000001106117211 */ /* 0x000fe200008f0eff */
[----:B------:R-:W-:Y:S01]  /*20440*/  IMAD R6, R158, R19, RZ ;  /* 0x000000139e067224 */ /* 0x000fe200078e02ff */
[----:B------:R3:W2:Y:S03]  /*20450*/  LDG.E.U8 R172, desc[UR60][R14.64] ;  /* 0x0000003c0eac7981 */ /* 0x0006a6000c1e1100 */
[----:B------:R-:W1:Y:S01]  /*20460*/  LDC R19, c[0x0][0x258] ;  /* 0x00009600ff137b82 */ /* 0x000e620000000800 */
[----:B------:R-:W-:-:S07]  /*20470*/  IADD3 RZ, P1, R21, R16, RZ ;  /* 0x0000001015ff7210 */ /* 0x000fce0007f3e0ff */
[----:B---3--:R-:W3:Y:S01]  /*20480*/  LDC R15, c[0x0][0x258] ;  /* 0x00009600ff0f7b82 */ /* 0x008ee20000000800 */
[C---:B0-----:R-:W-:Y:S02]  /*20490*/  IADD3 R14, P2, R6.reuse, R4, RZ ;  /* 0x00000004060e7210 */ /* 0x041fe40007f5e0ff */
[----:B------:R-:W-:Y:S02]  /*204a0*/  LEA.HI.X.SX32 R21, R21, R17, 0x1, P1 ;  /* 0x0000001115157211 */ /* 0x000fe400008f0eff */
[----:B------:R-:W-:-:S03]  /*204b0*/  LEA.HI.X.SX32 R17, R6, R5, 0x1, P2 ;  /* 0x0000000506117211 */ /* 0x000fc600010f0eff */
[----:B------:R-:W0:Y:S01]  /*204c0*/  LDC.64 R4, c[0x0][0x218] ;  /* 0x00008600ff047b82 */ /* 0x000e220000000a00 */
[----:B-1----:R-:W-:-:S04]  /*204d0*/  IMAD R16, R152, R19, RZ ;  /* 0x0000001398107224 */ /* 0x002fc800078e02ff */
[C---:B------:R-:W-:Y:S02]  /*204e0*/  IMAD R16, R19.reuse, 0x80, R16 ;  /* 0x0000008013107824 */ /* 0x040fe400078e0210 */
[----:B---3--:R-:W-:Y:S02]  /*204f0*/  IMAD R6, R152, R15, RZ ;  /* 0x0000000f98067224 */ /* 0x008fe400078e02ff */
[----:B------:R-:W-:Y:S02]  /*20500*/  IMAD R16, R19, 0x80, R16 ;  /* 0x0000008013107824 */ /* 0x000fe400078e0210 */
[----:B------:R-:W-:Y:S02]  /*20510*/  IMAD R6, R15, 0x80, R6 ;  /* 0x000000800f067824 */ /* 0x000fe400078e0206 */
[C---:B------:R-:W-:Y:S02]  /*20520*/  IMAD R15, R158.reuse, R20, RZ ;  /* 0x000000149e0f7224 */ /* 0x040fe400078e02ff */
[----:B----4-:R-:W-:Y:S01]  /*20530*/  IMAD R19, R158, R155, RZ ;  /* 0x0000009b9e137224 */ /* 0x010fe200078e02ff */
[----:B------:R-:W1:Y:S01]  /*20540*/  LDC R20, c[0x0][0x258] ;  /* 0x00009600ff147b82 */ /* 0x000e620000000800 */
[----:B------:R-:W-:-:S03]  /*20550*/  IADD3 RZ, P1, R6, R14, RZ ;  /* 0x0000000e06ff7210 */ /* 0x000fc60007f3e0ff */
[----:B0-----:R-:W-:Y:S01]  /*20560*/  IADD3 R4, P2, R19, R4, RZ ;  /* 0x0000000413047210 */ /* 0x001fe20007f5e0ff */
[----:B------:R-:W-:-:S03]  /*20570*/  IMAD R14, R152, R153, RZ ;  /* 0x00000099980e7224 */ /* 0x000fc600078e02ff */
[----:B------:R-:W-:Y:S01]  /*20580*/  LEA.HI.X.SX32 R19, R19, R5, 0x1, P2 ;  /* 0x0000000513137211 */ /* 0x000fe200010f0eff */
[----:B------:R-:W-:Y:S01]  /*20590*/  IMAD.IADD R15, R15, 0x1, R154 ;  /* 0x000000010f0f7824 */ /* 0x000fe200078e029a */
[----:B------:R-:W0:Y:S01]  /*205a0*/  LDC R5, c[0x0][0x250] ;  /* 0x00009400ff057b82 */ /* 0x000e220000000800 */
[----:B------:R-:W-:-:S07]  /*205b0*/  IMAD R14, R153, 0x80, R14 ;  /* 0x00000080990e7824 */ /* 0x000fce00078e020e */
[----:B------:R-:W3:Y:S01]  /*205c0*/  LDC R153, c[0x0][0x218] ;  /* 0x00008600ff997b82 */ /* 0x000ee20000000800 */
[----:B------:R-:W-:-:S07]  /*205d0*/  IADD3 RZ, P2, R16, R4, RZ ;  /* 0x0000000410ff7210 */ /* 0x000fce0007f5e0ff */
[----:B------:R-:W4:Y:S01]  /*205e0*/  LDC R154, c[0x0][0x258] ;  /* 0x00009600ff9a7b82 */ /* 0x000f220000000800 */
[----:B-1----:R-:W-:Y:S02]  /*205f0*/  IMAD R4, R152, R20, RZ ;  /* 0x0000001498047224 */ /* 0x002fe400078e02ff */
[----:B------:R-:W-:-:S05]  /*20600*/  IMAD.IADD R14, R14, 0x1, R15 ;  /* 0x000000010e0e7824 */ /* 0x000fca00078e020f */
[----:B------:R-:W1:Y:S01]  /*20610*/  LDC R155, c[0x0][0x250] ;  /* 0x00009400ff9b7b82 */ /* 0x000e620000000800 */
[----:B------:R-:W-:Y:S01]  /*20620*/  IMAD R4, R20, 0x80, R4 ;  /* 0x0000008014047824 */ /* 0x000fe200078e0204 */
[----:B------:R-:W-:Y:S02]  /*20630*/  LEA.HI.X.SX32 R6, R6, R17, 0x1, P1 ;  /* 0x0000001106067211 */ /* 0x000fe400008f0eff */
[----:B------:R-:W-:Y:S01]  /*20640*/  IADD3 R14, P1, R2, R14, RZ ;  /* 0x0000000e020e7210 */ /* 0x000fe20007f3e0ff */
[----:B------:R-:W-:Y:S02]  /*20650*/  IMAD R17, R20, 0x80, R4 ;  /* 0x0000008014117824 */ /* 0x000fe400078e0204 */
[----:B0-----:R-:W-:Y:S02]  /*20660*/  IMAD R20, R158, R5, RZ ;  /* 0x000000059e147224 */ /* 0x001fe400078e02ff */
[----:B------:R-:W-:Y:S01]  /*20670*/  IMAD.X R15, R3, 0x1, R6, P1 ;  /* 0x00000001030f7824 */ /* 0x000fe200008e0606 */
[----:B------:R-:W0:Y:S01]  /*20680*/  LDC.64 R4, c[0x0][0x218] ;  /* 0x00008600ff047b82 */ /* 0x000e220000000a00 */
[----:B---3--:R-:W-:-:S03]  /*20690*/  IMAD.IADD R6, R20, 0x1, R153 ;  /* 0x0000000114067824 */ /* 0x008fc600078e0299 */
[----:B------:R3:W2:Y:S01]  /*206a0*/  LDG.E.U8 R171, desc[UR60][R14.64] ;  /* 0x0000003c0eab7981 */ /* 0x0006a2000c1e1100 */
[----:B------:R-:W-:-:S03]  /*206b0*/  LEA.HI.X.SX32 R20, R16, R19, 0x1, P2 ;  /* 0x0000001310147211 */ /* 0x000fc600010f0eff */
[----:B------:R-:W0:Y:S01]  /*206c0*/  LDC R153, c[0x0][0x258] ;  /* 0x00009600ff997b82 */ /* 0x000e220000000800 */
[----:B---3--:R-:W-:Y:S02]  /*206d0*/  IMAD.IADD R14, R17, 0x1, R6 ;  /* 0x00000001110e7824 */ /* 0x008fe400078e0206 */
[----:B----4-:R-:W-:-:S05]  /*206e0*/  IMAD R6, R152, R154, RZ ;  /* 0x0000009a98067224 */ /* 0x010fca00078e02ff */
[----:B------:R-:W3:Y:S01]  /*206f0*/  LDC R15, c[0x0][0x250] ;  /* 0x00009400ff0f7b82 */ /* 0x000ee20000000800 */
[----:B-1----:R-:W-:Y:S02]  /*20700*/  IMAD R16, R158, R155, RZ ;  /* 0x0000009b9e107224 */ /* 0x002fe400078e02ff */
[----:B------:R-:W-:-:S04]  /*20710*/  IMAD R6, R154, 0x80, R6 ;  /* 0x000000809a067824 */ /* 0x000fc800078e0206 */
[C---:B------:R-:W-:Y:S01]  /*20720*/  IMAD R6, R154.reuse, 0x80, R6 ;  /* 0x000000809a067824 */ /* 0x040fe200078e0206 */
[----:B------:R-:W1:Y:S03]  /*20730*/  LDC R155, c[0x0][0x258] ;  /* 0x00009600ff9b7b82 */ /* 0x000e660000000800 */
[----:B------:R-:W-:-:S05]  /*20740*/  IMAD R17, R154, 0x80, R6 ;  /* 0x000000809a117824 */ /* 0x000fca00078e0206 */
[----:B------:R-:W4:Y:S01]  /*20750*/  LDC R154, c[0x0][0x250] ;  /* 0x00009400ff9a7b82 */ /* 0x000f220000000800 */
[----:B0-----:R-:W-:-:S04]  /*20760*/  IADD3 R19, P1, R16, R4, RZ ;  /* 0x0000000410137210 */ /* 0x001fc80007f3e0ff */
[----:B------:R-:W-:Y:S01]  /*20770*/  LEA.HI.X.SX32 R16, R16, R5, 0x1, P1 ;  /* 0x0000000510107211 */ /* 0x000fe200008f0eff */
[----:B---3--:R-:W-:-:S04]  /*20780*/  IMAD R5, R158, R15, RZ ;  /* 0x0000000f9e057224 */ /* 0x008fc800078e02ff */
[----:B------:R-:W-:Y:S02]  /*20790*/  IMAD.IADD R5, R5, 0x1, R156 ;  /* 0x0000000105057824 */ /* 0x000fe400078e029c */
[C---:B------:R-:W-:Y:S01]  /*207a0*/  IMAD R6, R152.reuse, R153, RZ ;  /* 0x0000009998067224 */ /* 0x040fe200078e02ff */
[----:B------:R-:W3:Y:S01]  /*207b0*/  LDL R156, [R1+0x1a04] ;  /* 0x001a0400019c7983 */ /* 0x000ee20000100800 */
[----:B-1----:R-:W-:Y:S02]  /*207c0*/  IMAD R4, R152, R155, RZ ;  /* 0x0000009b98047224 */ /* 0x002fe400078e02ff */
[----:B------:R-:W-:Y:S01]  /*207d0*/  IMAD R6, R153, 0x80, R6 ;  /* 0x0000008099067824 */ /* 0x000fe200078e0206 */
[----:B------:R-:W2:Y:S01]  /*207e0*/  LDL R155, [R1+0x1a00] ;  /* 0x001a0000019b7983 */ /* 0x000ea20000100800 */
[----:B------:R-:W-:Y:S01]  /*207f0*/  IMAD.IADD R15, R4, 0x1, R5 ;  /* 0x00000001040f7824 */ /* 0x000fe200078e0205 */
[----:B------:R-:W-:Y:S02]  /*20800*/  IADD3 R4, P1, R2, R14, RZ ;  /* 0x0000000e02047210 */ /* 0x000fe40007f3e0ff */
[----:B------:R-:W2:Y:S01]  /*20810*/  LDL R152, [R1+0x1a08] ;  /* 0x001a080001987983 */ /* 0x000ea20000100800 */
[----:B----4-:R-:W-:-:S03]  /*20820*/  IMAD R14, R158, R154, RZ ;  /* 0x0000009a9e0e7224 */ /* 0x010fc600078e02ff */
[----:B------:R-:W4:Y:S01]  /*20830*/  LDL R158, [R1+0x15e8] ;  /* 0x0015e800019e7983 */ /* 0x000f220000100800 */
[----:B------:R-:W-:-:S04]  /*20840*/  IMAD R6, R153, 0x80, R6 ;  /* 0x0000008099067824 */ /* 0x000fc800078e0206 */
[----:B------:R-:W-:Y:S02]  /*20850*/  IMAD R6, R153, 0x80, R6 ;  /* 0x0000008099067824 */ /* 0x000fe400078e0206 */
[----:B------:R-:W2:Y:S01]  /*20860*/  LDL R153, [R1+0x1a0c] ;  /* 0x001a0c0001997983 */ /* 0x000ea20000100800 */
[----:B------:R-:W-:Y:S02]  /*20870*/  IMAD.X R5, R3, 0x1, R20, P1 ;  /* 0x0000000103057824 */ /* 0x000fe400008e0614 */
[----:B------:R-:W-:Y:S01]  /*20880*/  IADD3 RZ, P1, R6, R19, RZ ;  /* 0x0000001306ff7210 */ /* 0x000fe20007f3e0ff */
[----:B------:R-:W-:Y:S01]  /*20890*/  IMAD.IADD R14, R14, 0x1, R157 ;  /* 0x000000010e0e7824 */ /* 0x000fe200078e029d */
[----:B------:R-:W2:Y:S02]  /*208a0*/  LDL R19, [R1+0x189c] ;  /* 0x00189c0001137983 */ /* 0x000ea40000100800 */
[----:B------:R-:W-:Y:S02]  /*208b0*/  LEA.HI.X.SX32 R6, R6, R16, 0x1, P1 ;  /* 0x0000001006067211 */ /* 0x000fe400008f0eff */
[----:B------:R0:W2:Y:S04]  /*208c0*/  LDG.E.U8 R170, desc[UR60][R4.64] ;  /* 0x0000003c04aa7981 */ /* 0x0000a8000c1e1100 */
[----:B------:R-:W2:Y:S04]  /*208d0*/  LDL R16, [R1+0x15ec] ;  /* 0x0015ec0001107983 */ /* 0x000ea80000100800 */
[----:B------:R-:W2:Y:S01]  /*208e0*/  LDL R20, [R1+0x1a18] ;  /* 0x001a180001147983 */ /* 0x000ea20000100800 */
[----:B0-----:R-:W-:Y:S01]  /*208f0*/  IMAD.IADD R4, R17, 0x1, R14 ;  /* 0x0000000111047824 */ /* 0x001fe200078e020e */
[----:B------:R-:W-:-:S02]  /*20900*/  IADD3 R14, P1, R2, R15, RZ ;  /* 0x0000000f020e7210 */ /* 0x000fc40007f3e0ff */
[----:B------:R-:W2:Y:S03]  /*20910*/  LDL R17, [R1+0x1898] ;  /* 0x0018980001117983 */ /* 0x000ea60000100800 */
[----:B------:R-:W-:Y:S02]  /*20920*/  IMAD.X R15, R3, 0x1, R21, P1 ;  /* 0x00000001030f7824 */ /* 0x000fe400008e0615 */
[----:B------:R-:W2:Y:S01]  /*20930*/  LDL R21, [R1+0x162c] ;  /* 0x00162c0001157983 */ /* 0x000ea20000100800 */
[----:B------:R-:W-:-:S03]  /*20940*/  IADD3 R4, P2, R2, R4, RZ ;  /* 0x0000000402047210 */ /* 0x000fc60007f5e0ff */
[----:B------:R-:W2:Y:S02]  /*20950*/  LDG.E.U8 R169, desc[UR60][R14.64] ;  /* 0x0000003c0ea97981 */ /* 0x000ea4000c1e1100 */
[----:B------:R-:W-:Y:S02]  /*20960*/  IMAD.X R5, R3, 0x1, R6, P2 ;  /* 0x0000000103057824 */ /* 0x000fe400010e0606 */
[----:B------:R-:W2:Y:S04]  /*20970*/  LDL R6, [R1+0x1a10] ;  /* 0x001a100001067983 */ /* 0x000ea80000100800 */
[----:B------:R0:W2:Y:S04]  /*20980*/  LDG.E.U8 R168, desc[UR60][R4.64] ;  /* 0x0000003c04a87981 */ /* 0x0000a8000c1e1100 */
[----:B------:R-:W2:Y:S04]  /*20990*/  LDL R15, [R1+0x1a14] ;  /* 0x001a1400010f7983 */ /* 0x000ea80000100800 */
[----:B------:R-:W2:Y:S01]  /*209a0*/  LDL R14, [R1+0x1a1c] ;  /* 0x001a1c00010e7983 */ /* 0x000ea20000100800 */
[----:B0-----:R-:W-:-:S05]  /*209b0*/  IADD3 R4, P1, R2, R165, RZ ;  /* 0x000000a502047210 */ /* 0x001fca0007f3e0ff */
[----:B------:R-:W-:-:S05]  /*209c0*/  IMAD.X R5, R3, 0x1, R164, P1 ;  /* 0x0000000103057824 */ /* 0x000fca00008e06a4 */
[----:B------:R0:W2:Y:S02]  /*209d0*/  LDG.E.U8 R167, desc[UR60][R4.64] ;  /* 0x0000003c04a77981 */ /* 0x0000a4000c1e1100 */
[----:B0-----:R-:W-:-:S05]  /*209e0*/  IADD3 R4, P1, R2, R163, RZ ;  /* 0x000000a302047210 */ /* 0x001fca0007f3e0ff */
[----:B------:R-:W-:-:S05]  /*209f0*/  IMAD.X R5, R3, 0x1, R162, P1 ;  /* 0x0000000103057824 */ /* 0x000fca00008e06a2 */
[----:B------:R0:W2:Y:S02]  /*20a00*/  LDG.E.U8 R166, desc[UR60][R4.64] ;  /* 0x0000003c04a67981 */ /* 0x0000a4000c1e1100 */
[----:B0-----:R-:W-:-:S05]  /*20a10*/  IADD3 R4, P1, R2, R161, RZ ;  /* 0x000000a102047210 */ /* 0x001fca0007f3e0ff */
[----:B------:R-:W-:-:S05]  /*20a20*/  IMAD.X R5, R3, 0x1, R160, P1 ;  /* 0x0000000103057824 */ /* 0x000fca00008e06a0 */
[----:B------:R0:W2:Y:S02]  /*20a30*/  LDG.E.U8 R165, desc[UR60][R4.64] ;  /* 0x0000003c04a57981 */ /* 0x0000a4000c1e1100 */
[----:B0-----:R-:W-:-:S05]  /*20a40*/  IADD3 R4, P1, R2, R159, RZ ;  /* 0x0000009f02047210 */ /* 0x001fca0007f3e0ff */
[----:B----4-:R-:W-:-:S05]  /*20a50*/  IMAD.X R5, R3, 0x1, R158, P1 ;  /* 0x0000000103057824 */ /* 0x010fca00008e069e */
[----:B------:R3:W4:Y:S02]  /*20a60*/  LDG.E.U8 R164, desc[UR60][R4.64] ;  /* 0x0000003c04a47981 */ /* 0x000724000c1e1100 */
[----:B---3--:R-:W-:-:S05]  /*20a70*/  IADD3 R4, P1, R2, R156, RZ ;  /* 0x0000009c02047210 */ /* 0x008fca0007f3e0ff */
[----:B--2---:R-:W-:-:S05]  /*20a80*/  IMAD.X R5, R3, 0x1, R155, P1 ;  /* 0x0000000103057824 */ /* 0x004fca00008e069b */
[----:B------:R0:W2:Y:S02]  /*20a90*/  LDG.E.U8 R163, desc[UR60][R4.64] ;  /* 0x0000003c04a37981 */ /* 0x0000a4000c1e1100 */
[----:B0-----:R-:W-:-:S05]  /*20aa0*/  IADD3 R4, P1, R2, R153, RZ ;  /* 0x0000009902047210 */ /* 0x001fca0007f3e0ff */
[----:B------:R-:W-:-:S05]  /*20ab0*/  IMAD.X R5, R3, 0x1, R152, P1 ;  /* 0x0000000103057824 */ /* 0x000fca00008e0698 */
[----:B------:R0:W3:Y:S02]  /*20ac0*/  LDG.E.U8 R162, desc[UR60][R4.64] ;  /* 0x0000003c04a27981 */ /* 0x0000e4000c1e1100 */
[C---:B0-----:R-:W-:Y:S02]  /*20ad0*/  IADD3 R4, P1, R2.reuse, R19, RZ ;  /* 0x0000001302047210 */ /* 0x041fe40007f3e0ff */
[----:B------:R-:W4:Y:S03]  /*20ae0*/  LDL R19, [R1+0x18a0] ;  /* 0x0018a00001137983 */ /* 0x000f260000100800 */
[----:B------:R-:W-:Y:S02]  /*20af0*/  IMAD.X R5, R3, 0x1, R17, P1 ;  /* 0x0000000103057824 */ /* 0x000fe400008e0611 */
        /* <DEDUP_REMOVED lines=17> */
[----:B----4-:R-:W-:-:S02]  /*20c10*/  IADD3 R4, P1, R2, R19, RZ ;  /* 0x0000001302047210 */ /* 0x010fc40007f3e0ff */
[----:B------:R-:W4:Y:S03]  /*20c20*/  LDL R19, [R1+0x18a8] ;  /* 0x0018a80001137983 */ /* 0x000f260000100800 */
[----:B--2---:R-:W-:Y:S02]  /*20c30*/  IMAD.X R5, R3, 0x1, R17, P1 ;  /* 0x0000000103057824 */ /* 0x004fe400008e0611 */
[----:B------:R-:W2:Y:S04]  /*20c40*/  LDL R17, [R1+0x16d0] ;  /* 0x0016d00001117983 */ /* 0x000ea80000100800 */
[----:B------:R3:W2:Y:S02]  /*20c50*/  LDG.E.U8 R157, desc[UR60][R4.64] ;  /* 0x0000003c049d7981 */ /* 0x0006a4000c1e1100 */
[----:B---3--:R-:W-:-:S02]  /*20c60*/  IADD3 R4, P1, R2, R16, RZ ;  /* 0x0000001002047210 */ /* 0x008fc40007f3e0ff */
        /* <DEDUP_REMOVED lines=9> */
[----:B0-----:R-:W-:-:S05]  /*20d00*/  IADD3 R4, P1, R2, R21, RZ ;  /* 0x0000001502047210 */ /* 0x001fca0007f3e0ff */
[C---:B------:R-:W-:Y:S02]  /*20d10*/  IMAD.X R5, R3.reuse, 0x1, R20, P1 ;  /* 0x0000000103057824 */ /* 0x040fe400008e0614 */
[----:B------:R-:W3:Y:S04]  /*20d20*/  LDL R20, [R1+0x18b4] ;  /* 0x0018b40001147983 */ /* 0x000ee80000100800 */
[----:B------:R4:W3:Y:S02]  /*20d30*/  LDG.E.U8 R154, desc[UR60][R4.64] ;  /* 0x0000003c049a7981 */ /* 0x0008e4000c1e1100 */
[----:B----4-:R-:W-:Y:S02]  /*20d40*/  IADD3 R4, P1, R2, R19, RZ ;  /* 0x0000001302047210 */ /* 0x010fe40007f3e0ff */
[----:B------:R-:W4:Y:S03]  /*20d50*/  LDL R19, [R1+0x15fc] ;  /* 0x0015fc0001137983 */ /* 0x000f260000100800 */
[----:B--2---:R-:W-:-:S02]  /*20d60*/  IMAD.X R5, R3, 0x1, R17, P1 ;  /* 0x0000000103057824 */ /* 0x004fc400008e0611 */
[----:B------:R-:W2:Y:S04]  /*20d70*/  LDL R17, [R1+0x1600] ;  /* 0x0016000001117983 */ /* 0x000ea80000100800 */
[----:B------:R3:W2:Y:S02]  /*20d80*/  LDG.E.U8 R153, desc[UR60][R4.64] ;  /* 0x0000003c04997981 */ /* 0x0006a4000c1e1100 */
[----:B---3--:R-:W-:Y:S02]  /*20d90*/  IADD3 R4, P1, R2, R16, RZ ;  /* 0x0000001002047210 */ /* 0x008fe40007f3e0ff */
[----:B------:R-:W3:Y:S03]  /*20da0*/  LDL R16, [R1+0x18b8] ;  /* 0x0018b80001107983 */ /* 0x000ee60000100800 */
[----:B------:R-:W-:-:S02]  /*20db0*/  IMAD.X R5, R3, 0x1, R15, P1 ;  /* 0x0000000103057824 */ /* 0x000fc400008e060f */
[----:B------:R-:W3:Y:S04]  /*20dc0*/  LDL R15, [R1+0x18bc] ;  /* 0x0018bc00010f7983 */ /* 0x000ee80000100800 */
[----:B------:R0:W3:Y:S02]  /*20dd0*/  LDG.E.U8 R152, desc[UR60][R4.64] ;  /* 0x0000003c04987981 */ /* 0x0000e4000c1e1100 */
[----:B0-----:R-:W-:Y:S02]  /*20de0*/  IADD3 R4, P1, R2, R6, RZ ;  /* 0x0000000602047210 */ /* 0x001fe40007f3e0ff */
[----:B------:R-:W3:Y:S03]  /*20df0*/  LDL R6, [R1+0x18b0] ;  /* 0x0018b00001067983 */ /* 0x000ee60000100800 */
[----:B------:R-:W-:-:S02]  /*20e00*/  IMAD.X R5, R3, 0x1, R14, P1 ;  /* 0x0000000103057824 */ /* 0x000fc400008e060e */
[----:B------:R-:W3:Y:S04]  /*20e10*/  LDL R14, [R1+0x16d4] ;  /* 0x0016d400010e7983 */ /* 0x000ee80000100800 */
[----:B------:R0:W3:Y:S04]  /*20e20*/  LDG.E.U8 R21, desc[UR60][R4.64] ;  /* 0x0000003c04157981 */ /* 0x0000e8000c1e1100 */
[----:B------:R-:W0:Y:S02]  /*20e30*/  LDL R5, [R1+0x18cc] ;  /* 0x0018cc0001057983 */ /* 0x000e240000100800 */
[----:B0-----:R-:W-:-:S05]  /*20e40*/  IADD3 R4, P1, R2, R5, RZ ;  /* 0x0000000502047210 */ /* 0x001fca0007f3e0ff */
[----:B------:R-:W-:-:S05]  /*20e50*/  IMAD.X R5, R3, 0x1, R20, P1 ;  /* 0x0000000103057824 */ /* 0x000fca00008e0614 */
[----:B------:R0:W3:Y:S04]  /*20e60*/  LDG.E.U8 R20, desc[UR60][R4.64] ;  /* 0x0000003c04147981 */ /* 0x0000e8000c1e1100 */
[----:B------:R-:W0:Y:S02]  /*20e70*/  LDL R5, [R1+0x18ac] ;  /* 0x0018ac0001057983 */ /* 0x000e240000100800 */
[----:B0-----:R-:W-:-:S05]  /*20e80*/  IADD3 R4, P1, R2, R5, RZ ;  /* 0x0000000502047210 */ /* 0x001fca0007f3e0ff */
[----:B----4-:R-:W-:-:S05]  /*20e90*/  IMAD.X R5, R3, 0x1, R19, P1 ;  /* 0x0000000103057824 */ /* 0x010fca00008e0613 */
[----:B------:R0:W4:Y:S04]  /*20ea0*/  LDG.E.U8 R19, desc[UR60][R4.64] ;  /* 0x0000003c04137981 */ /* 0x000128000c1e1100 */
[----:B------:R-:W0:Y:S02]  /*20eb0*/  LDL R5, [R1+0x1624] ;  /* 0x0016240001057983 */ /* 0x000e240000100800 */
[----:B0-----:R-:W-:-:S05]  /*20ec0*/  IADD3 R4, P1, R2, R5, RZ ;  /* 0x0000000502047210 */ /* 0x001fca0007f3e0ff */
[----:B--2---:R-:W-:-:S05]  /*20ed0*/  IMAD.X R5, R3, 0x1, R17, P1 ;  /* 0x0000000103057824 */ /* 0x004fca00008e0611 */
[----:B------:R0:W2:Y:S04]  /*20ee0*/  LDG.E.U8 R17, desc[UR60][R4.64] ;  /* 0x0000003c04117981 */ /* 0x0000a8000c1e1100 */
[----:B------:R-:W0:Y:S02]  /*20ef0*/  LDL R5, [R1+0x18d0] ;  /* 0x0018d00001057983 */ /* 0x000e240000100800 */
[----:B0-----:R-:W-:-:S05]  /*20f00*/  IADD3 R4, P1, R2, R5, RZ ;  /* 0x0000000502047210 */ /* 0x001fca0007f3e0ff */
[----:B---3--:R-:W-:-:S05]  /*20f10*/  IMAD.X R5, R3, 0x1, R16, P1 ;  /* 0x0000000103057824 */ /* 0x008fca00008e0610 */
[----:B------:R0:W3:Y:S02]  /*20f20*/  LDG.E.U8 R16, desc[UR60][R4.64] ;  /* 0x0000003c04107981 */ /* 0x0000e4000c1e1100 */
[----:B0-----:R-:W-:Y:S02]  /*20f30*/  IADD3 R4, P1, R2, R15, RZ ;  /* 0x0000000f02047210 */ /* 0x001fe40007f3e0ff */
[----:B------:R-:W4:Y:S03]  /*20f40*/  LDL R15, [R1+0x161c] ;  /* 0x00161c00010f7983 */ /* 0x000f260000100800 */
[----:B------:R-:W-:-:S05]  /*20f50*/  IMAD.X R5, R3, 0x1, R6, P1 ;  /* 0x0000000103057824 */ /* 0x000fca00008e0606 */
[----:B------:R0:W3:Y:S04]  /*20f60*/  LDG.E.U8 R6, desc[UR60][R4.64] ;  /* 0x0000003c04067981 */ /* 0x0000e8000c1e1100 */
[----:B------:R-:W0:Y:S01]  /*20f70*/  LDL R5, [R1+0x1620] ;  /* 0x0016200001057983 */ /* 0x000e220000100800 */
[C---:B------:R-:W-:Y:S02]  /*20f80*/  IADD3 R14, P1, R2.reuse, R14, RZ ;  /* 0x0000000e020e7210 */ /* 0x040fe40007f3e0ff */
[----:B0-----:R-:W-:Y:S02]  /*20f90*/  IADD3 R4, P2, R2, R5, RZ ;  /* 0x0000000502047210 */ /* 0x001fe40007f5e0ff */
[----:B------:R-:W2:Y:S01]  /*20fa0*/  LDL R5, [R1+0x1604] ;  /* 0x0016040001057983 */ /* 0x000ea20000100800 */
[----:B----4-:R-:W-:-:S05]  /*20fb0*/  IMAD.X R15, R3, 0x1, R15, P1 ;  /* 0x00000001030f7824 */ /* 0x010fca00008e060f */
[----:B------:R-:W4:Y:S04]  /*20fc0*/  LDG.E.U8 R14, desc[UR60][R14.64] ;  /* 0x0000003c0e0e7981 */ /* 0x000f28000c1e1100 */
[----:B------:R-:W-:Y:S01]  /*20fd0*/  STL [R1+0x1c3c], R2 ;  /* 0x001c3c0201007387 */ /* 0x000fe20000100800 */
[----:B--2---:R-:W-:-:S05]  /*20fe0*/  IMAD.X R5, R3, 0x1, R5, P2 ;  /* 0x0000000103057824 */ /* 0x004fca00010e0605 */
[----:B------:R-:W2:Y:S01]  /*20ff0*/  LDG.E.U8 R4, desc[UR60][R4.64] ;  /* 0x0000003c04047981 */ /* 0x000ea2000c1e1100 */
[----:B------:R-:W-:Y:S06]  /*21000*/  BAR.SYNC.DEFER_BLOCKING 0x0 ;  /* 0x0000000000007b1d */ /* 0x000fec0000010000 */
[----:B------:R0:W-:Y:S04]  /*21010*/  STS.U8 [R23+0x10400], R122 ;  /* 0x0104007a17007388 */ /* 0x0001e80000000000 */
[----:B------:R1:W-:Y:S04]  /*21020*/  STS.U8 [R23+0x12400], R139 ;  /* 0x0124008b17007388 */ /* 0x0003e80000000000 */
[----:B------:R3:W-:Y:S04]  /*21030*/  STS.U8 [R23+0x14400], R140 ;  /* 0x0144008c17007388 */ /* 0x0007e80000000000 */
[----:B0-----:R-:W4:Y:S04]  /*21040*/  LDL.LU R122, [R1+0x2168] ;  /* 0x00216800017a7983 */ /* 0x001f280000300800 */
[----:B-1----:R-:W2:Y:S04]  /*21050*/  LDL.LU R139, [R1+0x2164] ;  /* 0x00216400018b7983 */ /* 0x002ea80000300800 */
[----:B---3--:R-:W3:Y:S04]  /*21060*/  LDL.LU R140, [R1+0x2160] ;  /* 0x00216000018c7983 */ /* 0x008ee80000300800 */
[----:B------:R0:W-:Y:S04]  /*21070*/  STS.U8 [R23+0x16400], R141 ;  /* 0x0164008d17007388 */ /* 0x0001e80000000000 */
[----:B------:R1:W-:Y:S04]  /*21080*/  STS.U8 [R23+0x10800], R142 ;  /* 0x0108008e17007388 */ /* 0x0003e80000000000 */
[----:B------:R1:W-:Y:S04]  /*21090*/  STS.U8 [R23+0x12800], R216 ;  /* 0x012800d817007388 */ /* 0x0003e80000000000 */
[----:B0-----:R-:W4:Y:S04]  /*210a0*/  LDL.LU R141, [R1+0x215c] ;  /* 0x00215c00018d7983 */ /* 0x001f280000300800 */
[----:B-1----:R-:W2:Y:S04]  /*210b0*/  LDL.LU R142, [R1+0x2158] ;  /* 0x00215800018e7983 */ /* 0x002ea80000300800 */
[----:B------:R-:W3:Y:S04]  /*210c0*/  LDL.LU R216, [R1+0x2154] ;  /* 0x0021540001d87983 */ /* 0x000ee80000300800 */
        /* <DEDUP_REMOVED lines=10> */
[----:B-1----:R-:W4:Y:S04]  /*21170*/  LDL.LU R26, [R1+0x2140] ;  /* 0x00214000011a7983 */ /* 0x002f280000300800 */
[----:B------:R-:W4:Y:S04]  /*21180*/  LDL.LU R27, [R1+0x213c] ;  /* 0x00213c00011b7983 */ /* 0x000f280000300800 */
[----:B------:R0:W-:Y:S04]  /*21190*/  STS.U8 [R23+0x11000], R28 ;  /* 0x0110001c17007388 */ /* 0x0001e80000000000 */
[----:B------:R1:W-:Y:S04]  /*211a0*/  STS.U8 [R23+0x13000], R18 ;  /* 0x0130001217007388 */ /* 0x0003e80000000000 */
[----:B------:R1:W-:Y:S04]  /*211b0*/  STS.U8 [R23+0x15000], R29 ;  /* 0x0150001d17007388 */ /* 0x0003e80000000000 */
[----:B0-----:R-:W4:Y:S04]  /*211c0*/  LDL.LU R28, [R1+0x2138] ;  /* 0x00213800011c7983 */ /* 0x001f280000300800 */
[----:B-1----:R-:W4:Y:S04]  /*211d0*/  LDL.LU R18, [R1+0x2134] ;  /* 0x0021340001127983 */ /* 0x002f280000300800 */
[----:B------:R-:W4:Y:S04]  /*211e0*/  LDL.LU R29, [R1+0x2130] ;  /* 0x00213000011d7983 */ /* 0x000f280000300800 */
[----:B------:R0:W-:Y:S04]  /*211f0*/  STS.U8 [R23+0x17000], R9 ;  /* 0x0170000917007388 */ /* 0x0001e80000000000 */
[----:B0-----:R-:W3:Y:S04]  /*21200*/  LDL.LU R9, [R1+0x212c] ;  /* 0x00212c0001097983 */ /* 0x001ee80000300800 */
[----:B------:R-:W-:Y:S04]  /*21210*/  STS.U8 [R23+0x10000], R169 ;  /* 0x010000a917007388 */ /* 0x000fe80000000000 */
        /* <DEDUP_REMOVED lines=15> */
[----:B---3--:R0:W-:Y:S04]  /*21310*/  STS.U8 [R9+0x10080], R30 ;  /* 0x0100801e09007388 */ /* 0x0081e80000000000 */
[----:B--2---:R1:W-:Y:S04]  /*21320*/  STS.U8 [R9+0x12080], R31 ;  /* 0x0120801f09007388 */ /* 0x0043e80000000000 */
[----:B----4-:R2:W-:Y:S04]  /*21330*/  STS.U8 [R9+0x14080], R217 ;  /* 0x014080d909007388 */ /* 0x0105e80000000000 */
[----:B0-----:R-:W3:Y:S04]  /*21340*/  LDL.LU R30, [R1+0x2128] ;  /* 0x00212800011e7983 */ /* 0x001ee80000300800 */
[----:B-1----:R-:W4:Y:S04]  /*21350*/  LDL.LU R31, [R1+0x2124] ;  /* 0x00212400011f7983 */ /* 0x002f280000300800 */
[----:B--2---:R-:W2:Y:S04]  /*21360*/  LDL.LU R217, [R1+0x2120] ;  /* 0x0021200001d97983 */ /* 0x004ea80000300800 */
[----:B------:R0:W-:Y:S04]  /*21370*/  STS.U8 [R9+0x16080], R216 ;  /* 0x016080d809007388 */ /* 0x0001e80000000000 */
[----:B------:R1:W-:Y:S04]  /*21380*/  STS.U8 [R9+0x10480], R151 ;  /* 0x0104809709007388 */ /* 0x0003e80000000000 */
[----:B------:R1:W-:Y:S04]  /*21390*/  STS.U8 [R9+0x12480], R150 ;  /* 0x0124809609007388 */ /* 0x0003e80000000000 */
[----:B0-----:R-:W3:Y:S04]  /*213a0*/  LDL.LU R216, [R1+0x211c] ;  /* 0x00211c0001d87983 */ /* 0x001ee80000300800 */
[----:B-1----:R-:W4:Y:S04]  /*213b0*/  LDL.LU R151, [R1+0x2118] ;  /* 0x0021180001977983 */ /* 0x002f280000300800 */
[----:B------:R-:W4:Y:S04]  /*213c0*/  LDL.LU R150, [R1+0x2114] ;  /* 0x0021140001967983 */ /* 0x000f280000300800 */
[----:B------:R0:W-:Y:S04]  /*213d0*/  STS.U8 [R9+0x14480], R8 ;  /* 0x0144800809007388 */ /* 0x0001e80000000000 */
[----:B------:R1:W-:Y:S04]  /*213e0*/  STS.U8 [R9+0x16480], R7 ;  /* 0x0164800709007388 */ /* 0x0003e80000000000 */
[----:B------:R1:W-:Y:S04]  /*213f0*/  STS.U8 [R9+0x10880], R13 ;  /* 0x0108800d09007388 */ /* 0x0003e80000000000 */
[----:B0-----:R-:W2:Y:S04]  /*21400*/  LDL.LU R8, [R1+0x2110] ;  /* 0x0021100001087983 */ /* 0x001ea80000300800 */
[----:B-1----:R-:W3:Y:S04]  /*21410*/  LDL.LU R7, [R1+0x210c] ;  /* 0x00210c0001077983 */ /* 0x002ee80000300800 */
[----:B------:R-:W4:Y:S04]  /*21420*/  LDL.LU R13, [R1+0x2108] ;  /* 0x00210800010d7983 */ /* 0x000f280000300800 */
[----:B------:R0:W-:Y:S04]  /*21430*/  STS.U8 [R9+0x12880], R12 ;  /* 0x0128800c09007388 */ /* 0x0001e80000000000 */
[----:B------:R1:W-:Y:S04]  /*21440*/  STS.U8 [R9+0x14880], R11 ;  /* 0x0148800b09007388 */ /* 0x0003e80000000000 */
[----:B0-----:R-:W4:Y:S04]  /*21450*/  LDL.LU R12, [R1+0x2104] ;  /* 0x00210400010c7983 */ /* 0x001f280000300800 */
[----:B-1----:R-:W4:Y:S04]  /*21460*/  LDL.LU R11, [R1+0x2100] ;  /* 0x00210000010b7983 */ /* 0x002f280000300800 */
[----:B------:R0:W-:Y:S04]  /*21470*/  STS.U8 [R9+0x16880], R10 ;  /* 0x0168800a09007388 */ /* 0x0001e80000000000 */
[----:B0-----:R-:W4:Y:S04]  /*21480*/  LDL.LU R10, [R1+0x20fc] ;  /* 0x0020fc00010a7983 */ /* 0x001f280000300800 */
[----:B------:R0:W-:Y:S04]  /*21490*/  STS.U8 [R9+0x10c80], R0 ;  /* 0x010c800009007388 */ /* 0x0001e80000000000 */
        /* <DEDUP_REMOVED lines=18> */
[----:B------:R-:W-:Y:S01]  /*215c0*/  STS.U8 [R9+0x17c80], R172 ;  /* 0x017c80ac09007388 */ /* 0x000fe20000000000 */
[----:B------:R-:W1:Y:S01]  /*215d0*/  S2R R3, SR_CgaCtaId ;  /* 0x0000000000037919 */ /* 0x000e620000008800 */
[----:B------:R-:W-:Y:S01]  /*215e0*/  MOV R2, 0x400 ;  /* 0x0000040000027802 */ /* 0x000fe20000000f00 */
[----:B------:R-:W-:Y:S01]  /*215f0*/  UMOV UR49, 0x40000040 ;  /* 0x4000004000317882 */ /* 0x000fe20000000000 */
[----:B------:R-:W-:Y:S01]  /*21600*/  UIADD3.64 UR58, UR6, 0x2, URZ ;  /* 0x00000002063a7897 */ /* 0x000fe2000fffe03f */
[----:B0-----:R-:W4:Y:S01]  /*21610*/  LDL.LU R0, [R1+0x20f8] ;  /* 0x0020f80001007983 */ /* 0x001f220000300800 */
[----:B-1----:R-:W-:-:S04]  /*21620*/  LEA R2, R3, R2, 0x18 ;  /* 0x0000000203027211 */ /* 0x002fc800078ec0ff */
[----:B------:R-:W-:-:S04]  /*21630*/  SHF.R.U32.HI R2, RZ, 0x4, R2 ;  /* 0x00000004ff027819 */ /* 0x000fc80000011602 */
[----:B------:R-:W-:-:S04]  /*21640*/  SGXT.U32 R2, R2, 0xe ;  /* 0x0000000e0202781a */ /* 0x000fc80000000000 */
[----:B------:R-:W-:Y:S01]  /*21650*/  R2UR UR48, R2 ;  /* 0x00000000023072ca */ /* 0x000fe200000e0000 */
[----:B--2---:R-:W-:Y:S04]  /*21660*/  STS.U8 [R8+0x10100], R142 ;  /* 0x0101008e08007388 */ /* 0x004fe80000000000 */
        /* <DEDUP_REMOVED lines=31> */
[----:B---3--:R-:W-:Y:S04]  /*21860*/  STS.U8 [R7+0x10180], R122 ;  /* 0x0101807a07007388 */ /* 0x008fe80000000000 */
        /* <DEDUP_REMOVED lines=31> */
[----:B----4-:R-:W-:Y:S04]  /*21a60*/  STS.U8 [R13+0x10200], R102 ;  /* 0x010200660d007388 */ /* 0x010fe80000000000 */
        /* <DEDUP_REMOVED lines=127> */
[----:B------:R1:W-:Y:S06]  /*22260*/  MEMBAR.ALL.CTA ;  /* 0x0000000000007992 */ /* 0x0003ec0000008000 */
[----:B-1----:R-:W1:Y:S02]  /*22270*/  FENCE.VIEW.ASYNC.S ;  /* 0x00000000000073c6 */ /* 0x002e640000000000 */
[----:B-1----:R-:W-:Y:S06]  /*22280*/  BAR.SYNC.DEFER_BLOCKING 0x0 ;  /* 0x0000000000007b1d */ /* 0x002fec0000010000 */
[----:B0-----:R-:W-:-:S06]  /*22290*/  WARPGROUP.ARRIVE ;  /* 0x00000000000079c5 */ /* 0x001fcc0000000000 */
[----:B------:R-:W-:Y:S03]  /*222a0*/  QGMMA.64x64x32.F32.E4M3.E4M3 R184, gdesc[UR48], RZ, !UPT, gsb0 ;  /* 0x00e0000030b879f3 */ /* 0x000fe6000c0008ff */
[----:B------:R-:W-:Y:S02]  /*222b0*/  WARPGROUP.DEPBAR.LE gsb0, 0x0 ;  /* 0x00008000000079c5 */ /* 0x000fe40000010000 */
[----:B------:R-:W-:-:S06]  /*222c0*/  WARPGROUP.ARRIVE ;  /* 0x00000000000079c5 */ /* 0x000fcc0000000000 */
[----:B------:R-:W-:Y:S03]  /*222d0*/  QGMMA.64x64x32.F32.E4M3.E4M3 R184, gdesc[UR4], R184, gsb0 ;  /* 0x00e0000004b879f3 */ /* 0x000fe600080008b8 */
[----:B------:R-:W-:Y:S02]  /*222e0*/  WARPGROUP.DEPBAR.LE gsb0, 0x0 ;  /* 0x00008000000079c5 */ /* 0x000fe40000010000 */
[----:B------:R-:W-:-:S06]  /*222f0*/  WARPGROUP.ARRIVE ;  /* 0x00000000000079c5 */ /* 0x000fcc0000000000 */
[----:B------:R-:W-:Y:S01]  /*22300*/  QGMMA.64x64x32.F32.E4M3.E4M3 R184, gdesc[UR56], R184, gsb0 ;  /* 0x00e0000038b879f3 */ /* 0x000fe200080008b8 */
[----:B------:R-:W-:Y:S02]  /*22310*/  UIADD3.64 UR54, UR6, 0x4, URZ ;  /* 0x0000000406367897 */ /* 0x000fe4000fffe03f */
        /* <DEDUP_REMOVED lines=10> */
[----:B------:R-:W-:Y:S03]  /*223c0*/  QGMMA.64x64x32.F32.E4M3.E4M3 R184, gdesc[UR44], R184, gsb0 ;  /* 0x00e000002cb879f3 */ /* 0x000fe600080008b8 */
        /* <DEDUP_REMOVED lines=17> */
[----:B------:R-:W-:Y:S01]  /*224e0*/  QGMMA.64x64x32.F32.E4M3.E4M3 R184, gdesc[UR28], R184, gsb0 ;  /* 0x00e000001cb879f3 */ /* 0x000fe200080008b8 */
[----:B------:R-:W-:Y:S04]  /*224f0*/  STL [R1+0x2040], R9 ;  /* 0x0020400901007387 */ /* 0x000fe80000100800 */
[----:B------:R-:W-:Y:S04]  /*22500*/  STL [R1+0x1fc4], R8 ;  /* 0x001fc40801007387 */ /* 0x000fe80000100800 */
[----:B------:R0:W-:Y:S04]  /*22510*/  STL [R1+0x1fc8], R7 ;  /* 0x001fc80701007387 */ /* 0x0001e80000100800 */
[----:B------:R-:W-:Y:S04]  /*22520*/  STL [R1+0x1e40], R13 ;  /* 0x001e400d01007387 */ /* 0x000fe80000100800 */
[----:B------:R-:W-:Y:S04]  /*22530*/  STL [R1+0x1e44], R12 ;  /* 0x001e440c01007387 */ /* 0x000fe80000100800 */
[----:B------:R-:W-:Y:S04]  /*22540*/  STL [R1+0x1e48], R11 ;  /* 0x001e480b01007387 */ /* 0x000fe80000100800 */
[----:B------:R1:W-:Y:S04]  /*22550*/  STL [R1+0x1e4c], R10 ;  /* 0x001e4c0a01007387 */ /* 0x0003e80000100800 */
[----:B0-----:R-:W2:Y:S04]  /*22560*/  LDL.64 R6, [R1+0xa18] ;  /* 0x000a180001067983 */ /* 0x001ea80000100a00 */
[----:B------:R-:W3:Y:S01]  /*22570*/  LDL.64 R4, [R1+0xa10] ;  /* 0x000a100001047983 */ /* 0x000ee20000100a00 */
[----:B------:R-:W-:Y:S01]  /*22580*/  UMOV UR48, UR42 ;  /* 0x0000002a00307c82 */ /* 0x000fe20008000000 */
[----:B------:R-:W-:-:S02]  /*22590*/  WARPGROUP.DEPBAR.LE gsb0, 0x0 ;  /* 0x00008000000079c5 */ /* 0x000fc40000010000 */
[----:B------:R-:W-:Y:S01]  /*225a0*/  WARPGROUP.ARRIVE ;  /* 0x00000000000079c5 */ /* 0x000fe20000000000 */
[----:B------:R-:W-:Y:S01]  /*225b0*/  UMOV UR49, UR43 ;  /* 0x0000002b00317c82 */ /* 0x000fe20008000000 */
[----:B------:R-:W-:Y:S01]  /*225c0*/  R2UR UR41, R216 ;  /* 0x00000000d82972ca */ /* 0x000fe200000e0000 */
[----:B-1----:R-:W4:Y:S03]  /*225d0*/  LDL.64 R10, [R1+0xa00] ;  /* 0x000a0000010a7983 */ /* 0x002f260000100a00 */
[----:B------:R-:W-:Y:S01]  /*225e0*/  QGMMA.64x64x32.F32.E4M3.E4M3 R184, gdesc[UR32], R184, gsb0 ;  /* 0x00e0000020b879f3 */ /* 0x000fe200080008b8 */
[----:B------:R-:W-:Y:S01]  /*225f0*/  R2UR UR40, R217 ;  /* 0x00000000d92872ca */ /* 0x000fe200000e0000 */
[----:B------:R-:W4:Y:S01]  /*22600*/  LDL.64 R8, [R1+0x9f8] ;  /* 0x0009f80001087983 */ /* 0x000f220000100a00 */
[----:B------:R-:W-:Y:S02]  /*22610*/  WARPGROUP.DEPBAR.LE gsb0, 0x0 ;  /* 0x00008000000079c5 */ /* 0x000fe40000010000 */
[----:B------:R-:W-:-:S06]  /*22620*/  WARPGROUP.ARRIVE ;  /* 0x00000000000079c5 */ /* 0x000fcc0000000000 */
[----:B------:R-:W-:Y:S01]  /*22630*/  QGMMA.64x64x32.F32.E4M3.E4M3 R184, gdesc[UR36], R184, gsb0 ;  /* 0x00e0000024b879f3 */ /* 0x000fe200080008b8 */
[----:B------:R-:W-:Y:S02]  /*22640*/  R2UR UR43, R150 ;  /* 0x00000000962b72ca */ /* 0x000fe400000e0000 */
[----:B------:R-:W-:Y:S02]  /*22650*/  R2UR UR42, R151 ;  /* 0x00000000972a72ca */ /* 0x000fe400000e0000 */
[----:B------:R-:W-:Y:S02]  /*22660*/  MOV R25, UR5 ;  /* 0x0000000500197c02 */ /* 0x000fe40008000f00 */
[----:B------:R-:W-:-:S03]  /*22670*/  MOV R24, UR4 ;  /* 0x0000000400187c02 */ /* 0x000fc60008000f00 */
[----:B------:R-:W-:Y:S04]  /*22680*/  STL [R1+0x1fcc], R25 ;  /* 0x001fcc1901007387 */ /* 0x000fe80000100800 */
[----:B------:R0:W-:Y:S04]  /*22690*/  STL [R1+0x1fd0], R24 ;  /* 0x001fd01801007387 */ /* 0x0001e80000100800 */
[----:B------:R-:W4:Y:S01]  /*226a0*/  LDL.64 R2, [R1+0xa08] ;  /* 0x000a080001027983 */ /* 0x000f220000100a00 */
[----:B------:R-:W-:Y:S02]  /*226b0*/  WARPGROUP.DEPBAR.LE gsb0, 0x0 ;  /* 0x00008000000079c5 */ /* 0x000fe40000010000 */
[----:B------:R-:W-:Y:S01]  /*226c0*/  WARPGROUP.ARRIVE ;  /* 0x00000000000079c5 */ /* 0x000fe20000000000 */
[----:B------:R-:W-:Y:S01]  /*226d0*/  UMOV UR4, UR46 ;  /* 0x0000002e00047c82 */ /* 0x000fe20008000000 */
[----:B------:R-:W-:Y:S01]  /*226e0*/  UMOV UR5, UR47 ;  /* 0x0000002f00057c82 */ /* 0x000fe20008000000 */
[----:B------:R-:W-:Y:S01]  /*226f0*/  R2UR UR45, R29 ;  /* 0x000000001d2d72ca */ /* 0x000fe200000e0000 */
[----:B------:R-:W4:Y:S02]  /*22700*/  LDL.64 R38, [R1+0x9f0] ;  /* 0x0009f00001267983 */ /* 0x000f240000100a00 */
[----:B------:R-:W-:Y:S01]  /*22710*/  QGMMA.64x64x32.F32.E4M3.E4M3 R184, gdesc[UR40], R184, gsb0 ;  /* 0x00e0000028b879f3 */ /* 0x000fe200080008b8 */
[----:B------:R-:W-:Y:S01]  /*22720*/  R2UR UR47, R31 ;  /* 0x000000001f2f72ca */ /* 0x000fe200000e0000 */
[----:B------:R-:W4:Y:S01]  /*22730*/  LDL.64 R36, [R1+0x9e8] ;  /* 0x0009e80001247983 */ /* 0x000f220000100a00 */
[----:B------:R-:W-:-:S02]  /*22740*/  R2UR UR46, R30 ;  /* 0x000000001e2e72ca */ /* 0x000fc400000e0000 */
[----:B------:R-:W-:Y:S01]  /*22750*/  R2UR UR44, R18 ;  /* 0x00000000122c72ca */ /* 0x000fe200000e0000 */
[----:B------:R-:W4:Y:S01]  /*22760*/  LDL.64 R34, [R1+0x9e0] ;  /* 0x0009e00001227983 */ /* 0x000f220000100a00 */
[----:B------:R-:W-:Y:S02]  /*22770*/  MOV R228, UR9 ;  /* 0x0000000900e47c02 */ /* 0x000fe40008000f00 */
[----:B------:R-:W-:Y:S01]  /*22780*/  MOV R227, UR8 ;  /* 0x0000000800e37c02 */ /* 0x000fe20008000f00 */
[----:B------:R-:W4:Y:S01]  /*22790*/  LDL.64 R32, [R1+0x9d8] ;  /* 0x0009d80001207983 */ /* 0x000f220000100a00 */
[----:B------:R-:W-:Y:S02]  /*227a0*/  MOV R230, UR11 ;  /* 0x0000000b00e67c02 */ /* 0x000fe40008000f00 */
[----:B------:R-:W-:Y:S01]  /*227b0*/  MOV R229, UR10 ;  /* 0x0000000a00e57c02 */ /* 0x000fe20008000f00 */
[----:B0-----:R-:W4:Y:S01]  /*227c0*/  LDL.64 R24, [R1+0x9c8] ;  /* 0x0009c80001187983 */ /* 0x001f220000100a00 */
[----:B------:R-:W-:-:S02]  /*227d0*/  MOV R224, UR13 ;  /* 0x0000000d00e07c02 */ /* 0x000fc40008000f00 */
[----:B------:R-:W-:Y:S01]  /*227e0*/  MOV R223, UR12 ;  /* 0x0000000c00df7c02 */ /* 0x000fe20008000f00 */
[----:B------:R-:W4:Y:S01]  /*227f0*/  LDL.64 R12, [R1+0x9c0] ;  /* 0x0009c000010c7983 */ /* 0x000f220000100a00 */
[----:B------:R-:W-:Y:S02]  /*22800*/  WARPGROUP.DEPBAR.LE gsb0, 0x0 ;  /* 0x00008000000079c5 */ /* 0x000fe40000010000 */
[----:B------:R-:W-:Y:S01]  /*22810*/  WARPGROUP.ARRIVE ;  /* 0x00000000000079c5 */ /* 0x000fe20000000000 */
[----:B------:R-:W-:Y:S01]  /*22820*/  MOV R226, UR15 ;  /* 0x0000000f00e27c02 */ /* 0x000fe20008000f00 */
[----:B------:R-:W4:Y:S04]  /*22830*/  LDL.64 R30, [R1+0x9d0] ;  /* 0x0009d000011e7983 */ /* 0x000f280000100a00 */
[----:B------:R-:W-:Y:S01]  /*22840*/  QGMMA.64x64x32.F32.E4M3.E4M3 R184, gdesc[UR44], R184, gsb0 ;  /* 0x00e000002cb879f3 */ /* 0x000fe200080008b8 */
[----:B--2---:R-:W-:-:S02]  /*22850*/  R2UR UR8, R6 ;  /* 0x00000000060872ca */ /* 0x004fc400000e0000 */
[----:B------:R-:W-:Y:S01]  /*22860*/  R2UR UR9, R7 ;  /* 0x00000000070972ca */ /* 0x000fe200000e0000 */
[----:B------:R-:W-:Y:S01]  /*22870*/  UMOV UR10, UR50 ;  /* 0x00000032000a7c82 */ /* 0x000fe20008000000 */
[----:B------:R-:W-:Y:S01]  /*22880*/  UMOV UR11, UR51 ;  /* 0x00000033000b7c82 */ /* 0x000fe20008000000 */
[----:B------:R-:W-:Y:S02]  /*22890*/  WARPGROUP.DEPBAR.LE gsb0, 0x0 ;  /* 0x00008000000079c5 */ /* 0x000fe40000010000 */
[----:B------:R-:W-:-:S08]  /*228a0*/  WARPGROUP.ARRIVE ;  /* 0x00000000000079c5 */ /* 0x000fd00000000000 */
[----:B------:R-:W-:Y:S01]  /*228b0*/  QGMMA.64x64x32.F32.E4M3.E4M3 R152, gdesc[UR8], RZ, !UPT, gsb0 ;  /* 0x00e00000089879f3 */ /* 0x000fe2000c0008ff */
[----:B---3--:R-:W-:Y:S02]  /*228c0*/  R2UR UR12, R4 ;  /* 0x00000000040c72ca */ /* 0x008fe400000e0000 */
[----:B------:R-:W-:Y:S01]  /*228d0*/  R2UR UR13, R5 ;  /* 0x00000000050d72ca */ /* 0x000fe200000e0000 */
[----:B------:R-:W-:Y:S01]  /*228e0*/  UMOV UR15, UR7 ;  /* 0x00000007000f7c82 */ /* 0x000fe20008000000 */
[----:B------:R-:W-:Y:S01]  /*228f0*/  MOV R225, UR14 ;  /* 0x0000000e00e17c02 */ /* 0x000fe20008000f00 */
[----:B------:R-:W-:Y:S01]  /*22900*/  UMOV UR14, UR6 ;  /* 0x00000006000e7c82 */ /* 0x000fe20008000000 */
[----:B------:R-:W-:Y:S02]  /*22910*/  WARPGROUP.DEPBAR.LE gsb0, 0x0 ;  /* 0x00008000000079c5 */ /* 0x000fe40000010000 */
[----:B------:R-:W-:-:S07]  /*22920*/  WARPGROUP.ARRIVE ;  /* 0x00000000000079c5 */ /* 0x000fce0000000000 */
[----:B------:R-:W-:Y:S01]  /*22930*/  QGMMA.64x64x32.F32.E4M3.E4M3 R152, gdesc[UR12], R152, gsb0 ;  /* 0x00e000000c9879f3 */ /* 0x000fe20008000898 */
[----:B------:R-:W-:Y:S02]  /*22940*/  MOV R20, UR21 ;  /* 0x0000001500147c02 */ /* 0x000fe40008000f00 */
[----:B------:R-:W-:Y:S02]  /*22950*/  MOV R19, UR20 ;  /* 0x0000001400137c02 */ /* 0x000fe40008000f00 */
[----:B----4-:R-:W-:Y:S02]  /*22960*/  R2UR UR20, R2 ;  /* 0x00000000021472ca */ /* 0x010fe400000e0000 */
[----:B------:R-:W-:Y:S02]  /*22970*/  R2UR UR21, R3 ;  /* 0x00000000031572ca */ /* 0x000fe400000e0000 */
[----:B------:R-:W-:Y:S01]  /*22980*/  MOV R218, UR23 ;  /* 0x0000001700da7c02 */ /* 0x000fe20008000f00 */
[----:B------:R-:W-:Y:S01]  /*22990*/  UMOV UR23, UR59 ;  /* 0x0000003b00177c82 */ /* 0x000fe20008000000 */
[----:B------:R-:W-:Y:S01]  /*229a0*/  MOV R21, UR22 ;  /* 0x0000001600157c02 */ /* 0x000fe20008000f00 */
[----:B------:R-:W-:Y:S01]  /*229b0*/  UMOV UR22, UR58 ;  /* 0x0000003a00167c82 */ /* 0x000fe20008000000 */
[----:B------:R-:W-:-:S02]  /*229c0*/  WARPGROUP.DEPBAR.LE gsb0, 0x0 ;  /* 0x00008000000079c5 */ /* 0x000fc40000010000 */
[----:B------:R-:W-:-:S06]  /*229d0*/  WARPGROUP.ARRIVE ;  /* 0x00000000000079c5 */ /* 0x000fcc0000000000 */
[----:B------:R-:W-:Y:S01]  /*229e0*/  QGMMA.64x64x32.F32.E4M3.E4M3 R152, gdesc[UR20], R152, gsb0 ;  /* 0x00e00000149879f3 */ /* 0x000fe20008000898 */
[----:B------:R-:W-:Y:S02]  /*229f0*/  R2UR UR52, R10 ;  /* 0x000000000a3472ca */ /* 0x000fe400000e0000 */
[----:B------:R-:W-:Y:S02]  /*22a00*/  R2UR UR53, R11 ;  /* 0x000000000b3572ca */ /* 0x000fe400000e0000 */
[----:B------:R-:W-:Y:S02]  /*22a10*/  R2UR UR56, R8 ;  /* 0x00000000083872ca */ /* 0x000fe400000e0000 */
[----:B------:R-:W-:Y:S01]  /*22a20*/  R2UR UR57, R9 ;  /* 0x00000000093972ca */ /* 0x000fe200000e0000 */
[----:B------:R-:W-:Y:S01]  /*22a30*/  UMOV UR58, UR48 ;  /* 0x00000030003a7c82 */ /* 0x000fe20008000000 */
[----:B------:R-:W-:Y:S01]  /*22a40*/  UMOV UR59, UR49 ;  /* 0x00000031003b7c82 */ /* 0x000fe20008000000 */
[----:B------:R-:W-:-:S02]  /*22a50*/  R2UR UR8, R38 ;  /* 0x00000000260872ca */ /* 0x000fc400000e0000 */
[----:B------:R-:W-:Y:S01]  /*22a60*/  R2UR UR9, R39 ;  /* 0x00000000270972ca */ /* 0x000fe200000e0000 */
[----:B------:R-:W-:Y:S01]  /*22a70*/  UMOV UR10, UR4 ;  /* 0x00000004000a7c82 */ /* 0x000fe20008000000 */
[----:B------:R-:W-:Y:S01]  /*22a80*/  UMOV UR11, UR5 ;  /* 0x00000005000b7c82 */ /* 0x000fe20008000000 */
[----:B------:R-:W2:Y:S01]  /*22a90*/  LDL.64 R8, [R1+0x9b0] ;  /* 0x0009b00001087983 */ /* 0x000ea20000100a00 */
[----:B------:R-:W-:Y:S02]  /*22aa0*/  R2UR UR12, R36 ;  /* 0x00000000240c72ca */ /* 0x000fe400000e0000 */
[----:B------:R-:W-:Y:S01]  /*22ab0*/  R2UR UR13, R37 ;  /* 0x00000000250d72ca */ /* 0x000fe200000e0000 */
[----:B------:R-:W3:Y:S01]  /*22ac0*/  LDL.64 R10, [R1+0x9b8] ;  /* 0x0009b800010a7983 */ /* 0x000ee20000100a00 */
        /* <DEDUP_REMOVED lines=9> */
[----:B------:R-:W-:Y:S02]  /*22b60*/  R2UR UR11, R230 ;  /* 0x00000000e60b72ca */ /* 0x000fe400000e0000 */
[----:B------:R-:W-:-:S11]  /*22b70*/  R2UR UR10, R229 ;  /* 0x00000000e50a72ca */ /* 0x000fd600000e0000 */
[----:B------:R-:W-:Y:S02]  /*22b80*/  UMOV UR15, UR11 ;  /* 0x0000000b000f7c82 */ /* 0x000fe40008000000 */
[----:B------:R-:W-:Y:S01]  /*22b90*/  UMOV UR14, UR10 ;  /* 0x0000000a000e7c82 */ /* 0x000fe20008000000 */
[----:B------:R-:W-:Y:S02]  /*22ba0*/  WARPGROUP.DEPBAR.LE gsb0, 0x0 ;  /* 0x00008000000079c5 */ /* 0x000fe40000010000 */
[----:B------:R-:W-:-:S06]  /*22bb0*/  WARPGROUP.ARRIVE ;  /* 0x00000000000079c5 */ /* 0x000fcc0000000000 */
[----:B------:R-:W-:Y:S01]  /*22bc0*/  QGMMA.64x64x32.F32.E4M3.E4M3 R152, gdesc[UR12], R152, gsb0 ;  /* 0x00e000000c9879f3 */ /* 0x000fe20008000898 */
[----:B------:R-:W-:Y:S02]  /*22bd0*/  R2UR UR15, R226 ;  /* 0x00000000e20f72ca */ /* 0x000fe400000e0000 */
[----:B------:R-:W-:Y:S02]  /*22be0*/  R2UR UR14, R225 ;  /* 0x00000000e10e72ca */ /* 0x000fe400000e0000 */
[----:B------:R-:W-:Y:S02]  /*22bf0*/  MOV R220, UR17 ;  /* 0x0000001100dc7c02 */ /* 0x000fe40008000f00 */
[----:B------:R-:W-:Y:S02]  /*22c00*/  MOV R219, UR16 ;  /* 0x0000001000db7c02 */ /* 0x000fe40008000f00 */
[----:B------:R-:W-:Y:S02]  /*22c10*/  R2UR UR16, R34 ;  /* 0x00000000221072ca */ /* 0x000fe400000e0000 */
[----:B------:R-:W-:-:S02]  /*22c20*/  R2UR UR17, R35 ;  /* 0x00000000231172ca */ /* 0x000fc400000e0000 */
[----:B------:R-:W-:Y:S01]  /*22c30*/  MOV R222, UR19 ;  /* 0x0000001300de7c02 */ /* 0x000fe20008000f00 */
[----:B------:R-:W-:Y:S01]  /*22c40*/  UMOV UR19, UR15 ;  /* 0x0000000f00137c82 */ /* 0x000fe20008000000 */
[----:B------:R-:W-:Y:S01]  /*22c50*/  MOV R221, UR18 ;  /* 0x0000001200dd7c02 */ /* 0x000fe20008000f00 */
[----:B------:R-:W-:Y:S01]  /*22c60*/  UMOV UR18, UR14 ;  /* 0x0000000e00127c82 */ /* 0x000fe20008000000 */
[----:B------:R-:W-:Y:S02]  /*22c70*/  WARPGROUP.DEPBAR.LE gsb0, 0x0 ;  /* 0x00008000000079c5 */ /* 0x000fe40000010000 */
[----:B------:R-:W-:-:S06]  /*22c80*/  WARPGROUP.ARRIVE ;  /* 0x00000000000079c5 */ /* 0x000fcc0000000000 */
[----:B------:R-:W-:Y:S01]  /*22c90*/  QGMMA.64x64x32.F32.E4M3.E4M3 R152, gdesc[UR16], R152, gsb0 ;  /* 0x00e00000109879f3 */ /* 0x000fe20008000898 */
[----:B------:R-:W-:Y:S02]  /*22ca0*/  R2UR UR19, R222 ;  /* 0x00000000de1372ca */ /* 0x000fe400000e0000 */
[----:B------:R-:W-:Y:S02]  /*22cb0*/  R2UR UR18, R221 ;  /* 0x00000000dd1272ca */ /* 0x000fe400000e0000 */
[----:B------:R-:W-:Y:S02]  /*22cc0*/  R2UR UR20, R32 ;  /* 0x00000000201472ca */ /* 0x000fe400000e0000 */
[----:B------:R-:W-:-:S07]  /*22cd0*/  R2UR UR21, R33 ;  /* 0x00000000211572ca */ /* 0x000fce00000e0000 */
        /* <DEDUP_REMOVED lines=25> */
[----:B------:R-:W-:Y:S01]  /*22e70*/  STL [R1+0x2028], R194 ;  /* 0x002028c201007387 */ /* 0x000fe20000100800 */
[----:B------:R-:W-:-:S02]  /*22e80*/  WARPGROUP.DEPBAR.LE gsb0, 0x0 ;  /* 0x00008000000079c5 */ /* 0x000fc40000010000 */
[----:B------:R-:W-:-:S06]  /*22e90*/  WARPGROUP.ARRIVE ;  /* 0x00000000000079c5 */ /* 0x000fcc0000000000 */
[----:B------:R-:W-:Y:S01]  /*22ea0*/  QGMMA.64x64x32.F32.E4M3.E4M3 R152, gdesc[UR24], R152, gsb0 ;  /* 0x00e00000189879f3 */ /* 0x000fe20008000898 */
        /* <DEDUP_REMOVED lines=13> */
[----:B------:R-:W-:-:S03]  /*22f80*/  MOV R2, UR51 ;  /* 0x0000003300027c02 */ /* 0x000fc60008000f00 */
[----:B------:R-:W-:Y:S01]  /*22f90*/  STL [R1+0x1ff0], R208 ;  /* 0x001ff0d001007387 */ /* 0x000fe20000100800 */
[----:B------:R-:W-:-:S03]  /*22fa0*/  MOV R18, UR50 ;  /* 0x0000003200127c02 */ /* 0x000fc60008000f00 */
[----:B------:R-:W-:Y:S04]  /*22fb0*/  STL [R1+0x1fec], R209 ;  /* 0x001fecd101007387 */ /* 0x000fe80000100800 */
[----:B------:R-:W-:Y:S04]  /*22fc0*/  STL [R1+0x1fe8], R210 ;  /* 0x001fe8d201007387 */ /* 0x000fe80000100800 */
[----:B------:R-:W-:Y:S04]  /*22fd0*/  STL [R1+0x1fe4], R211 ;  /* 0x001fe4d301007387 */ /* 0x000fe80000100800 */
[----:B------:R-:W-:Y:S04]  /*22fe0*/  STL [R1+0x1fe0], R212 ;  /* 0x001fe0d401007387 */ /* 0x000fe80000100800 */
[----:B------:R-:W-:Y:S01]  /*22ff0*/  STL [R1+0x1fdc], R213 ;  /* 0x001fdcd501007387 */ /* 0x000fe20000100800 */
[----:B--2---:R-:W-:-:S03]  /*23000*/  R2UR UR48, R8 ;  /* 0x00000000083072ca */ /* 0x004fc600000e0000 */
[----:B------:R-:W-:Y:S01]  /*23010*/  STL [R1+0x1fd8], R214 ;  /* 0x001fd8d601007387 */ /* 0x000fe20000100800 */
[----:B------:R-:W-:-:S03]  /*23020*/  R2UR UR49, R9 ;  /* 0x00000000093172ca */ /* 0x000fc600000e0000 */
[----:B------:R-:W-:Y:S04]  /*23030*/  STL [R1+0x1fd4], R215 ;  /* 0x001fd4d701007387 */ /* 0x000fe80000100800 */
[----:B------:R0:W-:Y:S04]  /*23040*/  STL [R1+0x1e50], R2 ;  /* 0x001e500201007387 */ /* 0x0001e80000100800 */
[----:B------:R1:W-:Y:S04]  /*23050*/  STL [R1+0x1e54], R18 ;  /* 0x001e541201007387 */ /* 0x0003e80000100800 */
[----:B------:R-:W2:Y:S01]  /*23060*/  LDL.64 R8, [R1+0x9a8] ;  /* 0x0009a80001087983 */ /* 0x000ea20000100a00 */
[----:B------:R-:W-:-:S02]  /*23070*/  R2UR UR27, R17 ;  /* 0x00000000111b72ca */ /* 0x000fc400000e0000 */
[----:B------:R-:W-:Y:S02]  /*23080*/  R2UR UR26, R16 ;  /* 0x00000000101a72ca */ /* 0x000fe400000e0000 */
[----:B------:R-:W-:Y:S02]  /*23090*/  MOV R4, UR29 ;  /* 0x0000001d00047c02 */ /* 0x000fe40008000f00 */
[----:B------:R-:W-:Y:S01]  /*230a0*/  MOV R3, UR28 ;  /* 0x0000001c00037c02 */ /* 0x000fe20008000f00 */
[----:B------:R-:W-:Y:S02]  /*230b0*/  WARPGROUP.DEPBAR.LE gsb0, 0x0 ;  /* 0x00008000000079c5 */ /* 0x000fe40000010000 */
[----:B------:R-:W-:Y:S02]  /*230c0*/  R2UR UR28, R24 ;  /* 0x00000000181c72ca */ /* 0x000fe400000e0000 */
[----:B------:R-:W-:Y:S02]  /*230d0*/  MOV R6, UR31 ;  /* 0x0000001f00067c02 */ /* 0x000fe40008000f00 */
[----:B------:R-:W-:-:S02]  /*230e0*/  MOV R5, UR30 ;  /* 0x0000001e00057c02 */ /* 0x000fc40008000f00 */
[----:B------:R-:W-:Y:S02]  /*230f0*/  R2UR UR52, R12 ;  /* 0x000000000c3472ca */ /* 0x000fe400000e0000 */
[----:B------:R-:W-:Y:S02]  /*23100*/  R2UR UR53, R13 ;  /* 0x000000000d3572ca */ /* 0x000fe400000e0000 */
[----:B---3--:R-:W-:Y:S02]  /*23110*/  R2UR UR56, R10 ;  /* 0x000000000a3872ca */ /* 0x008fe400000e0000 */
[----:B------:R-:W-:Y:S01]  /*23120*/  R2UR UR57, R11 ;  /* 0x000000000b3972ca */ /* 0x000fe200000e0000 */
[----:B------:R-:W-:Y:S01]  /*23130*/  UMOV UR58, UR34 ;  /* 0x00000022003a7c82 */ /* 0x000fe20008000000 */
[----:B------:R-:W-:Y:S01]  /*23140*/  R2UR UR29, R25 ;  /* 0x00000000191d72ca */ /* 0x000fe200000e0000 */
[----:B------:R-:W-:Y:S01]  /*23150*/  WARPGROUP.ARRIVE ;  /* 0x00000000000079c5 */ /* 0x000fe20000000000 */
[----:B------:R-:W-:Y:S01]  /*23160*/  UMOV UR30, UR26 ;  /* 0x0000001a001e7c82 */ /* 0x000fe20008000000 */
[----:B------:R-:W-:Y:S01]  /*23170*/  UMOV UR31, UR27 ;  /* 0x0000001b001f7c82 */ /* 0x000fe20008000000 */
[----:B------:R-:W-:Y:S01]  /*23180*/  UMOV UR59, UR35 ;  /* 0x00000023003b7c82 */ /* 0x000fe20008000000 */
[----:B------:R-:W-:Y:S01]  /*23190*/  R2UR UR24, R14 ;  /* 0x000000000e1872ca */ /* 0x000fe200000e0000 */
[----:B------:R-:W3:Y:S04]  /*231a0*/  LDL R16, [R1+0x14a8] ;  /* 0x0014a80001107983 */ /* 0x000ee80000100800 */
[----:B------:R-:W4:Y:S03]  /*231b0*/  LDL R14, [R1+0x1608] ;  /* 0x00160800010e7983 */ /* 0x000f260000100800 */
[----:B------:R-:W-:Y:S01]  /*231c0*/  QGMMA.64x64x32.F32.E4M3.E4M3 R152, gdesc[UR28], R152, gsb0 ;  /* 0x00e000001c9879f3 */ /* 0x000fe20008000898 */
[----:B------:R-:W-:Y:S01]  /*231d0*/  R2UR UR31, R6 ;  /* 0x00000000061f72ca */ /* 0x000fe200000e0000 */
[----:B0-----:R-:W3:Y:S01]  /*231e0*/  LDL R2, [R1+0x149c] ;  /* 0x00149c0001027983 */ /* 0x001ee20000100800 */
[----:B------:R-:W-:-:S02]  /*231f0*/  R2UR UR30, R5 ;  /* 0x00000000051e72ca */ /* 0x000fc400000e0000 */
[----:B------:R-:W-:Y:S01]  /*23200*/  R2UR UR29, R4 ;  /* 0x00000000041d72ca */ /* 0x000fe200000e0000 */
[----:B------:R-:W-:Y:S01]  /*23210*/  UMOV UR50, UR38 ;  /* 0x0000002600327c82 */ /* 0x000fe20008000000 */
[----:B------:R-:W4:Y:S01]  /*23220*/  LDL R4, [R1+0x1618] ;  /* 0x0016180001047983 */ /* 0x000f220000100800 */
[----:B------:R-:W-:-:S03]  /*23230*/  UMOV UR51, UR39 ;  /* 0x0000002700337c82 */ /* 0x000fc60008000000 */
[----:B------:R-:W3:Y:S03]  /*23240*/  LDL R13, [R1+0xccc] ;  /* 0x000ccc00010d7983 */ /* 0x000ee60000100800 */
[----:B------:R-:W-:Y:S01]  /*23250*/  UMOV UR55, UR31 ;  /* 0x0000001f00377c82 */ /* 0x000fe20008000000 */
[----:B------:R-:W3:Y:S01]  /*23260*/  LDL R11, [R1+0xcc0] ;  /* 0x000cc000010b7983 */ /* 0x000ee20000100800 */
[----:B------:R-:W-:-:S03]  /*23270*/  UMOV UR54, UR30 ;  /* 0x0000001e00367c82 */ /* 0x000fc60008000000 */
[----:B------:R-:W3:Y:S01]  /*23280*/  LDL R7, [R1+0xcc8] ;  /* 0x000cc80001077983 */ /* 0x000ee20000100800 */
[----:B------:R-:W-:Y:S02]  /*23290*/  R2UR UR28, R3 ;  /* 0x00000000031c72ca */ /* 0x000fe400000e0000 */
[----:B------:R-:W-:Y:S01]  /*232a0*/  R2UR UR25, R15 ;  /* 0x000000000f1972ca */ /* 0x000fe200000e0000 */
[----:B------:R-:W3:Y:S04]  /*232b0*/  LDL R10, [R1+0xcd4] ;  /* 0x000cd400010a7983 */ /* 0x000ee80000100800 */
[----:B------:R-:W3:Y:S04]  /*232c0*/  LDL R21, [R1+0xcdc] ;  /* 0x000cdc0001157983 */ /* 0x000ee80000100800 */
[----:B------:R-:W3:Y:S01]  /*232d0*/  LDL R12, [R1+0xce4] ;  /* 0x000ce400010c7983 */ /* 0x000ee20000100800 */
[----:B------:R-:W-:-:S02]  /*232e0*/  WARPGROUP.DEPBAR.LE gsb0, 0x0 ;  /* 0x00008000000079c5 */ /* 0x000fc40000010000 */
[----:B------:R-:W-:Y:S01]  /*232f0*/  WARPGROUP.ARRIVE ;  /* 0x00000000000079c5 */ /* 0x000fe20000000000 */
[----:B------:R-:W3:Y:S05]  /*23300*/  LDL R6, [R1+0xcd0] ;  /* 0x000cd00001067983 */ /* 0x000eea0000100800 */
[----:B------:R-:W-:Y:S03]  /*23310*/  QGMMA.64x64x32.F32.E4M3.E4M3 R152, gdesc[UR52], R152, gsb0 ;  /* 0x00e00000349879f3 */ /* 0x000fe60008000898 */
[----:B------:R-:W-:Y:S02]  /*23320*/  WARPGROUP.DEPBAR.LE gsb0, 0x0 ;  /* 0x00008000000079c5 */ /* 0x000fe40000010000 */
[----:B------:R-:W-:-:S06]  /*23330*/  WARPGROUP.ARRIVE ;  /* 0x00000000000079c5 */ /* 0x000fcc0000000000 */
[----:B------:R-:W-:Y:S03]  /*23340*/  QGMMA.64x64x32.F32.E4M3.E4M3 R152, gdesc[UR56], R152, gsb0 ;  /* 0x00e00000389879f3 */ /* 0x000fe60008000898 */
[----:B------:R-:W-:Y:S02]  /*23350*/  WARPGROUP.DEPBAR.LE gsb0, 0x0 ;  /* 0x00008000000079c5 */ /* 0x000fe40000010000 */
[----:B------:R-:W-:-:S06]  /*23360*/  WARPGROUP.ARRIVE ;  /* 0x00000000000079c5 */ /* 0x000fcc0000000000 */
[----:B------:R-:W-:Y:S01]  /*23370*/  QGMMA.64x64x32.F32.E4M3.E4M3 R152, gdesc[UR48], R152, gsb0 ;  /* 0x00e00000309879f3 */ /* 0x000fe20008000898 */
[----:B--2---:R-:W-:Y:S02]  /*23380*/  R2UR UR50, R8 ;  /* 0x00000000083272ca */ /* 0x004fe400000e0000 */
[----:B------:R-:W2:Y:S01]  /*23390*/  LDL R8, [R1+0xcc4] ;  /* 0x000cc40001087983 */ /* 0x000ea20000100800 */
[----:B------:R-:W-:Y:S02]  /*233a0*/  R2UR UR53, R28 ;  /* 0x000000001c3572ca */ /* 0x000fe400000e0000 */
[----:B------:R-:W-:Y:S01]  /*233b0*/  R2UR UR52, R27 ;  /* 0x000000001b3472ca */ /* 0x000fe200000e0000 */
[----:B------:R-:W-:Y:S01]  /*233c0*/  UMOV UR54, UR42 ;  /* 0x0000002a00367c82 */ /* 0x000fe20008000000 */
[----:B------:R-:W-:Y:S01]  /*233d0*/  UMOV UR55, UR43 ;  /* 0x0000002b00377c82 */ /* 0x000fe20008000000 */
[----:B------:R-:W-:Y:S02]  /*233e0*/  WARPGROUP.DEPBAR.LE gsb0, 0x0 ;  /* 0x00008000000079c5 */ /* 0x000fe40000010000 */
[----:B------:R-:W-:-:S08]  /*233f0*/  WARPGROUP.ARRIVE ;  /* 0x00000000000079c5 */ /* 0x000fd00000000000 */
[----:B------:R-:W-:Y:S01]  /*23400*/  QGMMA.64x64x32.F32.E4M3.E4M3 R152, gdesc[UR52], R152, gsb0 ;  /* 0x00e00000349879f3 */ /* 0x000fe20008000898 */
[----:B------:R-:W-:Y:S02]  /*23410*/  R2UR UR57, R26 ;  /* 0x000000001a3972ca */ /* 0x000fe400000e0000 */
[----:B------:R-:W-:Y:S01]  /*23420*/  R2UR UR56, R22 ;  /* 0x00000000163872ca */ /* 0x000fe200000e0000 */
[----:B------:R-:W-:Y:S01]  /*23430*/  UMOV UR58, UR46 ;  /* 0x0000002e003a7c82 */ /* 0x000fe20008000000 */
[----:B------:R-:W-:Y:S01]  /*23440*/  UMOV UR59, UR47 ;  /* 0x0000002f003b7c82 */ /* 0x000fe20008000000 */
[----:B------:R-:W-:Y:S02]  /*23450*/  SHF.R.S32.HI R3, RZ, 0x1f, R0 ;  /* 0x0000001fff037819 */ /* 0x000fe40000011400 */
[C---:B----4-:R-:W-:Y:S02]  /*23460*/  IADD3 R4, P2, R0.reuse, R4, RZ ;  /* 0x0000000400047210 */ /* 0x050fe40007f5e0ff */
[----:B------:R-:W-:-:S03]  /*23470*/  IADD3 R14, P1, R0, R14, RZ ;  /* 0x0000000e000e7210 */ /* 0x000fc60007f3e0ff */
[C---:B---3--:R-:W-:Y:S02]  /*23480*/  IMAD.X R5, R3.reuse, 0x1, R16, P2 ;  /* 0x0000000103057824 */ /* 0x048fe400010e0610 */
[----:B------:R-:W-:-:S03]  /*23490*/  IMAD.X R15, R3, 0x1, R2, P1 ;  /* 0x00000001030f7824 */ /* 0x000fc600008e0602 */
[----:B------:R0:W3:Y:S01]  /*234a0*/  LDG.E.U8 R2, desc[UR60][R4.64] ;  /* 0x0000003c04027981 */ /* 0x0000e2000c1e1100 */
[----:B------:R-:W-:-:S03]  /*234b0*/  R2UR UR51, R9 ;  /* 0x00000000093372ca */ /* 0x000fc600000e0000 */
[----:B------:R-:W4:Y:S01]  /*234c0*/  LDL R9, [R1+0xcd8] ;  /* 0x000cd80001097983 */ /* 0x000f220000100800 */
[----:B------:R-:W-:Y:S02]  /*234d0*/  R2UR UR20, R19 ;  /* 0x00000000131472ca */ /* 0x000fe400000e0000 */
[----:B------:R-:W-:Y:S01]  /*234e0*/  R2UR UR21, R20 ;  /* 0x00000000141572ca */ /* 0x000fe200000e0000 */
[----:B------:R3:W4:Y:S01]  /*234f0*/  LDG.E.U8 R22, desc[UR60][R14.64] ;  /* 0x0000003c0e167981 */ /* 0x000722000c1e1100 */
[----:B------:R-:W-:Y:S02]  /*23500*/  WARPGROUP.DEPBAR.LE gsb0, 0x0 ;  /* 0x00008000000079c5 */ /* 0x000fe40000010000 */
[----:B------:R-:W-:-:S06]  /*23510*/  WARPGROUP.ARRIVE ;  /* 0x00000000000079c5 */ /* 0x000fcc0000000000 */
[----:B------:R-:W-:Y:S01]  /*23520*/  QGMMA.64x64x32.F32.E4M3.E4M3 R152, gdesc[UR56], R152, gsb0 ;  /* 0x00e00000389879f3 */ /* 0x000fe20008000898 */
[----:B0-----:R-:W-:-:S05]  /*23530*/  IADD3 R4, P1, R0, R13, RZ ;  /* 0x0000000d00047210 */ /* 0x001fca0007f3e0ff */
[----:B------:R-:W-:-:S05]  /*23540*/  IMAD.X R5, R3, 0x1, R7, P1 ;  /* 0x0000000103057824 */ /* 0x000fca00008e0607 */
[----:B------:R0:W4:Y:S01]  /*23550*/  LDG.E.U8 R133, desc[UR60][R4.64] ;  /* 0x0000003c04857981 */ /* 0x000122000c1e1100 */
[----:B------:R-:W-:-:S03]  /*23560*/  WARPGROUP.DEPBAR.LE gsb0, 0x0 ;  /* 0x00008000000079c5 */ /* 0x000fc60000010000 */
        /* <DEDUP_REMOVED lines=17> */
[----:B--2---:R-:W-:-:S03]  /*23680*/  IADD3 R16, P2, R0, R8, RZ ;  /* 0x0000000800107210 */ /* 0x004fc60007f5e0ff */
[----:B------:R-:W-:Y:S04]  /*23690*/  STL [R1+0x2090], R169 ;  /* 0x002090a901007387 */ /* 0x000fe80000100800 */
[----:B------:R-:W-:Y:S01]  /*236a0*/  STL [R1+0x208c], R170 ;  /* 0x00208caa01007387 */ /* 0x000fe20000100800 */
[----:B------:R-:W-:-:S03]  /*236b0*/  IMAD.X R17, R3, 0x1, R11, P2 ;  /* 0x0000000103117824 */ /* 0x000fc600010e060b */
[----:B------:R-:W-:Y:S04]  /*236c0*/  STL [R1+0x2088], R171 ;  /* 0x002088ab01007387 */ /* 0x000fe80000100800 */
[----:B------:R-:W-:Y:S04]  /*236d0*/  STL [R1+0x2084], R172 ;  /* 0x002084ac01007387 */ /* 0x000fe80000100800 */
[----:B------:R-:W-:Y:S04]  /*236e0*/  STL [R1+0x2080], R173 ;  /* 0x002080ad01007387 */ /* 0x000fe80000100800 */
[----:B------:R-:W-:Y:S04]  /*236f0*/  STL [R1+0x207c], R174 ;  /* 0x00207cae01007387 */ /* 0x000fe80000100800 */
[----:B------:R-:W-:Y:S04]  /*23700*/  STL [R1+0x2078], R175 ;  /* 0x002078af01007387 */ /* 0x000fe80000100800 */
[----:B------:R-:W-:Y:S04]  /*23710*/  STL [R1+0x2074], R176 ;  /* 0x002074b001007387 */ /* 0x000fe80000100800 */
[----:B------:R-:W-:Y:S04]  /*23720*/  STL [R1+0x2070], R177 ;  /* 0x002070b101007387 */ /* 0x000fe80000100800 */
[----:B------:R2:W4:Y:S04]  /*23730*/  LDG.E.U8 R189, desc[UR60][R16.64] ;  /* 0x0000003c10bd7981 */ /* 0x000528000c1e1100 */
[----:B------:R-:W-:Y:S04]  /*23740*/  STL [R1+0x206c], R178 ;  /* 0x00206cb201007387 */ /* 0x000fe80000100800 */
[----:B------:R-:W-:Y:S04]  /*23750*/  STL [R1+0x2068], R179 ;  /* 0x002068b301007387 */ /* 0x000fe80000100800 */
[----:B------:R-:W-:Y:S04]  /*23760*/  STL [R1+0x2064], R180 ;  /* 0x002064b401007387 */ /* 0x000fe80000100800 */
[----:B------:R-:W-:Y:S04]  /*23770*/  STL [R1+0x2060], R181 ;  /* 0x002060b501007387 */ /* 0x000fe80000100800 */
[----:B------:R-:W-:Y:S04]  /*23780*/  STL [R1+0x205c], R182 ;  /* 0x00205cb601007387 */ /* 0x000fe80000100800 */
[----:B------:R-:W-:Y:S04]  /*23790*/  STL [R1+0x2058], R183 ;  /* 0x002058b701007387 */ /* 0x000fe80000100800 */
[----:B------:R-:W4:Y:S04]  /*237a0*/  LDL R19, [R1+0xce0] ;  /* 0x000ce00001137983 */ /* 0x000f280000100800 */
[----:B------:R-:W4:Y:S04]  /*237b0*/  LDL R20, [R1+0xcec] ;  /* 0x000cec0001147983 */ /* 0x000f280000100800 */
[----:B------:R-:W4:Y:S04]  /*237c0*/  LDL R8, [R1+0xce8] ;  /* 0x000ce80001087983 */ /* 0x000f280000100800 */
[----:B-1----:R-:W4:Y:S04]  /*237d0*/  LDL R18, [R1+0x160c] ;  /* 0x00160c0001127983 */ /* 0x002f280000100800 */
[----:B---3--:R1:W-:Y:S04]  /*237e0*/  STL [R1+0x20d8], R2 ;  /* 0x0020d80201007387 */ /* 0x0083e80000100800 */
[----:B------:R-:W3:Y:S01]  /*237f0*/  LDL R11, [R1+0x13ac] ;  /* 0x0013ac00010b7983 */ /* 0x000ee20000100800 */
[----:B------:R-:W-:-:S03]  /*23800*/  IADD3 R14, P2, R0, R10, RZ ;  /* 0x0000000a000e7210 */ /* 0x000fc60007f5e0ff */
[----:B------:R-:W3:Y:S02]  /*23810*/  LDL R10, [R1+0x13b4] ;  /* 0x0013b400010a7983 */ /* 0x000ee40000100800 */
[----:B------:R-:W-:Y:S02]  /*23820*/  IMAD.X R15, R3, 0x1, R6, P2 ;  /* 0x00000001030f7824 */ /* 0x000fe400010e0606 */
[----:B------:R-:W3:Y:S01]  /*23830*/  LDL R13, [R1+0x13b0] ;  /* 0x0013b000010d7983 */ /* 0x000ee20000100800 */
[----:B0-----:R-:W-:-:S03]  /*23840*/  IADD3 R4, P2, R0, R12, RZ ;  /* 0x0000000c00047210 */ /* 0x001fc60007f5e0ff */
[----:B------:R-:W3:Y:S04]  /*23850*/  LDL R7, [R1+0xcf0] ;  /* 0x000cf00001077983 */ /* 0x000ee80000100800 */
[----:B------:R0:W3:Y:S01]  /*23860*/  LDG.E.U8 R80, desc[UR60][R14.64] ;  /* 0x0000003c0e507981 */ /* 0x0000e2000c1e1100 */
[----:B--2---:R-:W-:-:S05]  /*23870*/  IADD3 R16, P1, R0, R21, RZ ;  /* 0x0000001500107210 */ /* 0x004fca0007f3e0ff */
[----:B----4-:R-:W-:-:S05]  /*23880*/  IMAD.X R17, R3, 0x1, R9, P1 ;  /* 0x0000000103117824 */ /* 0x010fca00008e0609 */
[----:B------:R2:W4:Y:S04]  /*23890*/  LDG.E.U8 R24, desc[UR60][R16.64] ;  /* 0x0000003c10187981 */ /* 0x000528000c1e1100 */
[----:B------:R-:W-:Y:S04]  /*238a0*/  STL [R1+0x20dc], R189 ;  /* 0x0020dcbd01007387 */ /* 0x000fe80000100800 */
[----:B------:R-:W4:Y:S04]  /*238b0*/  LDL R6, [R1+0x13b8] ;  /* 0x0013b80001067983 */ /* 0x000f280000100800 */
[----:B------:R-:W-:Y:S04]  /*238c0*/  STL [R1+0x20e0], R133 ;  /* 0x0020e08501007387 */ /* 0x000fe80000100800 */
[----:B-1----:R-:W4:Y:S04]  /*238d0*/  LDL R2, [R1+0x1398] ;  /* 0x0013980001027983 */ /* 0x002f280000100800 */
[----:B------:R-:W4:Y:S04]  /*238e0*/  LDL R12, [R1+0x13a0] ;  /* 0x0013a000010c7983 */ /* 0x000f280000100800 */
[----:B------:R-:W4:Y:S01]  /*238f0*/  LDL R9, [R1+0x139c] ;  /* 0x00139c0001097983 */ /* 0x000f220000100800 */
[----:B------:R-:W-:-:S05]  /*23900*/  IMAD.X R5, R3, 0x1, R19, P2 ;  /* 0x0000000103057824 */ /* 0x000fca00010e0613 */
[----:B------:R-:W4:Y:S01]  /*23910*/  LDG.E.U8 R190, desc[UR60][R4.64] ;  /* 0x0000003c04be7981 */ /* 0x000f22000c1e1100 */
[----:B0-----:R-:W-:-:S05]  /*23920*/  IADD3 R14, P1, R0, R20, RZ ;  /* 0x00000014000e7210 */ /* 0x001fca0007f3e0ff */
[----:B------:R-:W-:-:S05]  /*23930*/  IMAD.X R15, R3, 0x1, R8, P1 ;  /* 0x00000001030f7824 */ /* 0x000fca00008e0608 */
[----:B------:R0:W4:Y:S01]  /*23940*/  LDG.E.U8 R132, desc[UR60][R14.64] ;  /* 0x0000003c0e847981 */ /* 0x000122000c1e1100 */
[----:B--2---:R-:W-:-:S05]  /*23950*/  IADD3 R16, P2, R0, R18, RZ ;  /* 0x0000001200107210 */ /* 0x004fca0007f5e0ff */
[----:B---3--:R-:W-:-:S05]  /*23960*/  IMAD.X R17, R3, 0x1, R11, P2 ;  /* 0x0000000103117824 */ /* 0x008fca00010e060b */
[----:B------:R1:W2:Y:S01]  /*23970*/  LDG.E.U8 R79, desc[UR60][R16.64] ;  /* 0x0000003c104f7981 */ /* 0x0002a2000c1e1100 */
[----:B0-----:R-:W-:-:S03]  /*23980*/  IADD3 R14, P2, R0, R10, RZ ;  /* 0x0000000a000e7210 */ /* 0x001fc60007f5e0ff */
[----:B------:R-:W-:Y:S04]  /*23990*/  STL [R1+0x20e4], R80 ;  /* 0x0020e45001007387 */ /* 0x000fe80000100800 */
[----:B------:R-:W3:Y:S04]  /*239a0*/  LDL R20, [R1+0x13a4] ;  /* 0x0013a40001147983 */ /* 0x000ee80000100800 */
[----:B------:R-:W3:Y:S04]  /*239b0*/  LDL R19, [R1+0xcf4] ;  /* 0x000cf40001137983 */ /* 0x000ee80000100800 */
[----:B------:R-:W3:Y:S01]  /*239c0*/  LDL R8, [R1+0x13a8] ;  /* 0x0013a80001087983 */ /* 0x000ee20000100800 */
[----:B------:R-:W-:Y:S01]  /*239d0*/  IADD3 R4, P1, R0, R13, RZ ;  /* 0x0000000d00047210 */ /* 0x000fe20007f3e0ff */
[----:B----4-:R-:W-:-:S05]  /*239e0*/  IMAD.X R15, R3, 0x1, R2, P2 ;  /* 0x00000001030f7824 */ /* 0x010fca00010e0602 */
[----:B------:R-:W4:Y:S04]  /*239f0*/  LDG.E.U8 R191, desc[UR60][R14.64] ;  /* 0x0000003c0ebf7981 */ /* 0x000f28000c1e1100 */
[----:B------:R-:W-:Y:S04]  /*23a00*/  STL [R1+0x20e8], R190 ;  /* 0x0020e8be01007387 */ /* 0x000fe80000100800 */
[----:B------:R0:W-:Y:S04]  /*23a10*/  STL [R1+0x918], R22 ;  /* 0x0009181601007387 */ /* 0x0001e80000100800 */
[----:B------:R-:W4:Y:S04]  /*23a20*/  LDL R18, [R1+0x1384] ;  /* 0x0013840001127983 */ /* 0x000f280000100800 */
[----:B------:R-:W4:Y:S04]  /*23a30*/  LDL R13, [R1+0x138c] ;  /* 0x00138c00010d7983 */ /* 0x000f280000100800 */
[----:B------:R-:W4:Y:S04]  /*23a40*/  LDL R11, [R1+0x1388] ;  /* 0x00138800010b7983 */ /* 0x000f280000100800 */
[----:B------:R-:W-:Y:S04]  /*23a50*/  STL [R1+0x20ec], R132 ;  /* 0x0020ec8401007387 */ /* 0x000fe80000100800 */
[----:B------:R-:W4:Y:S01]  /*23a60*/  LDL R10, [R1+0x1610] ;  /* 0x00161000010a7983 */ /* 0x000f220000100800 */
[----:B------:R-:W-:Y:S01]  /*23a70*/  IMAD.X R5, R3, 0x1, R7, P1 ;  /* 0x0000000103057824 */ /* 0x000fe200008e0607 */
[----:B-1----:R-:W-:-:S02]  /*23a80*/  IADD3 R16, P1, R0, R6, RZ ;  /* 0x0000000600107210 */ /* 0x002fc40007f3e0ff */
[----:B------:R-:W4:Y:S04]  /*23a90*/  LDL R7, [R1+0xcf8] ;  /* 0x000cf80001077983 */ /* 0x000f280000100800 */
[----:B--2---:R-:W-:Y:S04]  /*23aa0*/  STL [R1+0x20f0], R79 ;  /* 0x0020f04f01007387 */ /* 0x004fe80000100800 */
[----:B------:R-:W2:Y:S04]  /*23ab0*/  LDL R6, [R1+0x1390] ;  /* 0x0013900001067983 */ /* 0x000ea80000100800 */
[----:B------:R-:W2:Y:S04]  /*23ac0*/  LDL R2, [R1+0x1490] ;  /* 0x0014900001027983 */ /* 0x000ea80000100800 */
[----:B0-----:R0:W2:Y:S01]  /*23ad0*/  LDG.E.U8 R22, desc[UR60][R4.64] ;  /* 0x0000003c04167981 */ /* 0x0010a2000c1e1100 */
[----:B------:R-:W-:-:S03]  /*23ae0*/  IMAD.X R17, R3, 0x1, R9, P1 ;  /* 0x0000000103117824 */ /* 0x000fc600008e0609 */
[----:B------:R-:W2:Y:S04]  /*23af0*/  LDL R21, [R1+0x1394] ;  /* 0x0013940001157983 */ /* 0x000ea80000100800 */
[----:B------:R-:W2:Y:S01]  /*23b00*/  LDL R9, [R1+0x1378] ;  /* 0x0013780001097983 */ /* 0x000ea20000100800 */
[----:B0-----:R-:W-:-:S03]  /*23b10*/  IADD3 R4, P2, R0, R12, RZ ;  /* 0x0000000c00047210 */ /* 0x001fc60007f5e0ff */
[----:B------:R-:W2:Y:S01]  /*23b20*/  LDL R12, [R1+0x1370] ;  /* 0x00137000010c7983 */ /* 0x000ea20000100800 */
[----:B---3--:R-:W-:-:S03]  /*23b30*/  IADD3 R14, P1, R0, R20, RZ ;  /* 0x00000014000e7210 */ /* 0x008fc60007f3e0ff */
[----:B------:R-:W-:Y:S01]  /*23b40*/  STL [R1+0x908], R24 ;  /* 0x0009081801007387 */ /* 0x000fe20000100800 */
[----:B------:R-:W-:-:S03]  /*23b50*/  IMAD.X R5, R3, 0x1, R19, P2 ;  /* 0x0000000103057824 */ /* 0x000fc600010e0613 */
[----:B------:R0:W3:Y:S04]  /*23b60*/  LDG.E.U8 R131, desc[UR60][R16.64] ;  /* 0x0000003c10837981 */ /* 0x0000e8000c1e1100 */
[----:B------:R1:W3:Y:S01]  /*23b70*/  LDG.E.U8 R78, desc[UR60][R4.64] ;  /* 0x0000003c044e7981 */ /* 0x0002e2000c1e1100 */
[----:B0-----:R-:W-:-:S03]  /*23b80*/  IADD3 R16, P2, R0, R8, RZ ;  /* 0x0000000800107210 */ /* 0x001fc60007f5e0ff */
[----:B----4-:R0:W-:Y:S04]  /*23b90*/  STL [R1+0x20f4], R191 ;  /* 0x0020f4bf01007387 */ /* 0x0101e80000100800 */
[----:B------:R-:W4:Y:S04]  /*23ba0*/  LDL R20, [R1+0x1374] ;  /* 0x0013740001147983 */ /* 0x000f280000100800 */
[----:B------:R-:W3:Y:S04]  /*23bb0*/  LDL R19, [R1+0x137c] ;  /* 0x00137c0001137983 */ /* 0x000ee80000100800 */
[----:B------:R-:W3:Y:S01]  /*23bc0*/  LDL R8, [R1+0xcfc] ;  /* 0x000cfc0001087983 */ /* 0x000ee20000100800 */
[----:B------:R-:W-:-:S03]  /*23bd0*/  IMAD.X R15, R3, 0x1, R18, P1 ;  /* 0x00000001030f7824 */ /* 0x000fc600008e0612 */
[----:B------:R-:W3:Y:S01]  /*23be0*/  LDL R18, [R1+0x1380] ;  /* 0x0013800001127983 */ /* 0x000ee20000100800 */
[----:B-1----:R-:W-:-:S03]  /*23bf0*/  IADD3 R4, P1, R0, R13, RZ ;  /* 0x0000000d00047210 */ /* 0x002fc60007f3e0ff */
[----:B------:R-:W3:Y:S01]  /*23c00*/  LDL R13, [R1+0x135c] ;  /* 0x00135c00010d7983 */ /* 0x000ee20000100800 */
[----:B------:R-:W-:-:S03]  /*23c10*/  IMAD.X R17, R3, 0x1, R11, P2 ;  /* 0x0000000103117824 */ /* 0x000fc600010e060b */
[----:B------:R-:W3:Y:S04]  /*23c20*/  LDL R11, [R1+0x1364] ;  /* 0x00136400010b7983 */ /* 0x000ee80000100800 */
[----:B0-----:R0:W3:Y:S04]  /*23c30*/  LDG.E.U8 R191, desc[UR60][R14.64] ;  /* 0x0000003c0ebf7981 */ /* 0x0010e8000c1e1100 */
[----:B------:R2:W3:Y:S01]  /*23c40*/  LDG.E.U8 R192, desc[UR60][R16.64] ;  /* 0x0000003c10c07981 */ /* 0x0004e2000c1e1100 */
[----:B0-----:R-:W-:-:S03]  /*23c50*/  IADD3 R14, P2, R0, R10, RZ ;  /* 0x0000000a000e7210 */ /* 0x001fc60007f5e0ff */
[----:B------:R-:W3:Y:S01]  /*23c60*/  LDL R10, [R1+0x1360] ;  /* 0x00136000010a7983 */ /* 0x000ee20000100800 */
[C---:B------:R-:W-:Y:S01]  /*23c70*/  IMAD.X R5, R3.reuse, 0x1, R7, P1 ;  /* 0x0000000103057824 */ /* 0x040fe200008e0607 */
[----:B--2---:R-:W-:Y:S02]  /*23c80*/  IADD3 R16, P1, R0, R6, RZ ;  /* 0x0000000600107210 */ /* 0x004fe40007f3e0ff */
[----:B------:R-:W2:Y:S04]  /*23c90*/  LDL R7, [R1+0x1368] ;  /* 0x0013680001077983 */ /* 0x000ea80000100800 */
[----:B------:R-:W2:Y:S01]  /*23ca0*/  LDL R6, [R1+0xd00] ;  /* 0x000d000001067983 */ /* 0x000ea20000100800 */
[----:B------:R-:W-:-:S03]  /*23cb0*/  IMAD.X R15, R3, 0x1, R2, P2 ;  /* 0x00000001030f7824 */ /* 0x000fc600010e0602 */
[----:B------:R0:W-:Y:S04]  /*23cc0*/  STL [R1+0x8f8], R22 ;  /* 0x0008f81601007387 */ /* 0x0001e80000100800 */
[----:B------:R-:W2:Y:S04]  /*23cd0*/  LDL R2, [R1+0x1614] ;  /* 0x0016140001027983 */ /* 0x000ea80000100800 */
[----:B------:R1:W2:Y:S01]  /*23ce0*/  LDG.E.U8 R130, desc[UR60][R4.64] ;  /* 0x0000003c04827981 */ /* 0x0002a2000c1e1100 */
[----:B------:R-:W-:-:S03]  /*23cf0*/  IMAD.X R17, R3, 0x1, R12, P1 ;  /* 0x0000000103117824 */ /* 0x000fc600008e060c */
[----:B------:R0:W2:Y:S04]  /*23d00*/  LDG.E.U8 R77, desc[UR60][R14.64] ;  /* 0x0000003c0e4d7981 */ /* 0x0000a8000c1e1100 */
[----:B------:R-:W2:Y:S01]  /*23d10*/  LDL R12, [R1+0x136c] ;  /* 0x00136c00010c7983 */ /* 0x000ea20000100800 */
[----:B-1----:R-:W-:-:S03]  /*23d20*/  IADD3 R4, P2, R0, R21, RZ ;  /* 0x0000001500047210 */ /* 0x002fc60007f5e0ff */
[----:B------:R-:W2:Y:S01]  /*23d30*/  LDL R21, [R1+0x1348] ;  /* 0x0013480001157983 */ /* 0x000ea20000100800 */
[----:B0-----:R-:W-:-:S03]  /*23d40*/  IADD3 R14, P1, R0, R9, RZ ;  /* 0x00000009000e7210 */ /* 0x001fc60007f3e0ff */
[----:B------:R-:W2:Y:S04]  /*23d50*/  LDL R9, [R1+0x1488] ;  /* 0x0014880001097983 */ /* 0x000ea80000100800 */
[----:B------:R3:W2:Y:S04]  /*23d60*/  LDG.E.U8 R79, desc[UR60][R16.64] ;  /* 0x0000003c104f7981 */ /* 0x0006a8000c1e1100 */
[----:B------:R-:W2:Y:S04]  /*23d70*/  LDL R22, [R1+0x12f0] ;  /* 0x0012f00001167983 */ /* 0x000ea80000100800 */
[----:B------:R-:W2:Y:S04]  /*23d80*/  LDL R26, [R1+0x1108] ;  /* 0x00110800011a7983 */ /* 0x000ea80000100800 */
[----:B------:R-:W2:Y:S04]  /*23d90*/  LDL R27, [R1+0x10fc] ;  /* 0x0010fc00011b7983 */ /* 0x000ea80000100800 */
[----:B------:R-:W2:Y:S04]  /*23da0*/  LDL R31, [R1+0x10d0] ;  /* 0x0010d000011f7983 */ /* 0x000ea80000100800 */
[----:B------:R-:W2:Y:S04]  /*23db0*/  LDL R30, [R1+0xd84] ;  /* 0x000d8400011e7983 */ /* 0x000ea80000100800 */
[----:B------:R-:W2:Y:S04]  /*23dc0*/  LDL R28, [R1+0x142c] ;  /* 0x00142c00011c7983 */ /* 0x000ea80000100800 */
[----:B------:R-:W2:Y:S04]  /*23dd0*/  LDL R29, [R1+0x10d4] ;  /* 0x0010d400011d7983 */ /* 0x000ea80000100800 */
[----:B------:R-:W2:Y:S01]  /*23de0*/  LDL R221, [R1+0xe84] ;  /* 0x000e840001dd7983 */ /* 0x000ea20000100800 */
[----:B------:R-:W-:-:S03]  /*23df0*/  R2UR UR17, R220 ;  /* 0x00000000dc1172ca */ /* 0x000fc600000e0000 */
[----:B------:R-:W2:Y:S01]  /*23e00*/  LDL R220, [R1+0xea0] ;  /* 0x000ea00001dc7983 */ /* 0x000ea20000100800 */
[----:B------:R-:W-:-:S03]  /*23e10*/  R2UR UR16, R219 ;  /* 0x00000000db1072ca */ /* 0x000fc600000e0000 */
[----:B------:R-:W2:Y:S04]  /*23e20*/  LDL R219, [R1+0xebc] ;  /* 0x000ebc0001db7983 */ /* 0x000ea80000100800 */
[----:B------:R-:W2:Y:S01]  /*23e30*/  LDL R218, [R1+0xedc] ;  /* 0x000edc0001da7983 */ /* 0x000ea20000100800 */
[----:B------:R-:W-:Y:S02]  /*23e40*/  R2UR UR9, R228 ;  /* 0x00000000e40972ca */ /* 0x000fe400000e0000 */
[----:B------:R-:W-:Y:S01]  /*23e50*/  R2UR UR13, R224 ;  /* 0x00000000e00d72ca */ /* 0x000fe200000e0000 */
[----:B------:R-:W2:Y:S01]  /*23e60*/  LDL R225, [R1+0xeb4] ;  /* 0x000eb40001e17983 */ /* 0x000ea20000100800 */
[----:B------:R-:W-:-:S03]  /*23e70*/  R2UR UR8, R227 ;  /* 0x00000000e30872ca */ /* 0x000fc600000e0000 */
[----:B------:R-:W2:Y:S01]  /*23e80*/  LDL R227, [R1+0xea8] ;  /* 0x000ea80001e37983 */ /* 0x000ea20000100800 */
[----:B------:R-:W-:-:S03]  /*23e90*/  R2UR UR12, R223 ;  /* 0x00000000df0c72ca */ /* 0x000fc600000e0000 */
[----:B------:R-:W2:Y:S04]  /*23ea0*/  LDL R223, [R1+0x1400] ;  /* 0x0014000001df7983 */ /* 0x000ea80000100800 */
[----:B------:R-:W2:Y:S04]  /*23eb0*/  LDL R235, [R1+0xf00] ;  /* 0x000f000001eb7983 */ /* 0x000ea80000100800 */
[----:B------:R-:W2:Y:S04]  /*23ec0*/  LDL R251, [R1+0xf08] ;  /* 0x000f080001fb7983 */ /* 0x000ea80000100800 */
[----:B------:R-:W2:Y:S01]  /*23ed0*/  LDL R252, [R1+0x13e8] ;  /* 0x0013e80001fc7983 */ /* 0x000ea20000100800 */
[----:B----4-:R-:W-:-:S03]  /*23ee0*/  IMAD.X R5, R3, 0x1, R20, P2 ;  /* 0x0000000103057824 */ /* 0x010fc600010e0614 */
[----:B------:R-:W4:Y:S01]  /*23ef0*/  LDL R20, [R1+0x1350] ;  /* 0x0013500001147983 */ /* 0x000f220000100800 */
[----:B---3--:R-:W-:-:S03]  /*23f00*/  IADD3 R16, P2, R0, R19, RZ ;  /* 0x0000001300107210 */ /* 0x008fc60007f5e0ff */
[----:B------:R-:W3:Y:S01]  /*23f10*/  LDL R19, [R1+0x134c] ;  /* 0x00134c0001137983 */ /* 0x000ee20000100800 */
[----:B------:R-:W-:-:S03]  /*23f20*/  IMAD.X R15, R3, 0x1, R8, P1 ;  /* 0x00000001030f7824 */ /* 0x000fc600008e0608 */
[----:B------:R-:W3:Y:S04]  /*23f30*/  LDL R8, [R1+0x1354] ;  /* 0x0013540001087983 */ /* 0x000ee80000100800 */
[----:B------:R0:W3:Y:S04]  /*23f40*/  LDG.E.U8 R193, desc[UR60][R4.64] ;  /* 0x0000003c04c17981 */ /* 0x0000e8000c1e1100 */
[----:B------:R1:W3:Y:S01]  /*23f50*/  LDG.E.U8 R129, desc[UR60][R14.64] ;  /* 0x0000003c0e817981 */ /* 0x0002e2000c1e1100 */
[----:B0-----:R-:W-:-:S03]  /*23f60*/  IADD3 R4, P1, R0, R18, RZ ;  /* 0x0000001200047210 */ /* 0x001fc60007f3e0ff */
[----:B------:R-:W3:Y:S01]  /*23f70*/  LDL R18, [R1+0xd04] ;  /* 0x000d040001127983 */ /* 0x000ee20000100800 */
[----:B------:R-:W-:-:S03]  /*23f80*/  IMAD.X R17, R3, 0x1, R13, P2 ;  /* 0x0000000103117824 */ /* 0x000fc600010e060d */
[----:B------:R-:W3:Y:S01]  /*23f90*/  LDL R13, [R1+0x1358] ;  /* 0x00135800010d7983 */ /* 0x000ee20000100800 */
[----:B-1----:R-:W-:-:S03]  /*23fa0*/  IADD3 R14, P2, R0, R11, RZ ;  /* 0x0000000b000e7210 */ /* 0x002fc60007f5e0ff */
[----:B------:R-:W3:Y:S04]  /*23fb0*/  LDL R11, [R1+0x1334] ;  /* 0x00133400010b7983 */ /* 0x000ee80000100800 */
[----:B------:R2:W3:Y:S01]  /*23fc0*/  LDG.E.U8 R76, desc[UR60][R16.64] ;  /* 0x0000003c104c7981 */ /* 0x0004e2000c1e1100 */
[----:B------:R-:W-:-:S03]  /*23fd0*/  IMAD.X R5, R3, 0x1, R10, P1 ;  /* 0x0000000103057824 */ /* 0x000fc600008e060a */
[----:B------:R-:W3:Y:S01]  /*23fe0*/  LDL R10, [R1+0x133c] ;  /* 0x00133c00010a7983 */ /* 0x000ee20000100800 */
[----:B--2---:R-:W-:-:S03]  /*23ff0*/  IADD3 R16, P1, R0, R7, RZ ;  /* 0x0000000700107210 */ /* 0x004fc60007f3e0ff */
        /* <DEDUP_REMOVED lines=9> */
[----:B------:R-:W2:Y:S01]  /*24090*/  LDL R21, [R1+0x1344] ;  /* 0x0013440001157983 */ /* 0x000ea20000100800 */
[----:B------:R-:W-:-:S03]  /*240a0*/  IMAD.X R5, R3, 0x1, R9, P2 ;  /* 0x0000000103057824 */ /* 0x000fc600010e0609 */
[----:B------:R-:W2:Y:S04]  /*240b0*/  LDL R12, [R1+0x1320] ;  /* 0x00132000010c7983 */ /* 0x000ea80000100800 */
[----:B------:R-:W2:Y:S04]  /*240c0*/  LDL R9, [R1+0x14a4] ;  /* 0x0014a40001097983 */ /* 0x000ea80000100800 */
[----:B------:R4:W2:Y:S04]  /*240d0*/  LDG.E.U8 R128, desc[UR60][R16.64] ;  /* 0x0000003c10807981 */ /* 0x0008a8000c1e1100 */
[----:B------:R0:W2:Y:S01]  /*240e0*/  LDG.E.U8 R75, desc[UR60][R4.64] ;  /* 0x0000003c044b7981 */ /* 0x0000a2000c1e1100 */
[----:B----4-:R-:W-:-:S03]  /*240f0*/  IADD3 R16, P2, R0, R20, RZ ;  /* 0x0000001400107210 */ /* 0x010fc60007f5e0ff */
[----:B------:R-:W4:Y:S01]  /*24100*/  LDL R20, [R1+0x1324] ;  /* 0x0013240001147983 */ /* 0x000f220000100800 */
[----:B---3--:R-:W-:-:S03]  /*24110*/  IMAD.X R15, R3, 0x1, R19, P1 ;  /* 0x00000001030f7824 */ /* 0x008fc600008e0613 */
[----:B------:R-:W3:Y:S01]  /*24120*/  LDL R19, [R1+0x1328] ;  /* 0x0013280001137983 */ /* 0x000ee20000100800 */
[----:B0-----:R-:W-:-:S03]  /*24130*/  IADD3 R4, P1, R0, R8, RZ ;  /* 0x0000000800047210 */ /* 0x001fc60007f3e0ff */
[----:B------:R-:W3:Y:S04]  /*24140*/  LDL R8, [R1+0x13bc] ;  /* 0x0013bc0001087983 */ /* 0x000ee80000100800 */
[----:B------:R0:W3:Y:S01]  /*24150*/  LDG.E.U8 R190, desc[UR60][R14.64] ;  /* 0x0000003c0ebe7981 */ /* 0x0000e2000c1e1100 */
[----:B------:R-:W-:-:S03]  /*24160*/  IMAD.X R17, R3, 0x1, R18, P2 ;  /* 0x0000000103117824 */ /* 0x000fc600010e0612 */
[----:B------:R-:W3:Y:S01]  /*24170*/  LDL R18, [R1+0x132c] ;  /* 0x00132c0001127983 */ /* 0x000ee20000100800 */
[----:B0-----:R-:W-:-:S03]  /*24180*/  IADD3 R14, P2, R0, R13, RZ ;  /* 0x0000000d000e7210 */ /* 0x001fc60007f5e0ff */
[----:B------:R-:W3:Y:S01]  /*24190*/  LDL R13, [R1+0xd0c] ;  /* 0x000d0c00010d7983 */ /* 0x000ee20000100800 */
[----:B------:R-:W-:-:S03]  /*241a0*/  IMAD.X R5, R3, 0x1, R11, P1 ;  /* 0x0000000103057824 */ /* 0x000fc600008e060b */
[----:B------:R-:W3:Y:S04]  /*241b0*/  LDL R11, [R1+0x1330] ;  /* 0x00133000010b7983 */ /* 0x000ee80000100800 */
[----:B------:R0:W3:Y:S04]  /*241c0*/  LDG.E.U8 R195, desc[UR60][R16.64] ;  /* 0x0000003c10c37981 */ /* 0x0000e8000c1e1100 */
[----:B------:R1:W3:Y:S01]  /*241d0*/  LDG.E.U8 R127, desc[UR60][R4.64] ;  /* 0x0000003c047f7981 */ /* 0x0002e2000c1e1100 */
[----:B0-----:R-:W-:-:S03]  /*241e0*/  IADD3 R16, P1, R0, R10, RZ ;  /* 0x0000000a00107210 */ /* 0x001fc60007f3e0ff */
[----:B------:R-:W3:Y:S01]  /*241f0*/  LDL R10, [R1+0x130c] ;  /* 0x00130c00010a7983 */ /* 0x000ee20000100800 */
[----:B--2---:R-:W-:-:S03]  /*24200*/  IMAD.X R15, R3, 0x1, R7, P2 ;  /* 0x00000001030f7824 */ /* 0x004fc600010e0607 */
[----:B------:R-:W2:Y:S01]  /*24210*/  LDL R7, [R1+0x1314] ;  /* 0x0013140001077983 */ /* 0x000ea20000100800 */
[----:B-1----:R-:W-:-:S03]  /*24220*/  IADD3 R4, P2, R0, R6, RZ ;  /* 0x0000000600047210 */ /* 0x002fc60007f5e0ff */
[----:B------:R-:W2:Y:S04]  /*24230*/  LDL R6, [R1+0x1310] ;  /* 0x0013100001067983 */ /* 0x000ea80000100800 */
[----:B------:R0:W2:Y:S01]  /*24240*/  LDG.E.U8 R74, desc[UR60][R14.64] ;  /* 0x0000003c0e4a7981 */ /* 0x0000a2000c1e1100 */
[----:B------:R-:W-:-:S03]  /*24250*/  IMAD.X R17, R3, 0x1, R2, P1 ;  /* 0x0000000103117824 */ /* 0x000fc600008e0602 */
[----:B------:R-:W2:Y:S04]  /*24260*/  LDL R2, [R1+0x1318] ;  /* 0x0013180001027983 */ /* 0x000ea80000100800 */
[----:B------:R1:W2:Y:S01]  /*24270*/  LDG.E.U8 R80, desc[UR60][R16.64] ;  /* 0x0000003c10507981 */ /* 0x0002a2000c1e1100 */
[----:B0-----:R-:W-:-:S03]  /*24280*/  IADD3 R14, P1, R0, R21, RZ ;  /* 0x00000015000e7210 */ /* 0x001fc60007f3e0ff */
[----:B------:R-:W2:Y:S01]  /*24290*/  LDL R21, [R1+0xd10] ;  /* 0x000d100001157983 */ /* 0x000ea20000100800 */
[----:B------:R-:W-:-:S03]  /*242a0*/  IMAD.X R5, R3, 0x1, R12, P2 ;  /* 0x0000000103057824 */ /* 0x000fc600010e060c */
[----:B------:R-:W2:Y:S01]  /*242b0*/  LDL R12, [R1+0x131c] ;  /* 0x00131c00010c7983 */ /* 0x000ea20000100800 */
[----:B-1----:R-:W-:-:S03]  /*242c0*/  IADD3 R16, P2, R0, R9, RZ ;  /* 0x0000000900107210 */ /* 0x002fc60007f5e0ff */
[----:B------:R-:W2:Y:S04]  /*242d0*/  LDL R9, [R1+0x12f8] ;  /* 0x0012f80001097983 */ /* 0x000ea80000100800 */
[----:B------:R3:W2:Y:S01]  /*242e0*/  LDG.E.U8 R196, desc[UR60][R4.64] ;  /* 0x0000003c04c47981 */ /* 0x0006a2000c1e1100 */
        /* <DEDUP_REMOVED lines=25> */
[----:B------:R-:W-:-:S03]  /*24480*/  IMAD.X R5, R3, 0x1, R21, P2 ;  /* 0x0000000103057824 */ /* 0x000fc600010e0615 */
[----:B------:R-:W2:Y:S01]  /*24490*/  LDL R21, [R1+0x12d0] ;  /* 0x0012d00001157983 */ /* 0x000ea20000100800 */
[----:B-1----:R-:W-:-:S03]  /*244a0*/  IADD3 R16, P2, R0, R12, RZ ;  /* 0x0000000c00107210 */ /* 0x002fc60007f5e0ff */
[----:B------:R-:W2:Y:S01]  /*244b0*/  LDL R12, [R1+0xd18] ;  /* 0x000d1800010c7983 */ /* 0x000ea20000100800 */
[----:B------:R-:W-:-:S03]  /*244c0*/  IMAD.X R15, R3, 0x1, R9, P1 ;  /* 0x00000001030f7824 */ /* 0x000fc600008e0609 */
        /* <DEDUP_REMOVED lines=23> */
[----:B------:R-:W2:Y:S01]  /*24640*/  LDL R6, [R1+0x12c4] ;  /* 0x0012c40001067983 */ /* 0x000ea20000100800 */
[----:B------:R-:W-:-:S03]  /*24650*/  IMAD.X R5, R3, 0x1, R2, P2 ;  /* 0x0000000103057824 */ /* 0x000fc600010e0602 */
[----:B------:R0:W2:Y:S04]  /*24660*/  LDG.E.U8 R2, desc[UR60][R16.64] ;  /* 0x0000003c10027981 */ /* 0x0000a8000c1e1100 */
[----:B------:R1:W2:Y:S01]  /*24670*/  LDG.E.U8 R199, desc[UR60][R4.64] ;  /* 0x0000003c04c77981 */ /* 0x0002a2000c1e1100 */
[----:B------:R-:W-:Y:S01]  /*24680*/  IMAD.X R15, R3, 0x1, R12, P1 ;  /* 0x00000001030f7824 */ /* 0x000fe200008e060c */
[C---:B0-----:R-:W-:Y:S02]  /*24690*/  IADD3 R16, P2, R0.reuse, R22, RZ ;  /* 0x0000001600107210 */ /* 0x041fe40007f5e0ff */
[----:B------:R-:W2:Y:S04]  /*246a0*/  LDL R12, [R1+0x12c8] ;  /* 0x0012c800010c7983 */ /* 0x000ea80000100800 */
        /* <DEDUP_REMOVED lines=10> */
[----:B------:R-:W3:Y:S04]  /*24750*/  LDL R8, [R1+0x12b0] ;  /* 0x0012b00001087983 */ /* 0x000ee80000100800 */
        /* <DEDUP_REMOVED lines=10> */
[C---:B--2---:R-:W-:Y:S01]  /*24800*/  IADD3 R14, P1, R0.reuse, R7, RZ ;  /* 0x00000007000e7210 */ /* 0x044fe20007f3e0ff */
[----:B------:R-:W-:Y:S02]  /*24810*/  IMAD.X R5, R3, 0x1, R19, P2 ;  /* 0x0000000103057824 */ /* 0x000fe400010e0613 */
[----:B------:R-:W2:Y:S04]  /*24820*/  LDL R7, [R1+0x1294] ;  /* 0x0012940001077983 */ /* 0x000ea80000100800 */
[----:B------:R0:W2:Y:S04]  /*24830*/  LDG.E.U8 R122, desc[UR60][R16.64] ;  /* 0x0000003c107a7981 */ /* 0x0000a8000c1e1100 */
[----:B------:R-:W2:Y:S04]  /*24840*/  LDL R19, [R1+0x1494] ;  /* 0x0014940001137983 */ /* 0x000ea80000100800 */
        /* <DEDUP_REMOVED lines=11> */
[----:B0-----:R-:W-:-:S03]  /*24900*/  IADD3 R14, P2, R0, R21, RZ ;  /* 0x00000015000e7210 */ /* 0x001fc60007f5e0ff */
[----:B------:R-:W2:Y:S01]  /*24910*/  LDL R21, [R1+0xd28] ;  /* 0x000d280001157983 */ /* 0x000ea20000100800 */
[----:B----4-:R-:W-:-:S03]  /*24920*/  IMAD.X R5, R3, 0x1, R20, P1 ;  /* 0x0000000103057824 */ /* 0x010fc600008e0614 */
[----:B------:R-:W4:Y:S04]  /*24930*/  LDL R20, [R1+0x12a4] ;  /* 0x0012a40001147983 */ /* 0x000f280000100800 */
[----:B------:R0:W4:Y:S01]  /*24940*/  LDG.E.U8 R121, desc[UR60][R4.64] ;  /* 0x0000003c04797981 */ /* 0x000122000c1e1100 */
[----:B---3--:R-:W-:-:S03]  /*24950*/  IADD3 R16, P1, R0, R8, RZ ;  /* 0x0000000800107210 */ /* 0x008fc60007f3e0ff */
[----:B------:R-:W3:Y:S01]  /*24960*/  LDL R8, [R1+0x1280] ;  /* 0x0012800001087983 */ /* 0x000ee20000100800 */
        /* <DEDUP_REMOVED lines=11> */
[----:B------:R-:W2:Y:S04]  /*24a20*/  LDL R7, [R1+0x1290] ;  /* 0x0012900001077983 */ /* 0x000ea80000100800 */
[----:B------:R0:W2:Y:S01]  /*24a30*/  LDG.E.U8 R202, desc[UR60][R4.64] ;  /* 0x0000003c04ca7981 */ /* 0x0000a2000c1e1100 */
[----:B-1----:R-:W-:-:S03]  /*24a40*/  IADD3 R16, P2, R0, R19, RZ ;  /* 0x0000001300107210 */ /* 0x002fc60007f5e0ff */
[----:B------:R-:W2:Y:S01]  /*24a50*/  LDL R19, [R1+0x126c] ;  /* 0x00126c0001137983 */ /* 0x000ea20000100800 */
        /* <DEDUP_REMOVED lines=10> */
[----:B------:R-:W-:-:S03]  /*24b00*/  IMAD.X R5, R3, 0x1, R21, P1 ;  /* 0x0000000103057824 */ /* 0x000fc600008e0615 */
[----:B------:R-:W2:Y:S04]  /*24b10*/  LDL R21, [R1+0x1278] ;  /* 0x0012780001157983 */ /* 0x000ea80000100800 */
        /* <DEDUP_REMOVED lines=299> */
[----:B------:R-:W4:Y:S01]  /*25dd0*/  LDL R18, [R1+0x110c] ;  /* 0x00110c0001127983 */ /* 0x000f220000100800 */
[----:B0-----:R-:W-:-:S03]  /*25de0*/  IADD3 R16, P1, R0, R13, RZ ;  /* 0x0000000d00107210 */ /* 0x001fc60007f3e0ff */
[----:B------:R-:W4:Y:S01]  /*25df0*/  LDL R13, [R1+0x1110] ;  /* 0x00111000010d7983 */ /* 0x000f220000100800 */
[----:B------:R-:W-:-:S03]  /*25e00*/  IMAD.X R15, R3, 0x1, R11, P2 ;  /* 0x00000001030f7824 */ /* 0x000fc600010e060b */
[----:B------:R-:W4:Y:S04]  /*25e10*/  LDL R11, [R1+0xd78] ;  /* 0x000d7800010b7983 */ /* 0x000f280000100800 */
[----:B------:R0:W4:Y:S02]  /*25e20*/  LDG.E.U8 R170, desc[UR60][R4.64] ;  /* 0x0000003c04aa7981 */ /* 0x000124000c1e1100 */
[----:B0-----:R-:W-:Y:S02]  /*25e30*/  IADD3 R4, P2, R0, R10, RZ ;  /* 0x0000000a00047210 */ /* 0x001fe40007f5e0ff */
[----:B------:R-:W4:Y:S01]  /*25e40*/  LDL R10, [R1+0x1114] ;  /* 0x00111400010a7983 */ /* 0x000f220000100800 */
[----:B--2---:R-:W-:-:S03]  /*25e50*/  IMAD.X R17, R3, 0x1, R7, P1 ;  /* 0x0000000103117824 */ /* 0x004fc600008e0607 */
[----:B------:R0:W2:Y:S04]  /*25e60*/  LDG.E.U8 R7, desc[UR60][R14.64] ;  /* 0x0000003c0e077981 */ /* 0x0000a8000c1e1100 */
[----:B------:R1:W2:Y:S01]  /*25e70*/  LDG.E.U8 R104, desc[UR60][R16.64] ;  /* 0x0000003c10687981 */ /* 0x0002a2000c1e1100 */
[----:B0-----:R-:W-:-:S03]  /*25e80*/  IADD3 R14, P1, R0, R19, RZ ;  /* 0x00000013000e7210 */ /* 0x001fc60007f3e0ff */
[----:B------:R-:W2:Y:S01]  /*25e90*/  LDL R19, [R1+0x10f0] ;  /* 0x0010f00001137983 */ /* 0x000ea20000100800 */
[----:B------:R-:W-:-:S03]  /*25ea0*/  IMAD.X R5, R3, 0x1, R6, P2 ;  /* 0x0000000103057824 */ /* 0x000fc600010e0606 */
[----:B------:R-:W2:Y:S04]  /*25eb0*/  LDL R6, [R1+0x1458] ;  /* 0x0014580001067983 */ /* 0x000ea80000100800 */
[----:B------:R0:W2:Y:S01]  /*25ec0*/  LDG.E.U8 R51, desc[UR60][R4.64] ;  /* 0x0000003c04337981 */ /* 0x0000a2000c1e1100 */
[----:B-1----:R-:W-:-:S03]  /*25ed0*/  IADD3 R16, P2, R0, R22, RZ ;  /* 0x0000001600107210 */ /* 0x002fc60007f5e0ff */
        /* <DEDUP_REMOVED lines=8> */
[----:B---3--:R-:W-:-:S03]  /*25f60*/  IMAD.X R5, R3, 0x1, R8, P1 ;  /* 0x0000000103057824 */ /* 0x008fc600008e0608 */
[----:B------:R0:W3:Y:S01]  /*25f70*/  LDG.E.U8 R8, desc[UR60][R16.64] ;  /* 0x0000003c10087981 */ /* 0x0000e2000c1e1100 */
[----:B----4-:R-:W-:-:S03]  /*25f80*/  IADD3 R14, P2, R0, R20, RZ ;  /* 0x00000014000e7210 */ /* 0x010fc60007f5e0ff */
[----:B------:R-:W4:Y:S04]  /*25f90*/  LDL R20, [R1+0x1100] ;  /* 0x0011000001147983 */ /* 0x000f280000100800 */
[----:B------:R1:W3:Y:S01]  /*25fa0*/  LDG.E.U8 R103, desc[UR60][R4.64] ;  /* 0x0000003c04677981 */ /* 0x0002e2000c1e1100 */
[----:B0-----:R-:W-:-:S03]  /*25fb0*/  IADD3 R16, P1, R0, R18, RZ ;  /* 0x0000001200107210 */ /* 0x001fc60007f3e0ff */
[----:B------:R-:W4:Y:S01]  /*25fc0*/  LDL R18, [R1+0x10dc] ;  /* 0x0010dc0001127983 */ /* 0x000f220000100800 */
[C---:B------:R-:W-:Y:S01]  /*25fd0*/  IMAD.X R15, R3.reuse, 0x1, R26, P2 ;  /* 0x00000001030f7824 */ /* 0x040fe200010e061a */
[----:B-1----:R-:W-:Y:S02]  /*25fe0*/  IADD3 R4, P2, R0, R13, RZ ;  /* 0x0000000d00047210 */ /* 0x002fe40007f5e0ff */
[----:B------:R-:W3:Y:S01]  /*25ff0*/  LDL R13, [R1+0x10e0] ;  /* 0x0010e000010d7983 */ /* 0x000ee20000100800 */
[----:B------:R-:W-:-:S03]  /*26000*/  IMAD.X R17, R3, 0x1, R11, P1 ;  /* 0x0000000103117824 */ /* 0x000fc600008e060b */
[----:B------:R-:W3:Y:S04]  /*26010*/  LDL R11, [R1+0x10e8] ;  /* 0x0010e800010b7983 */ /* 0x000ee80000100800 */
        /* <DEDUP_REMOVED lines=12> */
[----:B------:R-:W-:-:S03]  /*260e0*/  IMAD.X R17, R3, 0x1, R9, P2 ;  /* 0x0000000103117824 */ /* 0x000fc600010e0609 */
[----:B------:R-:W2:Y:S01]  /*260f0*/  LDL R9, [R1+0x1450] ;  /* 0x0014500001097983 */ /* 0x000ea20000100800 */
[----:B0-----:R-:W-:-:S03]  /*26100*/  IADD3 R4, P1, R0, R12, RZ ;  /* 0x0000000c00047210 */ /* 0x001fc60007f3e0ff */
[----:B------:R-:W2:Y:S01]  /*26110*/  LDL R12, [R1+0x10cc] ;  /* 0x0010cc00010c7983 */ /* 0x000ea20000100800 */
[----:B-1----:R-:W-:-:S03]  /*26120*/  IADD3 R14, P2, R0, R27, RZ ;  /* 0x0000001b000e7210 */ /* 0x002fc60007f5e0ff */
[----:B------:R-:W2:Y:S04]  /*26130*/  LDL R27, [R1+0x10d8] ;  /* 0x0010d800011b7983 */ /* 0x000ea80000100800 */
[----:B------:R0:W2:Y:S01]  /*26140*/  LDG.E.U8 R49, desc[UR60][R16.64] ;  /* 0x0000003c10317981 */ /* 0x0000a2000c1e1100 */
[----:B------:R-:W-:-:S05]  /*26150*/  IMAD.X R5, R3, 0x1, R21, P1 ;  /* 0x0000000103057824 */ /* 0x000fca00008e0615 */
[----:B------:R1:W2:Y:S01]  /*26160*/  LDG.E.U8 R173, desc[UR60][R4.64] ;  /* 0x0000003c04ad7981 */ /* 0x0002a2000c1e1100 */
[----:B----4-:R-:W-:-:S03]  /*26170*/  IMAD.X R15, R3, 0x1, R18, P2 ;  /* 0x00000001030f7824 */ /* 0x010fc600010e0612 */
[----:B------:R-:W4:Y:S01]  /*26180*/  LDL R18, [R1+0x10b4] ;  /* 0x0010b40001127983 */ /* 0x000f220000100800 */
[----:B------:R-:W-:-:S03]  /*26190*/  IADD3 R20, P1, R0, R20, RZ ;  /* 0x0000001400147210 */ /* 0x000fc60007f3e0ff */
[----:B------:R-:W4:Y:S02]  /*261a0*/  LDG.E.U8 R217, desc[UR60][R14.64] ;  /* 0x0000003c0ed97981 */ /* 0x000f24000c1e1100 */
[----:B---3--:R-:W-:Y:S02]  /*261b0*/  IMAD.X R21, R3, 0x1, R13, P1 ;  /* 0x0000000103157824 */ /* 0x008fe400008e060d */
[----:B------:R-:W3:Y:S01]  /*261c0*/  LDL R13, [R1+0x10b8] ;  /* 0x0010b800010d7983 */ /* 0x000ee20000100800 */
[----:B0-----:R-:W-:-:S03]  /*261d0*/  IADD3 R16, P1, R0, R11, RZ ;  /* 0x0000000b00107210 */ /* 0x001fc60007f3e0ff */
[----:B------:R-:W3:Y:S01]  /*261e0*/  LDL R11, [R1+0x10c0] ;  /* 0x0010c000010b7983 */ /* 0x000ee20000100800 */
[----:B-1----:R-:W-:-:S03]  /*261f0*/  IADD3 R4, P2, R0, R26, RZ ;  /* 0x0000001a00047210 */ /* 0x002fc60007f5e0ff */
[----:B------:R-:W3:Y:S04]  /*26200*/  LDL R26, [R1+0x10bc] ;  /* 0x0010bc00011a7983 */ /* 0x000ee80000100800 */
[----:B------:R0:W3:Y:S01]  /*26210*/  LDG.E.U8 R101, desc[UR60][R20.64] ;  /* 0x0000003c14657981 */ /* 0x0000e2000c1e1100 */
[----:B------:R-:W-:-:S03]  /*26220*/  IMAD.X R5, R3, 0x1, R10, P2 ;  /* 0x0000000103057824 */ /* 0x000fc600010e060a */
[----:B------:R-:W3:Y:S04]  /*26230*/  LDL R10, [R1+0xd88] ;  /* 0x000d8800010a7983 */ /* 0x000ee80000100800 */
[----:B------:R1:W3:Y:S01]  /*26240*/  LDG.E.U8 R48, desc[UR60][R4.64] ;  /* 0x0000003c04307981 */ /* 0x0002e2000c1e1100 */
[----:B--2---:R-:W-:-:S03]  /*26250*/  IMAD.X R17, R3, 0x1, R6, P1 ;  /* 0x0000000103117824 */ /* 0x004fc600008e0606 */
[----:B------:R-:W2:Y:S01]  /*26260*/  LDL R6, [R1+0x10c4] ;  /* 0x0010c40001067983 */ /* 0x000ea20000100800 */
[----:B0-----:R-:W-:-:S03]  /*26270*/  IADD3 R20, P2, R0, R19, RZ ;  /* 0x0000001300147210 */ /* 0x001fc60007f5e0ff */
[----:B------:R-:W2:Y:S01]  /*26280*/  LDL R19, [R1+0x10a0] ;  /* 0x0010a00001137983 */ /* 0x000ea20000100800 */
[----:B------:R-:W-:-:S03]  /*26290*/  IADD3 R14, P1, R0, R31, RZ ;  /* 0x0000001f000e7210 */ /* 0x000fc60007f3e0ff */
[----:B------:R0:W2:Y:S01]  /*262a0*/  LDG.E.U8 R174, desc[UR60][R16.64] ;  /* 0x0000003c10ae7981 */ /* 0x0000a2000c1e1100 */
[C---:B------:R-:W-:Y:S01]  /*262b0*/  IMAD.X R21, R3.reuse, 0x1, R12, P2 ;  /* 0x0000000103157824 */ /* 0x040fe200010e060c */
[----:B-1----:R-:W-:Y:S02]  /*262c0*/  IADD3 R4, P2, R0, R9, RZ ;  /* 0x0000000900047210 */ /* 0x002fe40007f5e0ff */
[----:B------:R-:W2:Y:S04]  /*262d0*/  LDL R12, [R1+0x10a4] ;  /* 0x0010a400010c7983 */ /* 0x000ea80000100800 */
[----:B------:R-:W2:Y:S01]  /*262e0*/  LDL R9, [R1+0x10a8] ;  /* 0x0010a80001097983 */ /* 0x000ea20000100800 */
[----:B------:R-:W-:-:S03]  /*262f0*/  IMAD.X R15, R3, 0x1, R30, P1 ;  /* 0x00000001030f7824 */ /* 0x000fc600008e061e */
[----:B------:R-:W2:Y:S01]  /*26300*/  LDL R30, [R1+0x10ac] ;  /* 0x0010ac00011e7983 */ /* 0x000ea20000100800 */
[----:B------:R-:W-:-:S03]  /*26310*/  IMAD.X R5, R3, 0x1, R28, P2 ;  /* 0x0000000103057824 */ /* 0x000fc600010e061c */
[----:B------:R1:W2:Y:S04]  /*26320*/  LDG.E.U8 R216, desc[UR60][R20.64] ;  /* 0x0000003c14d87981 */ /* 0x0002a8000c1e1100 */
[----:B------:R-:W2:Y:S01]  /*26330*/  LDL R28, [R1+0x108c] ;  /* 0x00108c00011c7983 */ /* 0x000ea20000100800 */
[----:B0-----:R-:W-:-:S03]  /*26340*/  IADD3 R16, P2, R0, R27, RZ ;  /* 0x0000001b00107210 */ /* 0x001fc60007f5e0ff */
[----:B------:R-:W2:Y:S01]  /*26350*/  LDL R27, [R1+0x1424] ;  /* 0x00142400011b7983 */ /* 0x000ea20000100800 */
[----:B-1----:R-:W-:-:S03]  /*26360*/  IADD3 R20, P1, R0, R29, RZ ;  /* 0x0000001d00147210 */ /* 0x002fc60007f3e0ff */
[----:B------:R-:W2:Y:S04]  /*26370*/  LDL R29, [R1+0xd8c] ;  /* 0x000d8c00011d7983 */ /* 0x000ea80000100800 */
[----:B------:R0:W2:Y:S04]  /*26380*/  LDG.E.U8 R47, desc[UR60][R4.64] ;  /* 0x0000003c042f7981 */ /* 0x0000a8000c1e1100 */
[----:B------:R1:W2:Y:S01]  /*26390*/  LDG.E.U8 R100, desc[UR60][R14.64] ;  /* 0x0000003c0e647981 */ /* 0x0002a2000c1e1100 */
[----:B----4-:R-:W-:-:S03]  /*263a0*/  IMAD.X R21, R3, 0x1, R18, P1 ;  /* 0x0000000103157824 */ /* 0x010fc600008e0612 */
[----:B------:R-:W4:Y:S04]  /*263b0*/  LDL R18, [R1+0x1448] ;  /* 0x0014480001127983 */ /* 0x000f280000100800 */
[----:B------:R-:W4:Y:S01]  /*263c0*/  LDG.E.U8 R175, desc[UR60][R20.64] ;  /* 0x0000003c14af7981 */ /* 0x000f22000c1e1100 */
[----:B---3--:R-:W-:-:S03]  /*263d0*/  IMAD.X R17, R3, 0x1, R13, P2 ;  /* 0x0000000103117824 */ /* 0x008fc600010e060d */
[----:B------:R-:W3:Y:S01]  /*263e0*/  LDL R13, [R1+0x10b0] ;  /* 0x0010b000010d7983 */ /* 0x000ee20000100800 */
[----:B0-----:R-:W-:-:S03]  /*263f0*/  IADD3 R4, P2, R0, R11, RZ ;  /* 0x0000000b00047210 */ /* 0x001fc60007f5e0ff */
[----:B------:R-:W3:Y:S01]  /*26400*/  LDL R11, [R1+0x1090] ;  /* 0x00109000010b7983 */ /* 0x000ee20000100800 */
[----:B-1----:R-:W-:-:S03]  /*26410*/  IADD3 R14, P1, R0, R26, RZ ;  /* 0x0000001a000e7210 */ /* 0x002fc60007f3e0ff */
[----:B------:R2:W3:Y:S04]  /*26420*/  LDG.E.U8 R151, desc[UR60][R16.64] ;  /* 0x0000003c10977981 */ /* 0x0004e8000c1e1100 */
[----:B------:R-:W3:Y:S04]  /*26430*/  LDL R26, [R1+0x1078] ;  /* 0x00107800011a7983 */ /* 0x000ee80000100800 */
[----:B------:R-:W3:Y:S01]  /*26440*/  LDL R20, [R1+0x1080] ;  /* 0x0010800001147983 */ /* 0x000ee20000100800 */
[----:B------:R-:W-:-:S03]  /*26450*/  IMAD.X R15, R3, 0x1, R10, P1 ;  /* 0x00000001030f7824 */ /* 0x000fc600008e060a */
[----:B------:R-:W3:Y:S04]  /*26460*/  LDL R10, [R1+0x1094] ;  /* 0x00109400010a7983 */ /* 0x000ee80000100800 */
[----:B------:R0:W3:Y:S04]  /*26470*/  LDG.E.U8 R99, desc[UR60][R14.64] ;  /* 0x0000003c0e637981 */ /* 0x0000e8000c1e1100 */
        /* <DEDUP_REMOVED lines=8> */
[----:B0-----:R-:W-:-:S03]  /*26500*/  IADD3 R14, P1, R0, R9, RZ ;  /* 0x00000009000e7210 */ /* 0x001fc60007f3e0ff */
[----:B------:R-:W2:Y:S04]  /*26510*/  LDL R9, [R1+0x109c] ;  /* 0x00109c0001097983 */ /* 0x000ea80000100800 */
[----:B------:R-:W2:Y:S01]  /*26520*/  LDG.E.U8 R176, desc[UR60][R16.64] ;  /* 0x0000003c10b07981 */ /* 0x000ea2000c1e1100 */
[----:B-1----:R-:W-:-:S03]  /*26530*/  IADD3 R4, P2, R0, R30, RZ ;  /* 0x0000001e00047210 */ /* 0x002fc60007f5e0ff */
[----:B------:R-:W2:Y:S02]  /*26540*/  LDL R16, [R1+0xd94] ;  /* 0x000d940001107983 */ /* 0x000ea40000100800 */
[C---:B------:R-:W-:Y:S02]  /*26550*/  IMAD.X R5, R3.reuse, 0x1, R28, P2 ;  /* 0x0000000103057824 */ /* 0x040fe400010e061c */
[----:B------:R-:W-:Y:S01]  /*26560*/  IMAD.X R15, R3, 0x1, R29, P1 ;  /* 0x00000001030f7824 */ /* 0x000fe200008e061d */
[----:B------:R-:W2:Y:S04]  /*26570*/  LDL R17, [R1+0x1070] ;  /* 0x0010700001117983 */ /* 0x000ea80000100800 */
[----:B------:R4:W2:Y:S04]  /*26580*/  LDG.E.U8 R98, desc[UR60][R4.64] ;  /* 0x0000003c04627981 */ /* 0x0008a8000c1e1100 */
[----:B------:R-:W2:Y:S04]  /*26590*/  LDG.E.U8 R150, desc[UR60][R14.64] ;  /* 0x0000003c0e967981 */ /* 0x000ea8000c1e1100 */
[----:B------:R-:W2:Y:S04]  /*265a0*/  LDL R14, [R1+0x1088] ;  /* 0x00108800010e7983 */ /* 0x000ea80000100800 */
[----:B------:R-:W2:Y:S01]  /*265b0*/  LDL R15, [R1+0xd9c] ;  /* 0x000d9c00010f7983 */ /* 0x000ea20000100800 */
[----:B----4-:R-:W-:-:S03]  /*265c0*/  IADD3 R4, P1, R0, R18, RZ ;  /* 0x0000001200047210 */ /* 0x010fc60007f3e0ff */
[----:B------:R-:W4:Y:S02]  /*265d0*/  LDL R18, [R1+0x1064] ;  /* 0x0010640001127983 */ /* 0x000f240000100800 */
[----:B------:R-:W-:-:S05]  /*265e0*/  IMAD.X R5, R3, 0x1, R27, P1 ;  /* 0x0000000103057824 */ /* 0x000fca00008e061b */
[----:B------:R3:W4:Y:S02]  /*265f0*/  LDG.E.U8 R45, desc[UR60][R4.64] ;  /* 0x0000003c042d7981 */ /* 0x000724000c1e1100 */
[C---:B---3--:R-:W-:Y:S02]  /*26600*/  IADD3 R4, P1, R0.reuse, R13, RZ ;  /* 0x0000000d00047210 */ /* 0x048fe40007f3e0ff */
[----:B------:R-:W3:Y:S03]  /*26610*/  LDL R13, [R1+0x1068] ;  /* 0x00106800010d7983 */ /* 0x000ee60000100800 */
[----:B------:R-:W-:Y:S02]  /*26620*/  IMAD.X R5, R3, 0x1, R11, P1 ;  /* 0x0000000103057824 */ /* 0x000fe400008e060b */
[----:B------:R-:W3:Y:S04]  /*26630*/  LDL R11, [R1+0x1444] ;  /* 0x00144400010b7983 */ /* 0x000ee80000100800 */
[----:B------:R0:W3:Y:S02]  /*26640*/  LDG.E.U8 R177, desc[UR60][R4.64] ;  /* 0x0000003c04b17981 */ /* 0x0000e4000c1e1100 */
[----:B0-----:R-:W-:-:S02]  /*26650*/  IADD3 R4, P1, R0, R10, RZ ;  /* 0x0000000a00047210 */ /* 0x001fc40007f3e0ff */
[----:B------:R-:W3:Y:S03]  /*26660*/  LDL R10, [R1+0x13d0] ;  /* 0x0013d000010a7983 */ /* 0x000ee60000100800 */
        /* <DEDUP_REMOVED lines=20> */
[----:B----4-:R-:W-:Y:S02]  /*267b0*/  IMAD.X R5, R3, 0x1, R18, P1 ;  /* 0x0000000103057824 */ /* 0x010fe400008e0612 */
[----:B------:R-:W4:Y:S04]  /*267c0*/  LDL R18, [R1+0x105c] ;  /* 0x00105c0001127983 */ /* 0x000f280000100800 */
[----:B------:R0:W4:Y:S02]  /*267d0*/  LDG.E.U8 R148, desc[UR60][R4.64] ;  /* 0x0000003c04947981 */ /* 0x000124000c1e1100 */
[----:B0-----:R-:W-:-:S02]  /*267e0*/  IADD3 R4, P1, R0, R14, RZ ;  /* 0x0000000e00047210 */ /* 0x001fc40007f3e0ff */
[----:B------:R-:W4:Y:S03]  /*267f0*/  LDL R14, [R1+0x103c] ;  /* 0x00103c00010e7983 */ /* 0x000f260000100800 */
[----:B---3--:R-:W-:Y:S02]  /*26800*/  IMAD.X R5, R3, 0x1, R13, P1 ;  /* 0x0000000103057824 */ /* 0x008fe400008e060d */
[----:B------:R-:W3:Y:S04]  /*26810*/  LDL R13, [R1+0x1060] ;  /* 0x00106000010d7983 */ /* 0x000ee80000100800 */
[----:B------:R0:W3:Y:S02]  /*26820*/  LDG.E.U8 R96, desc[UR60][R4.64] ;  /* 0x0000003c04607981 */ /* 0x0000e4000c1e1100 */
[----:B0-----:R-:W-:-:S02]  /*26830*/  IADD3 R4, P1, R0, R11, RZ ;  /* 0x0000000b00047210 */ /* 0x001fc40007f3e0ff */
[----:B------:R-:W3:Y:S03]  /*26840*/  LDL R11, [R1+0x1040] ;  /* 0x00104000010b7983 */ /* 0x000ee60000100800 */
[----:B------:R-:W-:Y:S02]  /*26850*/  IMAD.X R5, R3, 0x1, R10, P1 ;  /* 0x0000000103057824 */ /* 0x000fe400008e060a */
[----:B------:R-:W3:Y:S04]  /*26860*/  LDL R10, [R1+0x1044] ;  /* 0x00104400010a7983 */ /* 0x000ee80000100800 */
[----:B------:R2:W3:Y:S02]  /*26870*/  LDG.E.U8 R43, desc[UR60][R4.64] ;  /* 0x0000003c042b7981 */ /* 0x0004e4000c1e1100 */
[----:B--2---:R-:W-:-:S02]  /*26880*/  IADD3 R4, P1, R0, R6, RZ ;  /* 0x0000000600047210 */ /* 0x004fc40007f3e0ff */
        /* <DEDUP_REMOVED lines=19> */
[----:B----4-:R-:W-:-:S02]  /*269c0*/  IADD3 R4, P1, R0, R18, RZ ;  /* 0x0000001200047210 */ /* 0x010fc40007f3e0ff */
[----:B------:R-:W4:Y:S03]  /*269d0*/  LDL R18, [R1+0xda4] ;  /* 0x000da40001127983 */ /* 0x000f260000100800 */
[----:B------:R-:W-:Y:S02]  /*269e0*/  IMAD.X R5, R3, 0x1, R14, P1 ;  /* 0x0000000103057824 */ /* 0x000fe400008e060e */
[----:B------:R-:W4:Y:S04]  /*269f0*/  LDL R14, [R1+0x1034] ;  /* 0x00103400010e7983 */ /* 0x000f280000100800 */
[----:B------:R3:W4:Y:S02]  /*26a00*/  LDG.E.U8 R180, desc[UR60][R4.64] ;  /* 0x0000003c04b47981 */ /* 0x000724000c1e1100 */
[----:B---3--:R-:W-:-:S02]  /*26a10*/  IADD3 R4, P1, R0, R13, RZ ;  /* 0x0000000d00047210 */ /* 0x008fc40007f3e0ff */
        /* <DEDUP_REMOVED lines=176> */
[----:B------:R-:W-:-:S05]  /*27520*/  IMAD.X R5, R3, 0x1, R9, P1 ;  /* 0x0000000103057824 */ /* 0x000fca00008e0609 */
[----:B------:R0:W2:Y:S02]  /*27530*/  LDG.E.U8 R9, desc[UR60][R4.64] ;  /* 0x0000003c04097981 */ /* 0x0000a4000c1e1100 */
[C---:B0-----:R-:W-:Y:S02]  /*27540*/  IADD3 R4, P1, R0.reuse, R12, RZ ;  /* 0x0000000c00047210 */ /* 0x041fe40007f3e0ff */
        /* <DEDUP_REMOVED lines=99> */
[----:B0-----:R-:W-:-:S05]  /*27b80*/  IADD3 R4, P1, R0, R26, RZ ;  /* 0x0000001a00047210 */ /* 0x001fca0007f3e0ff */
[C---:B------:R-:W-:Y:S02]  /*27b90*/  IMAD.X R5, R3.reuse, 0x1, R16, P1 ;  /* 0x0000000103057824 */ /* 0x040fe400008e0610 */
[----:B------:R-:W2:Y:S04]  /*27ba0*/  LDL R16, [R1+0xe6c] ;  /* 0x000e6c0001107983 */ /* 0x000ea80000100800 */
[----:B------:R0:W2:Y:S02]  /*27bb0*/  LDG.E.U8 R245, desc[UR60][R4.64] ;  /* 0x0000003c04f57981 */ /* 0x0000a4000c1e1100 */
[----:B0-----:R-:W-:Y:S02]  /*27bc0*/  IADD3 R4, P1, R0, R15, RZ ;  /* 0x0000000f00047210 */ /* 0x001fe40007f3e0ff */
[----:B------:R-:W2:Y:S03]  /*27bd0*/  LDL R15, [R1+0xe68] ;  /* 0x000e6800010f7983 */ /* 0x000ea60000100800 */
[----:B----4-:R-:W-:-:S02]  /*27be0*/  IMAD.X R5, R3, 0x1, R18, P1 ;  /* 0x0000000103057824 */ /* 0x010fc400008e0612 */
[----:B------:R-:W4:Y:S04]  /*27bf0*/  LDL R18, [R1+0xe74] ;  /* 0x000e740001127983 */ /* 0x000f280000100800 */
[----:B------:R0:W4:Y:S02]  /*27c00*/  LDG.E.U8 R248, desc[UR60][R4.64] ;  /* 0x0000003c04f87981 */ /* 0x000124000c1e1100 */
[----:B0-----:R-:W-:Y:S02]  /*27c10*/  IADD3 R4, P1, R0, R14, RZ ;  /* 0x0000000e00047210 */ /* 0x001fe40007f3e0ff */
[----:B------:R-:W4:Y:S03]  /*27c20*/  LDL R14, [R1+0xe70] ;  /* 0x000e7000010e7983 */ /* 0x000f260000100800 */
[----:B------:R-:W-:-:S02]  /*27c30*/  IMAD.X R5, R3, 0x1, R21, P1 ;  /* 0x0000000103057824 */ /* 0x000fc400008e0615 */
[----:B------:R-:W4:Y:S04]  /*27c40*/  LDL R21, [R1+0xef4] ;  /* 0x000ef40001157983 */ /* 0x000f280000100800 */
[----:B------:R3:W4:Y:S02]  /*27c50*/  LDG.E.U8 R27, desc[UR60][R4.64] ;  /* 0x0000003c041b7981 */ /* 0x000724000c1e1100 */
[----:B---3--:R-:W-:Y:S02]  /*27c60*/  IADD3 R4, P1, R0, R13, RZ ;  /* 0x0000000d00047210 */ /* 0x008fe40007f3e0ff */
[----:B------:R-:W3:Y:S03]  /*27c70*/  LDL R13, [R1+0xe7c] ;  /* 0x000e7c00010d7983 */ /* 0x000ee60000100800 */
[----:B------:R-:W-:-:S02]  /*27c80*/  IMAD.X R5, R3, 0x1, R11, P1 ;  /* 0x0000000103057824 */ /* 0x000fc400008e060b */
[----:B------:R-:W3:Y:S04]  /*27c90*/  LDL R11, [R1+0xe78] ;  /* 0x000e7800010b7983 */ /* 0x000ee80000100800 */
[----:B------:R0:W3:Y:S02]  /*27ca0*/  LDG.E.U8 R233, desc[UR60][R4.64] ;  /* 0x0000003c04e97981 */ /* 0x0000e4000c1e1100 */
[----:B0-----:R-:W-:Y:S02]  /*27cb0*/  IADD3 R4, P1, R0, R10, RZ ;  /* 0x0000000a00047210 */ /* 0x001fe40007f3e0ff */
[----:B------:R-:W3:Y:S03]  /*27cc0*/  LDL R10, [R1+0x1408] ;  /* 0x00140800010a7983 */ /* 0x000ee60000100800 */
[----:B--2---:R-:W-:-:S02]  /*27cd0*/  IMAD.X R5, R3, 0x1, R6, P1 ;  /* 0x0000000103057824 */ /* 0x004fc400008e0606 */
[----:B------:R-:W2:Y:S04]  /*27ce0*/  LDL R6, [R1+0x13ec] ;  /* 0x0013ec0001067983 */ /* 0x000ea80000100800 */
[----:B------:R0:W2:Y:S02]  /*27cf0*/  LDG.E.U8 R242, desc[UR60][R4.64] ;  /* 0x0000003c04f27981 */ /* 0x0000a4000c1e1100 */
[----:B0-----:R-:W-:Y:S02]  /*27d00*/  IADD3 R4, P1, R0, R20, RZ ;  /* 0x0000001400047210 */ /* 0x001fe40007f3e0ff */
[----:B------:R-:W2:Y:S03]  /*27d10*/  LDL R20, [R1+0xf14] ;  /* 0x000f140001147983 */ /* 0x000ea60000100800 */
[----:B------:R-:W-:-:S02]  /*27d20*/  IMAD.X R5, R3, 0x1, R17, P1 ;  /* 0x0000000103057824 */ /* 0x000fc400008e0611 */
        /* <DEDUP_REMOVED lines=12> */
[----:B----4-:R-:W-:-:S05]  /*27df0*/  IADD3 R4, P1, R0, R18, RZ ;  /* 0x0000001200047210 */ /* 0x010fca0007f3e0ff */
[C---:B------:R-:W-:Y:S02]  /*27e00*/  IMAD.X R5, R3.reuse, 0x1, R14, P1 ;  /* 0x0000000103057824 */ /* 0x040fe400008e060e */
        /* <DEDUP_REMOVED lines=26> */
[----:B0-----:R-:W-:-:S05]  /*27fb0*/  IADD3 R4, P1, R0, R218, RZ ;  /* 0x000000da00047210 */ /* 0x001fca0007f3e0ff */
[----:B------:R-:W-:Y:S02]  /*27fc0*/  IMAD.X R5, R3, 0x1, R15, P1 ;  /* 0x0000000103057824 */ /* 0x000fe400008e060f */
[----:B------:R-:W2:Y:S04]  /*27fd0*/  LDL R15, [R1+0xe90] ;  /* 0x000e9000010f7983 */ /* 0x000ea80000100800 */
[----:B------:R0:W2:Y:S02]  /*27fe0*/  LDG.E.U8 R222, desc[UR60][R4.64] ;  /* 0x0000003c04de7981 */ /* 0x0000a4000c1e1100 */
[----:B0-----:R-:W-:-:S05]  /*27ff0*/  IADD3 R4, P1, R0, R21, RZ ;  /* 0x0000001500047210 */ /* 0x001fca0007f3e0ff */
[----:B----4-:R-:W-:Y:S02]  /*28000*/  IMAD.X R5, R3, 0x1, R14, P1 ;  /* 0x0000000103057824 */ /* 0x010fe400008e060e */
[----:B------:R-:W4:Y:S04]  /*28010*/  LDL R14, [R1+0xe9c] ;  /* 0x000e9c00010e7983 */ /* 0x000f280000100800 */
[----:B------:R0:W4:Y:S02]  /*28020*/  LDG.E.U8 R220, desc[UR60][R4.64] ;  /* 0x0000003c04dc7981 */ /* 0x000124000c1e1100 */
[----:B0-----:R-:W-:-:S05]  /*28030*/  IADD3 R4, P1, R0, R20, RZ ;  /* 0x0000001400047210 */ /* 0x001fca0007f3e0ff */
        /* <DEDUP_REMOVED lines=9> */
[----:B--2---:R-:W-:-:S05]  /*280d0*/  IMAD.X R5, R3, 0x1, R6, P1 ;  /* 0x0000000103057824 */ /* 0x004fca00008e0606 */
[----:B------:R0:W2:Y:S01]  /*280e0*/  LDG.E.U8 R6, desc[UR60][R4.64] ;  /* 0x0000003c04067981 */ /* 0x0000a2000c1e1100 */
[----:B------:R-:W-:-:S05]  /*280f0*/  IADD3 R20, P1, R0, R17, RZ ;  /* 0x0000001100147210 */ /* 0x000fca0007f3e0ff */
[----:B------:R-:W-:Y:S02]  /*28100*/  IMAD.X R21, R3, 0x1, R12, P1 ;  /* 0x0000000103157824 */ /* 0x000fe400008e060c */
[----:B------:R-:W2:Y:S04]  /*28110*/  LDL R12, [R1+0x13e0] ;  /* 0x0013e000010c7983 */ /* 0x000ea80000100800 */
[----:B------:R-:W2:Y:S04]  /*28120*/  LDG.E.U8 R232, desc[UR60][R20.64] ;  /* 0x0000003c14e87981 */ /* 0x000ea8000c1e1100 */
[----:B------:R-:W2:Y:S04]  /*28130*/  LDL R20, [R1+0xec4] ;  /* 0x000ec40001147983 */ /* 0x000ea80000100800 */
[----:B------:R-:W2:Y:S01]  /*28140*/  LDL R21, [R1+0xee4] ;  /* 0x000ee40001157983 */ /* 0x000ea20000100800 */
[----:B------:R-:W-:-:S05]  /*28150*/  IADD3 R16, P1, R0, R16, RZ ;  /* 0x0000001000107210 */ /* 0x000fca0007f3e0ff */
[----:B------:R-:W-:-:S05]  /*28160*/  IMAD.X R17, R3, 0x1, R15, P1 ;  /* 0x0000000103117824 */ /* 0x000fca00008e060f */
[----:B------:R-:W2:Y:S04]  /*28170*/  LDG.E.U8 R239, desc[UR60][R16.64] ;  /* 0x0000003c10ef7981 */ /* 0x000ea8000c1e1100 */
[----:B------:R-:W2:Y:S04]  /*28180*/  LDL R16, [R1+0xec8] ;  /* 0x000ec80001107983 */ /* 0x000ea80000100800 */
[----:B------:R-:W2:Y:S01]  /*28190*/  LDL R17, [R1+0xef8] ;  /* 0x000ef80001117983 */ /* 0x000ea20000100800 */
[----:B----4-:R-:W-:-:S05]  /*281a0*/  IADD3 R14, P1, R0, R14, RZ ;  /* 0x0000000e000e7210 */ /* 0x010fca0007f3e0ff */
[----:B---3--:R-:W-:-:S05]  /*281b0*/  IMAD.X R15, R3, 0x1, R13, P1 ;  /* 0x00000001030f7824 */ /* 0x008fca00008e060d */
[----:B------:R-:W3:Y:S01]  /*281c0*/  LDG.E.U8 R13, desc[UR60][R14.64] ;  /* 0x0000003c0e0d7981 */ /* 0x000ee2000c1e1100 */
[----:B0-----:R-:W-:-:S03]  /*281d0*/  IADD3 R4, P1, R0, R11, RZ ;  /* 0x0000000b00047210 */ /* 0x001fc60007f3e0ff */
[----:B------:R-:W4:Y:S02]  /*281e0*/  LDL R11, [R1+0xed0] ;  /* 0x000ed000010b7983 */ /* 0x000f240000100800 */
[----:B------:R-:W-:Y:S02]  /*281f0*/  IMAD.X R5, R3, 0x1, R227, P1 ;  /* 0x0000000103057824 */ /* 0x000fe400008e06e3 */
[----:B------:R-:W3:Y:S04]  /*28200*/  LDL R14, [R1+0xed4] ;  /* 0x000ed400010e7983 */ /* 0x000ee80000100800 */
[----:B------:R0:W4:Y:S04]  /*28210*/  LDG.E.U8 R231, desc[UR60][R4.64] ;  /* 0x0000003c04e77981 */ /* 0x000128000c1e1100 */
[----:B------:R-:W4:Y:S01]  /*28220*/  LDL R15, [R1+0xf18] ;  /* 0x000f1800010f7983 */ /* 0x000f220000100800 */
[----:B0-----:R-:W-:-:S05]  /*28230*/  IADD3 R4, P1, R0, R225, RZ ;  /* 0x000000e100047210 */ /* 0x001fca0007f3e0ff */
[----:B------:R-:W-:Y:S02]  /*28240*/  IMAD.X R5, R3, 0x1, R10, P1 ;  /* 0x0000000103057824 */ /* 0x000fe400008e060a */
[----:B------:R-:W4:Y:S04]  /*28250*/  LDL R10, [R1+0xee0] ;  /* 0x000ee000010a7983 */ /* 0x000f280000100800 */
[----:B------:R0:W4:Y:S02]  /*28260*/  LDG.E.U8 R238, desc[UR60][R4.64] ;  /* 0x0000003c04ee7981 */ /* 0x000124000c1e1100 */
[----:B0-----:R-:W-:-:S05]  /*28270*/  IADD3 R4, P1, R0, R223, RZ ;  /* 0x000000df00047210 */ /* 0x001fca0007f3e0ff */
[----:B--2---:R-:W-:-:S05]  /*28280*/  IMAD.X R5, R3, 0x1, R12, P1 ;  /* 0x0000000103057824 */ /* 0x004fca00008e060c */
        /* <DEDUP_REMOVED lines=10> */
[----:B---3--:R-:W-:-:S02]  /*28330*/  IADD3 R4, P1, R0, R14, RZ ;  /* 0x0000000e00047210 */ /* 0x008fc40007f3e0ff */
[----:B------:R-:W3:Y:S03]  /*28340*/  LDL R14, [R1+0xf30] ;  /* 0x000f3000010e7983 */ /* 0x000ee60000100800 */
[----:B----4-:R-:W-:-:S05]  /*28350*/  IMAD.X R5, R3, 0x1, R11, P1 ;  /* 0x0000000103057824 */ /* 0x010fca00008e060b */
[----:B------:R0:W4:Y:S02]  /*28360*/  LDG.E.U8 R11, desc[UR60][R4.64] ;  /* 0x0000003c040b7981 */ /* 0x000124000c1e1100 */
[C---:B0-----:R-:W-:Y:S02]  /*28370*/  IADD3 R4, P1, R0.reuse, R21, RZ ;  /* 0x0000001500047210 */ /* 0x041fe40007f3e0ff */
[----:B------:R-:W4:Y:S03]  /*28380*/  LDL R21, [R1+0xf48] ;  /* 0x000f480001157983 */ /* 0x000f260000100800 */
[----:B------:R-:W-:Y:S02]  /*28390*/  IMAD.X R5, R3, 0x1, R10, P1 ;  /* 0x0000000103057824 */ /* 0x000fe400008e060a */
[----:B------:R-:W4:Y:S04]  /*283a0*/  LDL R10, [R1+0xe2c] ;  /* 0x000e2c00010a7983 */ /* 0x000f280000100800 */
[----:B------:R2:W4:Y:S02]  /*283b0*/  LDG.E.U8 R227, desc[UR60][R4.64] ;  /* 0x0000003c04e37981 */ /* 0x000524000c1e1100 */
        /* <DEDUP_REMOVED lines=11> */
[----:B---3--:R-:W-:Y:S02]  /*28470*/  IMAD.X R5, R3, 0x1, R14, P1 ;  /* 0x0000000103057824 */ /* 0x008fe400008e060e */
[----:B------:R-:W3:Y:S04]  /*28480*/  LDL R14, [R1+0xf04] ;  /* 0x000f0400010e7983 */ /* 0x000ee80000100800 */
[----:B------:R4:W3:Y:S02]  /*28490*/  LDG.E.U8 R221, desc[UR60][R4.64] ;  /* 0x0000003c04dd7981 */ /* 0x0008e4000c1e1100 */
[----:B----4-:R-:W-:-:S05]  /*284a0*/  IADD3 R4, P1, R0, R21, RZ ;  /* 0x0000001500047210 */ /* 0x010fca0007f3e0ff */
[----:B------:R-:W-:Y:S02]  /*284b0*/  IMAD.X R5, R3, 0x1, R10, P1 ;  /* 0x0000000103057824 */ /* 0x000fe400008e060a */
[----:B------:R-:W4:Y:S04]  /*284c0*/  LDL R10, [R1+0xf0c] ;  /* 0x000f0c00010a7983 */ /* 0x000f280000100800 */
[----:B------:R4:W4:Y:S01]  /*284d0*/  LDG.E.U8 R219, desc[UR60][R4.64] ;  /* 0x0000003c04db7981 */ /* 0x000922000c1e1100 */
[----:B--2---:R-:W-:-:S05]  /*284e0*/  IADD3 R20, P1, R0, R20, RZ ;  /* 0x0000001400147210 */ /* 0x004fca0007f3e0ff */
[----:B------:R-:W-:-:S06]  /*284f0*/  IMAD.X R21, R3, 0x1, R17, P1 ;  /* 0x0000000103157824 */ /* 0x000fcc00008e0611 */
[----:B------:R-:W2:Y:S04]  /*28500*/  LDG.E.U8 R21, desc[UR60][R20.64] ;  /* 0x0000003c14157981 */ /* 0x000ea8000c1e1100 */
[----:B------:R-:W2:Y:S01]  /*28510*/  LDL R20, [R1+0xf20] ;  /* 0x000f200001147983 */ /* 0x000ea20000100800 */
[----:B------:R-:W-:-:S05]  /*28520*/  IADD3 R16, P1, R0, R16, RZ ;  /* 0x0000001000107210 */ /* 0x000fca0007f3e0ff */
[----:B------:R-:W-:-:S05]  /*28530*/  IMAD.X R17, R3, 0x1, R15, P1 ;  /* 0x0000000103117824 */ /* 0x000fca00008e060f */
[----:B------:R-:W2:Y:S04]  /*28540*/  LDG.E.U8 R249, desc[UR60][R16.64] ;  /* 0x0000003c10f97981 */ /* 0x000ea8000c1e1100 */
[----:B------:R-:W2:Y:S04]  /*28550*/  LDL R16, [R1+0xf38] ;  /* 0x000f380001107983 */ /* 0x000ea80000100800 */
[----:B------:R-:W2:Y:S01]  /*28560*/  LDL.LU R17, [R1+0x8f8] ;  /* 0x0008f80001117983 */ /* 0x000ea20000300800 */
[----:B---3--:R-:W-:-:S05]  /*28570*/  IADD3 R14, P1, R0, R14, RZ ;  /* 0x0000000e000e7210 */ /* 0x008fca0007f3e0ff */
[----:B------:R-:W-:-:S05]  /*28580*/  IMAD.X R15, R3, 0x1, R235, P1 ;  /* 0x00000001030f7824 */ /* 0x000fca00008e06eb */
[----:B------:R-:W3:Y:S04]  /*28590*/  LDG.E.U8 R235, desc[UR60][R14.64] ;  /* 0x0000003c0eeb7981 */ /* 0x000ee8000c1e1100 */
[----:B------:R-:W3:Y:S04]  /*285a0*/  LDL R14, [R1+0xf3c] ;  /* 0x000f3c00010e7983 */ /* 0x000ee80000100800 */
[----:B------:R-:W3:Y:S01]  /*285b0*/  LDL R15, [R1+0xf40] ;  /* 0x000f4000010f7983 */ /* 0x000ee20000100800 */
[----:B----4-:R-:W-:-:S03]  /*285c0*/  IADD3 R4, P1, R0, R10, RZ ;  /* 0x0000000a00047210 */ /* 0x010fc60007f3e0ff */
[----:B------:R-:W4:Y:S02]  /*285d0*/  LDL R10, [R1+0xe24] ;  /* 0x000e2400010a7983 */ /* 0x000f240000100800 */
[----:B------:R-:W-:-:S05]  /*285e0*/  IMAD.X R5, R3, 0x1, R251, P1 ;  /* 0x0000000103057824 */ /* 0x000fca00008e06fb */
[----:B------:R0:W4:Y:S04]  /*285f0*/  LDG.E.U8 R251, desc[UR60][R4.64] ;  /* 0x0000003c04fb7981 */ /* 0x000128000c1e1100 */
[----:B------:R-:W0:Y:S02]  /*28600*/  LDL R5, [R1+0xf24] ;  /* 0x000f240001057983 */ /* 0x000e240000100800 */
[----:B0-----:R-:W-:-:S05]  /*28610*/  IADD3 R4, P1, R0, R5, RZ ;  /* 0x0000000500047210 */ /* 0x001fca0007f3e0ff */
[----:B--2---:R-:W-:-:S05]  /*28620*/  IMAD.X R5, R3, 0x1, R20, P1 ;  /* 0x0000000103057824 */ /* 0x004fca00008e0614 */
[----:B------:R0:W2:Y:S04]  /*28630*/  LDG.E.U8 R20, desc[UR60][R4.64] ;  /* 0x0000003c04147981 */ /* 0x0000a8000c1e1100 */
[----:B------:R-:W0:Y:S02]  /*28640*/  LDL R5, [R1+0x13f4] ;  /* 0x0013f40001057983 */ /* 0x000e240000100800 */
[----:B0-----:R-:W-:-:S05]  /*28650*/  IADD3 R4, P1, R0, R5, RZ ;  /* 0x0000000500047210 */ /* 0x001fca0007f3e0ff */
[----:B------:R-:W-:-:S05]  /*28660*/  IMAD.X R5, R3, 0x1, R252, P1 ;  /* 0x0000000103057824 */ /* 0x000fca00008e06fc */
[----:B------:R3:W2:Y:S02]  /*28670*/  LDG.E.U8 R252, desc[UR60][R4.64] ;  /* 0x0000003c04fc7981 */ /* 0x0006a4000c1e1100 */
[----:B---3--:R-:W-:-:S05]  /*28680*/  IADD3 R4, P1, R0, R14, RZ ;  /* 0x0000000e00047210 */ /* 0x008fca0007f3e0ff */
[C---:B------:R-:W-:Y:S01]  /*28690*/  IMAD.X R5, R3.reuse, 0x1, R16, P1 ;  /* 0x0000000103057824 */ /* 0x040fe200008e0610 */
[C---:B------:R-:W-:Y:S02]  /*286a0*/  IADD3 R14, P1, R0.reuse, R15, RZ ;  /* 0x0000000f000e7210 */ /* 0x040fe40007f3e0ff */
[----:B------:R-:W3:Y:S04]  /*286b0*/  LDL R15, [R1+0xe20] ;  /* 0x000e2000010f7983 */ /* 0x000ee80000100800 */
[----:B------:R0:W2:Y:S04]  /*286c0*/  LDG.E.U8 R16, desc[UR60][R4.64] ;  /* 0x0000003c04107981 */ /* 0x0000a8000c1e1100 */
[----:B------:R-:W0:Y:S04]  /*286d0*/  LDL R5, [R1+0xe30] ;  /* 0x000e300001057983 */ /* 0x000e280000100800 */
[----:B------:R1:W-:Y:S01]  /*286e0*/  STL [R1+0x1e58], R0 ;  /* 0x001e580001007387 */ /* 0x0003e20000100800 */
[----:B---3--:R-:W-:Y:S01]  /*286f0*/  IMAD.X R15, R3, 0x1, R15, P1 ;  /* 0x00000001030f7824 */ /* 0x008fe200008e060f */
[----:B0-----:R-:W-:-:S02]  /*28700*/  IADD3 R4, P2, R0, R5, RZ ;  /* 0x0000000500047210 */ /* 0x001fc40007f5e0ff */
[----:B-1----:R-:W3:Y:S03]  /*28710*/  LDL.LU R0, [R1+0x908] ;  /* 0x0009080001007983 */ /* 0x002ee60000300800 */
[----:B----4-:R-:W-:Y:S02]  /*28720*/  IMAD.X R5, R3, 0x1, R10, P2 ;  /* 0x0000000103057824 */ /* 0x010fe400010e060a */
[----:B------:R-:W4:Y:S04]  /*28730*/  LDG.E.U8 R10, desc[UR60][R14.64] ;  /* 0x0000003c0e0a7981 */ /* 0x000f28000c1e1100 */
[----:B------:R-:W2:Y:S04]  /*28740*/  LDL.LU R3, [R1+0x918] ;  /* 0x0009180001037983 */ /* 0x000ea80000300800 */
[----:B------:R0:W4:Y:S01]  /*28750*/  LDG.E.U8 R14, desc[UR60][R4.64] ;  /* 0x0000003c040e7981 */ /* 0x000122000c1e1100 */
[----:B------:R-:W-:Y:S06]  /*28760*/  BAR.SYNC.DEFER_BLOCKING 0x0 ;  /* 0x0000000000007b1d */ /* 0x000fec0000010000 */
[----:B------:R1:W-:Y:S04]  /*28770*/  STS.U8 [R23+0x10600], R191 ;  /* 0x010600bf17007388 */ /* 0x0003e80000000000 */
[----:B------:R0:W-:Y:S04]  /*28780*/  STS.U8 [R23+0x10800], R79 ;  /* 0x0108004f17007388 */ /* 0x0001e80000000000 */
[----:B------:R0:W-:Y:S04]  /*28790*/  STS.U8 [R23+0x10a00], R132 ;  /* 0x010a008417007388 */ /* 0x0001e80000000000 */
[----:B-1----:R-:W4:Y:S04]  /*287a0*/  LDL.LU R191, [R1+0x20f4] ;  /* 0x0020f40001bf7983 */ /* 0x002f280000300800 */
[----:B0-----:R-:W4:Y:S04]  /*287b0*/  LDL.LU R79, [R1+0x20f0] ;  /* 0x0020f000014f7983 */ /* 0x001f280000300800 */
        /* <DEDUP_REMOVED lines=66> */
[----:B---3--:R-:W3:Y:S04]  /*28be0*/  LDL.LU R179, [R1+0x2068] ;  /* 0x0020680001b37983 */ /* 0x008ee80000300800 */
[----:B------:R0:W-:Y:S04]  /*28bf0*/  STS.U8 [R23+0x14e00], R180 ;  /* 0x014e00b417007388 */ /* 0x0001e80000000000 */
[----:B------:R1:W-:Y:S04]  /*28c00*/  STS.U8 [R23+0x15000], R181 ;  /* 0x015000b517007388 */ /* 0x0003e80000000000 */
[----:B------:R2:W-:Y:S04]  /*28c10*/  STS.U8 [R23+0x15200], R182 ;  /* 0x015200b617007388 */ /* 0x0005e80000000000 */
[----:B0-----:R-:W3:Y:S04]  /*28c20*/  LDL.LU R180, [R1+0x2064] ;  /* 0x0020640001b47983 */ /* 0x001ee80000300800 */
[----:B-1----:R-:W3:Y:S04]  /*28c30*/  LDL.LU R181, [R1+0x2060] ;  /* 0x0020600001b57983 */ /* 0x002ee80000300800 */
[----:B--2---:R-:W2:Y:S04]  /*28c40*/  LDL.LU R182, [R1+0x205c] ;  /* 0x00205c0001b67983 */ /* 0x004ea80000300800 */
[----:B------:R0:W-:Y:S04]  /*28c50*/  STS.U8 [R23+0x15400], R183 ;  /* 0x015400b717007388 */ /* 0x0001e80000000000 */
[----:B------:R1:W-:Y:S04]  /*28c60*/  STS.U8 [R23+0x15600], R184 ;  /* 0x015600b817007388 */ /* 0x0003e80000000000 */
[----:B------:R1:W-:Y:S04]  /*28c70*/  STS.U8 [R23+0x15800], R185 ;  /* 0x015800b917007388 */ /* 0x0003e80000000000 */
[----:B0-----:R-:W2:Y:S04]  /*28c80*/  LDL.LU R183, [R1+0x2058] ;  /* 0x0020580001b77983 */ /* 0x001ea80000300800 */
[----:B-1----:R-:W3:Y:S04]  /*28c90*/  LDL.LU R184, [R1+0x2054] ;  /* 0x0020540001b87983 */ /* 0x002ee80000300800 */
[----:B------:R-:W2:Y:S04]  /*28ca0*/  LDL.LU R185, [R1+0x2050] ;  /* 0x0020500001b97983 */ /* 0x000ea80000300800 */
[----:B------:R0:W-:Y:S04]  /*28cb0*/  STS.U8 [R23+0x15a00], R186 ;  /* 0x015a00ba17007388 */ /* 0x0001e80000000000 */
[----:B------:R1:W-:Y:S04]  /*28cc0*/  STS.U8 [R23+0x15c00], R187 ;  /* 0x015c00bb17007388 */ /* 0x0003e80000000000 */
[----:B------:R1:W-:Y:S04]  /*28cd0*/  STS.U8 [R23+0x15e00], R188 ;  /* 0x015e00bc17007388 */ /* 0x0003e80000000000 */
[----:B0-----:R-:W3:Y:S04]  /*28ce0*/  LDL.LU R186, [R1+0x204c] ;  /* 0x00204c0001ba7983 */ /* 0x001ee80000300800 */
[----:B-1----:R-:W2:Y:S04]  /*28cf0*/  LDL.LU R187, [R1+0x2048] ;  /* 0x0020480001bb7983 */ /* 0x002ea80000300800 */
[----:B------:R-:W2:Y:S04]  /*28d00*/  LDL.LU R188, [R1+0x2044] ;  /* 0x0020440001bc7983 */ /* 0x000ea80000300800 */
[----:B------:R0:W-:Y:S04]  /*28d10*/  STS.U8 [R23+0x16000], R9 ;  /* 0x0160000917007388 */ /* 0x0001e80000000000 */
[----:B0-----:R-:W4:Y:S04]  /*28d20*/  LDL.LU R9, [R1+0x2040] ;  /* 0x0020400001097983 */ /* 0x001f280000300800 */
        /* <DEDUP_REMOVED lines=18> */
[----:B------:R-:W-:Y:S01]  /*28e50*/  STL [R1+0x1e5c], R23 ;  /* 0x001e5c1701007387 */ /* 0x000fe20000100800 */
[----:B0-----:R-:W3:Y:S03]  /*28e60*/  LDC R19, c[0x0][0x238] ;  /* 0x00008e00ff137b82 */ /* 0x001ee60000000800 */
[----:B----4-:R0:W-:Y:S04]  /*28e70*/  STS.U8 [R9+0x10080], R189 ;  /* 0x010080bd09007388 */ /* 0x0101e80000000000 */
[----:B------:R1:W-:Y:S04]  /*28e80*/  STS.U8 [R9+0x10280], R190 ;  /* 0x010280be09007388 */ /* 0x0003e80000000000 */
[----:B------:R4:W-:Y:S04]  /*28e90*/  STS.U8 [R9+0x10480], R191 ;  /* 0x010480bf09007388 */ /* 0x0009e80000000000 */
[----:B0-----:R-:W2:Y:S04]  /*28ea0*/  LDL.LU R189, [R1+0x203c] ;  /* 0x00203c0001bd7983 */ /* 0x001ea80000300800 */
[----:B-1----:R-:W2:Y:S04]  /*28eb0*/  LDL.LU R190, [R1+0x2038] ;  /* 0x0020380001be7983 */ /* 0x002ea80000300800 */
[----:B----4-:R-:W4:Y:S04]  /*28ec0*/  LDL.LU R191, [R1+0x2034] ;  /* 0x0020340001bf7983 */ /* 0x010f280000300800 */
        /* <DEDUP_REMOVED lines=11> */
[----:B------:R-:W3:Y:S04]  /*28f80*/  LDL.LU R197, [R1+0x201c] ;  /* 0x00201c0001c57983 */ /* 0x000ee80000300800 */
        /* <DEDUP_REMOVED lines=43> */
[----:B0-----:R-:W3:Y:S04]  /*29240*/  LDL.LU R8, [R1+0x1fc4] ;  /* 0x001fc40001087983 */ /* 0x001ee80000300800 */
[----:B------:R0:W-:Y:S04]  /*29250*/  STS.U8 [R9+0x13e80], R22 ;  /* 0x013e801609007388 */ /* 0x0001e80000000000 */
[----:B------:R1:W-:Y:S04]  /*29260*/  STS.U8 [R9+0x14080], R217 ;  /* 0x014080d909007388 */ /* 0x0003e80000000000 */
[----:B------:R1:W-:Y:S04]  /*29270*/  STS.U8 [R9+0x14280], R216 ;  /* 0x014280d809007388 */ /* 0x0003e80000000000 */
[----:B0-----:R-:W3:Y:S04]  /*29280*/  LDL.LU R22, [R1+0x1fc0] ;  /* 0x001fc00001167983 */ /* 0x001ee80000300800 */
[----:B-1----:R-:W3:Y:S04]  /*29290*/  LDL.LU R217, [R1+0x1fbc] ;  /* 0x001fbc0001d97983 */ /* 0x002ee80000300800 */
[----:B------:R-:W3:Y:S04]  /*292a0*/  LDL.LU R216, [R1+0x1fb8] ;  /* 0x001fb80001d87983 */ /* 0x000ee80000300800 */
        /* <DEDUP_REMOVED lines=30> */
[----:B------:R0:W-:Y:S04]  /*29490*/  STL [R1+0x1e60], R9 ;  /* 0x001e600901007387 */ /* 0x0001e80000100800 */
[----:B0-----:R-:W3:Y:S01]  /*294a0*/  LDL.LU R9, [R1+0x958] ;  /* 0x0009580001097983 */ /* 0x001ee20000300800 */
[-C--:B------:R-:W-:Y:S01]  /*294b0*/  FMUL R4, R186, R19.reuse ;  /* 0x00000013ba047220 */ /* 0x080fe20000400000 */
[----:B--2---:R-:W-:-:S05]  /*294c0*/  FMUL R3, R187, R19 ;  /* 0x00000013bb037220 */ /* 0x004fca0000400000 */
[----:B------:R-:W-:Y:S01]  /*294d0*/  FMNMX R3, R4, R3, !PT ;  /* 0x0000000304037209 */ /* 0x000fe20007800000 */
[----:B------:R-:W-:-:S05]  /*294e0*/  FMUL R4, R190, R19 ;  /* 0x00000013be047220 */ /* 0x000fca0000400000 */
[----:B------:R-:W-:Y:S01]  /*294f0*/  FMNMX R3, R4, R3, !PT ;  /* 0x0000000304037209 */ /* 0x000fe20007800000 */
[----:B----4-:R-:W-:-:S05]  /*29500*/  FMUL R4, R191, R19 ;  /* 0x00000013bf047220 */ /* 0x010fca0000400000 */
[----:B------:R-:W-:Y:S01]  /*29510*/  FMNMX R3, R4, R3, !PT ;  /* 0x0000000304037209 */ /* 0x000fe20007800000 */
[----:B---3--:R-:W-:-:S05]  /*29520*/  FMUL R4, R194, R19 ;  /* 0x00000013c2047220 */ /* 0x008fca0000400000 */
[----:B------:R-:W-:Y:S01]  /*29530*/  FMNMX R3, R4, R3, !PT ;  /* 0x0000000304037209 */ /* 0x000fe20007800000 */
[----:B------:R-:W-:-:S05]  /*29540*/  FMUL R4, R195, R19 ;  /* 0x00000013c3047220 */ /* 0x000fca0000400000 */
        /* <DEDUP_REMOVED lines=9> */
[----:B------:R-:W-:Y:S01]  /*295e0*/  FMUL R4, R206, R19 ;  /* 0x00000013ce047220 */ /* 0x000fe20000400000 */
[----:B------:R-:W-:Y:S04]  /*295f0*/  STL [R1+0x1e64], R8 ;  /* 0x001e640801007387 */ /* 0x000fe80000100800 */
[----:B------:R-:W2:Y:S01]  /*29600*/  LDL.LU R0, [R1+0x960] ;  /* 0x0009600001007983 */ /* 0x000ea20000300800 */
[----:B------:R-:W-:Y:S01]  /*29610*/  FMNMX R3, R4, R3, !PT ;  /* 0x0000000304037209 */ /* 0x000fe20007800000 */
[----:B------:R-:W-:-:S05]  /*29620*/  FMUL R4, R207, R19 ;  /* 0x00000013cf047220 */ /* 0x000fca0000400000 */
[----:B------:R-:W-:Y:S01]  /*29630*/  FMNMX R3, R4, R3, !PT ;  /* 0x0000000304037209 */ /* 0x000fe20007800000 */
[----:B------:R-:W-:-:S05]  /*29640*/  FMUL R4, R210, R19 ;  /* 0x00000013d2047220 */ /* 0x000fca0000400000 */
[----:B------:R-:W-:Y:S01]  /*29650*/  FMNMX R3, R4, R3, !PT ;  /* 0x0000000304037209 */ /* 0x000fe20007800000 */
[-C--:B------:R-:W-:Y:S01]  /*29660*/  FMUL R4, R211, R19.reuse ;  /* 0x00000013d3047220 */ /* 0x080fe20000400000 */
[----:B------:R-:W-:-:S04]  /*29670*/  FMUL R5, R214, R19 ;  /* 0x00000013d6057220 */ /* 0x000fc80000400000 */
[----:B------:R-:W-:Y:S01]  /*29680*/  FMNMX R3, R4, R3, !PT ;  /* 0x0000000304037209 */ /* 0x000fe20007800000 */
[----:B------:R-:W-:-:S03]  /*29690*/  FMUL R4, R215, R19 ;  /* 0x00000013d7047220 */ /* 0x000fc60000400000 */
[----:B------:R-:W-:-:S04]  /*296a0*/  FMNMX R3, R5, R3, !PT ;  /* 0x0000000305037209 */ /* 0x000fc80007800000 */
[----:B------:R-:W-:-:S05]  /*296b0*/  FMNMX R3, R4, R3, !PT ;  /* 0x0000000304037209 */ /* 0x000fca0007800000 */
[----:B------:R-:W0:Y:S02]  /*296c0*/  SHFL.BFLY PT, R4, R3, 0x2, 0x1f ;  /* 0x0c401f0003047f89 */ /* 0x000e2400000e0000 */
[----:B0-----:R-:W-:-:S05]  /*296d0*/  FMNMX R3, R3, R4, !PT ;  /* 0x0000000403037209 */ /* 0x001fca0007800000 */
[----:B------:R-:W0:Y:S01]  /*296e0*/  SHFL.BFLY PT, R17, R3, 0x1, 0x1f ;  /* 0x0c201f0003117f89 */ /* 0x000e2200000e0000 */
[-C--:B------:R-:W-:Y:S01]  /*296f0*/  FMUL R4, R184, R19.reuse ;  /* 0x00000013b8047220 */ /* 0x080fe20000400000 */
[-C--:B------:R-:W-:Y:S01]  /*29700*/  FMUL R6, R188, R19.reuse ;  /* 0x00000013bc067220 */ /* 0x080fe20000400000 */
[----:B------:R-:W-:Y:S01]  /*29710*/  FMUL R5, R189, R19 ;  /* 0x00000013bd057220 */ /* 0x000fe20000400000 */
[----:B0-----:R-:W-:Y:S01]  /*29720*/  FMNMX R17, R3, R17, !PT ;  /* 0x0000001103117209 */ /* 0x001fe20007800000 */
[----:B------:R-:W-:-:S05]  /*29730*/  FMUL R3, R185, R19 ;  /* 0x00000013b9037220 */ /* 0x000fca0000400000 */
[----:B------:R-:W-:Y:S01]  /*29740*/  FMNMX R3, R4, R3, !PT ;  /* 0x0000000304037209 */ /* 0x000fe20007800000 */
[----:B------:R-:W-:-:S03]  /*29750*/  FMUL R4, R192, R19 ;  /* 0x00000013c0047220 */ /* 0x000fc60000400000 */
[----:B------:R-:W-:-:S04]  /*29760*/  FMNMX R3, R6, R3, !PT ;  /* 0x0000000306037209 */ /* 0x000fc80007800000 */
[----:B------:R-:W-:Y:S01]  /*29770*/  FMNMX R3, R5, R3, !PT ;  /* 0x0000000305037209 */ /* 0x000fe20007800000 */
[----:B------:R-:W-:-:S03]  /*29780*/  FMUL R5, R193, R19 ;  /* 0x00000013c1057220 */ /* 0x000fc60000400000 */
        /* <DEDUP_REMOVED lines=18> */
[----:B------:R-:W-:-:S04]  /*298b0*/  FMNMX R3, R5, R3, !PT ;  /* 0x0000000305037209 */ /* 0x000fc80007800000 */
[----:B------:R-:W-:Y:S01]  /*298c0*/  FMNMX R3, R4, R3, !PT ;  /* 0x0000000304037209 */ /* 0x000fe20007800000 */
[----:B------:R-:W-:-:S05]  /*298d0*/  FMUL R4, R213, R19 ;  /* 0x00000013d5047220 */ /* 0x000fca0000400000 */
[----:B------:R-:W-:-:S05]  /*298e0*/  FMNMX R3, R4, R3, !PT ;  /* 0x0000000304037209 */ /* 0x000fca0007800000 */
[----:B------:R-:W0:Y:S04]  /*298f0*/  SHFL.BFLY PT, R4, R3, 0x2, 0x1f ;  /* 0x0c401f0003047f89 */ /* 0x000e2800000e0000 */
[----:B------:R-:W-:Y:S01]  /*29900*/  STS.U8 [R8+0x17d00], R16 ;  /* 0x017d001008007388 */ /* 0x000fe20000000000 */
[----:B0-----:R-:W-:-:S05]  /*29910*/  FMNMX R3, R3, R4, !PT ;  /* 0x0000000403037209 */ /* 0x001fca0007800000 */
[----:B------:R-:W0:Y:S01]  /*29920*/  SHFL.BFLY PT, R16, R3, 0x1, 0x1f ;  /* 0x0c201f0003107f89 */ /* 0x000e2200000e0000 */
[----:B------:R-:W-:-:S05]  /*29930*/  FMNMX R17, R17, R9, !PT ;  /* 0x0000000911117209 */ /* 0x000fca0007800000 */
[-CC-:B------:R-:W-:Y:S01]  /*29940*/  FFMA R187, R187, R19.reuse, -R17.reuse ;  /* 0x00000013bbbb7223 */ /* 0x180fe20000000811 */
[-CC-:B------:R-:W-:Y:S01]  /*29950*/  FFMA R186, R186, R19.reuse, -R17.reuse ;  /* 0x00000013baba7223 */ /* 0x180fe20000000811 */
[-CC-:B------:R-:W-:Y:S01]  /*29960*/  FFMA R191, R191, R19.reuse, -R17.reuse ;  /* 0x00000013bfbf7223 */ /* 0x180fe20000000811 */
[-CC-:B------:R-:W-:Y:S01]  /*29970*/  FFMA R190, R190, R19.reuse, -R17.reuse ;  /* 0x00000013bebe7223 */ /* 0x180fe20000000811 */
[----:B------:R-:W-:Y:S01]  /*29980*/  FMUL R187, R187, 1.4426950216293334961 ;  /* 0x3fb8aa3bbbbb7820 */ /* 0x000fe20000400000 */
[-CC-:B------:R-:W-:Y:S01]  /*29990*/  FFMA R195, R195, R19.reuse, -R17.reuse ;  /* 0x00000013c3c37223 */ /* 0x180fe20000000811 */
[----:B------:R-:W-:Y:S01]  /*299a0*/  FMUL R186, R186, 1.4426950216293334961 ;  /* 0x3fb8aa3bbaba7820 */ /* 0x000fe20000400000 */
[-CC-:B------:R-:W-:Y:S01]  /*299b0*/  FFMA R194, R194, R19.reuse, -R17.reuse ;  /* 0x00000013c2c27223 */ /* 0x180fe20000000811 */
[----:B------:R-:W-:Y:S01]  /*299c0*/  FMUL R191, R191, 1.4426950216293334961 ;  /* 0x3fb8aa3bbfbf7820 */ /* 0x000fe20000400000 */
[-CC-:B------:R-:W-:Y:S01]  /*299d0*/  FFMA R199, R199, R19.reuse, -R17.reuse ;  /* 0x00000013c7c77223 */ /* 0x180fe20000000811 */
[----:B------:R-:W-:Y:S01]  /*299e0*/  FMUL R190, R190, 1.4426950216293334961 ;  /* 0x3fb8aa3bbebe7820 */ /* 0x000fe20000400000 */
[----:B0-----:R-:W-:Y:S01]  /*299f0*/  FMNMX R16, R3, R16, !PT ;  /* 0x0000001003107209 */ /* 0x001fe20007800000 */
[-CC-:B------:R-:W-:Y:S01]  /*29a00*/  FFMA R198, R198, R19.reuse, -R17.reuse ;  /* 0x00000013c6c67223 */ /* 0x180fe20000000811 */
[----:B------:R-:W0:Y:S01]  /*29a10*/  MUFU.EX2 R240, R187 ;  /* 0x000000bb00f07308 */ /* 0x000e220000000800 */
[----:B------:R-:W-:Y:S01]  /*29a20*/  FMUL R195, R195, 1.4426950216293334961 ;  /* 0x3fb8aa3bc3c37820 */ /* 0x000fe20000400000 */
[----:B------:R-:W-:Y:S01]  /*29a30*/  FMUL R194, R194, 1.4426950216293334961 ;  /* 0x3fb8aa3bc2c27820 */ /* 0x000fe20000400000 */
[----:B------:R-:W-:Y:S01]  /*29a40*/  FMUL R199, R199, 1.4426950216293334961 ;  /* 0x3fb8aa3bc7c77820 */ /* 0x000fe20000400000 */
[-CC-:B------:R-:W-:Y:S01]  /*29a50*/  FFMA R214, R214, R19.reuse, -R17.reuse ;  /* 0x00000013d6d67223 */ /* 0x180fe20000000811 */
[----:B------:R-:W-:Y:S01]  /*29a60*/  FMUL R198, R198, 1.4426950216293334961 ;  /* 0x3fb8aa3bc6c67820 */ /* 0x000fe20000400000 */
[----:B------:R-:W-:-:S02]  /*29a70*/  FFMA R215, R215, R19, -R17 ;  /* 0x00000013d7d77223 */ /* 0x000fc40000000811 */
[----:B------:R-:W1:Y:S01]  /*29a80*/  MUFU.EX2 R241, R186 ;  /* 0x000000ba00f17308 */ /* 0x000e620000000800 */
[----:B------:R-:W-:Y:S01]  /*29a90*/  STL [R1+0x1e68], R17 ;  /* 0x001e681101007387 */ /* 0x000fe20000100800 */
[-CC-:B------:R-:W-:Y:S01]  /*29aa0*/  FFMA R210, R210, R19.reuse, -R17.reuse ;  /* 0x00000013d2d27223 */ /* 0x180fe20000000811 */
[----:B------:R-:W-:Y:S02]  /*29ab0*/  FFMA R211, R211, R19, -R17 ;  /* 0x00000013d3d37223 */ /* 0x000fe40000000811 */
[----:B------:R-:W-:Y:S03]  /*29ac0*/  STL [R1+0x1e6c], R154 ;  /* 0x001e6c9a01007387 */ /* 0x000fe60000100800 */
[----:B------:R-:W3:Y:S01]  /*29ad0*/  MUFU.EX2 R234, R191 ;  /* 0x000000bf00ea7308 */ /* 0x000ee20000000800 */
[----:B------:R-:W-:Y:S01]  /*29ae0*/  STL [R1+0x1e70], R155 ;  /* 0x001e709b01007387 */ /* 0x000fe20000100800 */
[----:B------:R-:W-:Y:S01]  /*29af0*/  FMUL R214, R214, 1.4426950216293334961 ;  /* 0x3fb8aa3bd6d67820 */ /* 0x000fe20000400000 */
[----:B------:R-:W-:-:S02]  /*29b00*/  FMUL R215, R215, 1.4426950216293334961 ;  /* 0x3fb8aa3bd7d77820 */ /* 0x000fc40000400000 */
[----:B------:R-:W-:Y:S03]  /*29b10*/  STL [R1+0x1e74], R158 ;  /* 0x001e749e01007387 */ /* 0x000fe60000100800 */
[----:B------:R-:W4:Y:S01]  /*29b20*/  MUFU.EX2 R236, R190 ;  /* 0x000000be00ec7308 */ /* 0x000f220000000800 */
[----:B------:R-:W-:Y:S01]  /*29b30*/  STL [R1+0x1e78], R159 ;  /* 0x001e789f01007387 */ /* 0x000fe20000100800 */
[----:B------:R-:W-:Y:S01]  /*29b40*/  FMUL R210, R210, 1.4426950216293334961 ;  /* 0x3fb8aa3bd2d27820 */ /* 0x000fe20000400000 */
[----:B------:R-:W-:-:S05]  /*29b50*/  FMUL R211, R211, 1.4426950216293334961 ;  /* 0x3fb8aa3bd3d37820 */ /* 0x000fca0000400000 */
[----:B------:R-:W4:Y:S01]  /*29b60*/  MUFU.EX2 R232, R195 ;  /* 0x000000c300e87308 */ /* 0x000f220000000800 */
[----:B------:R-:W-:Y:S07]  /*29b70*/  STL [R1+0x1e7c], R162 ;  /* 0x001e7ca201007387 */ /* 0x000fee0000100800 */
[----:B------:R-:W4:Y:S01]  /*29b80*/  MUFU.EX2 R233, R194 ;  /* 0x000000c200e97308 */ /* 0x000f220000000800 */
[----:B------:R-:W-:Y:S07]  /*29b90*/  STL [R1+0x1e80], R152 ;  /* 0x001e809801007387 */ /* 0x000fee0000100800 */
[----:B------:R-:W4:Y:S01]  /*29ba0*/  MUFU.EX2 R230, R199 ;  /* 0x000000c700e67308 */ /* 0x000f220000000800 */
[----:B------:R-:W-:Y:S07]  /*29bb0*/  STL [R1+0x1e84], R153 ;  /* 0x001e849901007387 */ /* 0x000fee0000100800 */
[----:B------:R-:W4:Y:S01]  /*29bc0*/  MUFU.EX2 R231, R198 ;  /* 0x000000c600e77308 */ /* 0x000f220000000800 */
[----:B------:R-:W-:Y:S04]  /*29bd0*/  STL [R1+0x1e88], R163 ;  /* 0x001e88a301007387 */ /* 0x000fe80000100800 */
[----:B------:R-:W-:Y:S03]  /*29be0*/  STL [R1+0x1e8c], R156 ;  /* 0x001e8c9c01007387 */ /* 0x000fe60000100800 */
[----:B------:R-:W-:Y:S01]  /*29bf0*/  MUFU.EX2 R223, R214 ;  /* 0x000000d600df7308 */ /* 0x000fe20000000800 */
[----:B------:R-:W-:Y:S04]  /*29c00*/  STL [R1+0x1e90], R166 ;  /* 0x001e90a601007387 */ /* 0x000fe80000100800 */
[----:B------:R-:W-:Y:S03]  /*29c10*/  STL [R1+0x1e94], R167 ;  /* 0x001e94a701007387 */ /* 0x000fe60000100800 */
[----:B------:R-:W-:Y:S01]  /*29c20*/  MUFU.EX2 R222, R215 ;  /* 0x000000d700de7308 */ /* 0x000fe20000000800 */
[----:B--2---:R-:W-:-:S05]  /*29c30*/  FMNMX R16, R16, R0, !PT ;  /* 0x0000000010107209 */ /* 0x004fca0007800000 */
        /* <DEDUP_REMOVED lines=11> */
[----:B------:R-:W-:Y:S01]  /*29cf0*/  FFMA R196, R196, R19, -R16 ;  /* 0x00000013c4c47223 */ /* 0x000fe20000000810 */
[----:B------:R-:W2:Y:S01]  /*29d00*/  MUFU.EX2 R220, R185 ;  /* 0x000000b900dc7308 */ /* 0x000ea20000000800 */
[----:B------:R-:W-:Y:S01]  /*29d10*/  FMUL R193, R193, 1.4426950216293334961 ;  /* 0x3fb8aa3bc1c17820 */ /* 0x000fe20000400000 */
[----:B------:R-:W-:Y:S01]  /*29d20*/  FMUL R192, R192, 1.4426950216293334961 ;  /* 0x3fb8aa3bc0c07820 */ /* 0x000fe20000400000 */
[----:B------:R-:W-:Y:S01]  /*29d30*/  FMUL R197, R197, 1.4426950216293334961 ;  /* 0x3fb8aa3bc5c57820 */ /* 0x000fe20000400000 */
[----:B------:R-:W-:-:S04]  /*29d40*/  FMUL R196, R196, 1.4426950216293334961 ;  /* 0x3fb8aa3bc4c47820 */ /* 0x000fc80000400000 */
[----:B------:R-:W2:Y:S01]  /*29d50*/  MUFU.EX2 R221, R184 ;  /* 0x000000b800dd7308 */ /* 0x000ea20000000800 */
[----:B------:R-:W-:Y:S07]  /*29d60*/  STL [R1+0x1e98], R157 ;  /* 0x001e989d01007387 */ /* 0x000fee0000100800 */
[----:B------:R-:W2:Y:S01]  /*29d70*/  MUFU.EX2 R218, R189 ;  /* 0x000000bd00da7308 */ /* 0x000ea20000000800 */
[----:B------:R-:W-:Y:S07]  /*29d80*/  STL [R1+0x1e9c], R170 ;  /* 0x001e9caa01007387 */ /* 0x000fee0000100800 */
[----:B------:R-:W2:Y:S01]  /*29d90*/  MUFU.EX2 R219, R188 ;  /* 0x000000bc00db7308 */ /* 0x000ea20000000800 */
[----:B0-----:R-:W-:Y:S07]  /*29da0*/  STL [R1+0x1ea4], R240 ;  /* 0x001ea4f001007387 */ /* 0x001fee0000100800 */
[----:B------:R-:W0:Y:S01]  /*29db0*/  MUFU.EX2 R214, R193 ;  /* 0x000000c100d67308 */ /* 0x000e220000000800 */
[----:B-1----:R-:W-:Y:S07]  /*29dc0*/  STL [R1+0x1ea0], R241 ;  /* 0x001ea0f101007387 */ /* 0x002fee0000100800 */
[----:B------:R-:W-:Y:S01]  /*29dd0*/  MUFU.EX2 R225, R210 ;  /* 0x000000d200e17308 */ /* 0x000fe20000000800 */
[----:B---3--:R-:W-:Y:S07]  /*29de0*/  STL [R1+0x1eac], R234 ;  /* 0x001eacea01007387 */ /* 0x008fee0000100800 */
[----:B------:R-:W1:Y:S01]  /*29df0*/  MUFU.EX2 R215, R192 ;  /* 0x000000c000d77308 */ /* 0x000e620000000800 */
[----:B----4-:R-:W-:Y:S07]  /*29e00*/  STL [R1+0x1ea8], R236 ;  /* 0x001ea8ec01007387 */ /* 0x010fee0000100800 */
[----:B------:R-:W-:Y:S01]  /*29e10*/  MUFU.EX2 R224, R211 ;  /* 0x000000d300e07308 */ /* 0x000fe20000000800 */
[----:B------:R-:W-:Y:S07]  /*29e20*/  STL [R1+0x1eb4], R232 ;  /* 0x001eb4e801007387 */ /* 0x000fee0000100800 */
[----:B------:R-:W3:Y:S01]  /*29e30*/  MUFU.EX2 R210, R197 ;  /* 0x000000c500d27308 */ /* 0x000ee20000000800 */
[----:B------:R-:W-:Y:S07]  /*29e40*/  STL [R1+0x1eb0], R233 ;  /* 0x001eb0e901007387 */ /* 0x000fee0000100800 */
[----:B------:R-:W4:Y:S01]  /*29e50*/  MUFU.EX2 R211, R196 ;  /* 0x000000c400d37308 */ /* 0x000f220000000800 */
[----:B------:R-:W-:Y:S04]  /*29e60*/  STL [R1+0x1ebc], R230 ;  /* 0x001ebce601007387 */ /* 0x000fe80000100800 */
[----:B------:R-:W-:Y:S04]  /*29e70*/  STL [R1+0x1eb8], R231 ;  /* 0x001eb8e701007387 */ /* 0x000fe80000100800 */
[----:B--2---:R-:W-:Y:S04]  /*29e80*/  STL [R1+0x1ec4], R220 ;  /* 0x001ec4dc01007387 */ /* 0x004fe80000100800 */
[----:B------:R-:W-:Y:S04]  /*29e90*/  STL [R1+0x1ec0], R221 ;  /* 0x001ec0dd01007387 */ /* 0x000fe80000100800 */
[----:B------:R-:W-:Y:S04]  /*29ea0*/  STL [R1+0x1ecc], R218 ;  /* 0x001eccda01007387 */ /* 0x000fe80000100800 */
[----:B------:R-:W-:Y:S04]  /*29eb0*/  STL [R1+0x1ec8], R219 ;  /* 0x001ec8db01007387 */ /* 0x000fe80000100800 */
[----:B0-----:R-:W-:Y:S04]  /*29ec0*/  STL [R1+0x1ed4], R214 ;  /* 0x001ed4d601007387 */ /* 0x001fe80000100800 */
[----:B-1----:R-:W-:Y:S04]  /*29ed0*/  STL [R1+0x1ed0], R215 ;  /* 0x001ed0d701007387 */ /* 0x002fe80000100800 */
[----:B---3--:R-:W-:Y:S04]  /*29ee0*/  STL [R1+0x1edc], R210 ;  /* 0x001edcd201007387 */ /* 0x008fe80000100800 */
[----:B----4-:R-:W-:Y:S04]  /*29ef0*/  STL [R1+0x1ed8], R211 ;  /* 0x001ed8d301007387 */ /* 0x010fe80000100800 */
        /* <DEDUP_REMOVED lines=63> */
[----:B------:R-:W-:Y:S04]  /*2a2f0*/  STL [R1+0x1ee0], R171 ;  /* 0x001ee0ab01007387 */ /* 0x000fe80000100800 */
        /* <DEDUP_REMOVED lines=9> */
[----:B------:R-:W-:Y:S04]  /*2a390*/  STL [R1+0x1ee8], R161 ;  /* 0x001ee8a101007387 */ /* 0x000fe80000100800 */
[----:B------:R-:W-:Y:S04]  /*2a3a0*/  STS.U8 [R7+0x16780], R29 ;  /* 0x0167801d07007388 */ /* 0x000fe80000000000 */
[----:B------:R0:W-:Y:S04]  /*2a3b0*/  STS.U8 [R7+0x16980], R28 ;  /* 0x0169801c07007388 */ /* 0x0001e80000000000 */
[----:B------:R-:W-:Y:S04]  /*2a3c0*/  STL [R1+0x1eec], R174 ;  /* 0x001eecae01007387 */ /* 0x000fe80000100800 */
[----:B------:R-:W-:Y:S04]  /*2a3d0*/  STS.U8 [R7+0x16380], R31 ;  /* 0x0163801f07007388 */ /* 0x000fe80000000000 */
[----:B------:R1:W-:Y:S04]  /*2a3e0*/  STS.U8 [R7+0x16580], R30 ;  /* 0x0165801e07007388 */ /* 0x0003e80000000000 */
[----:B0-----:R-:W2:Y:S04]  /*2a3f0*/  LDL.LU.64 R28, [R1+0x400] ;  /* 0x00040000011c7983 */ /* 0x001ea80000300a00 */
[----:B------:R-:W-:Y:S04]  /*2a400*/  STS.U8 [R7+0x15f80], R33 ;  /* 0x015f802107007388 */ /* 0x000fe80000000000 */
[----:B------:R0:W-:Y:S04]  /*2a410*/  STS.U8 [R7+0x16180], R32 ;  /* 0x0161802007007388 */ /* 0x0001e80000000000 */
[----:B-1----:R-:W3:Y:S04]  /*2a420*/  LDL.LU.64 R30, [R1+0x408] ;  /* 0x00040800011e7983 */ /* 0x002ee80000300a00 */
[----:B------:R-:W-:Y:S04]  /*2a430*/  STS.U8 [R7+0x15b80], R35 ;  /* 0x015b802307007388 */ /* 0x000fe80000000000 */
[----:B------:R1:W-:Y:S04]  /*2a440*/  STS.U8 [R7+0x15d80], R34 ;  /* 0x015d802207007388 */ /* 0x0003e80000000000 */
[----:B0-----:R-:W4:Y:S04]  /*2a450*/  LDL.LU.64 R32, [R1+0x410] ;  /* 0x0004100001207983 */ /* 0x001f280000300a00 */
[----:B------:R-:W-:Y:S04]  /*2a460*/  STS.U8 [R7+0x15780], R37 ;  /* 0x0157802507007388 */ /* 0x000fe80000000000 */
[----:B------:R0:W-:Y:S04]  /*2a470*/  STS.U8 [R7+0x15980], R36 ;  /* 0x0159802407007388 */ /* 0x0001e80000000000 */
[----:B-1----:R-:W2:Y:S04]  /*2a480*/  LDL.LU.64 R34, [R1+0x418] ;  /* 0x0004180001227983 */ /* 0x002ea80000300a00 */
[----:B------:R-:W-:Y:S04]  /*2a490*/  STS.U8 [R7+0x15380], R39 ;  /* 0x0153802707007388 */ /* 0x000fe80000000000 */
[----:B------:R1:W-:Y:S04]  /*2a4a0*/  STS.U8 [R7+0x15580], R38 ;  /* 0x0155802607007388 */ /* 0x0003e80000000000 */
[----:B0-----:R-:W4:Y:S04]  /*2a4b0*/  LDL.LU.64 R36, [R1+0x420] ;  /* 0x0004200001247983 */ /* 0x001f280000300a00 */
[----:B------:R-:W-:Y:S04]  /*2a4c0*/  STS.U8 [R7+0x14f80], R41 ;  /* 0x014f802907007388 */ /* 0x000fe80000000000 */
[----:B------:R0:W-:Y:S04]  /*2a4d0*/  STS.U8 [R7+0x15180], R40 ;  /* 0x0151802807007388 */ /* 0x0001e80000000000 */
[----:B-1----:R-:W4:Y:S04]  /*2a4e0*/  LDL.LU.64 R38, [R1+0x428] ;  /* 0x0004280001267983 */ /* 0x002f280000300a00 */
        /* <DEDUP_REMOVED lines=45> */
[----:B------:R0:W-:Y:S04]  /*2a7c0*/  STS.U8 [R7+0x11180], R72 ;  /* 0x0111804807007388 */ /* 0x0001e80000000000 */
[----:B-1----:R-:W4:Y:S04]  /*2a7d0*/  LDL.LU.64 R70, [R1+0x4a8] ;  /* 0x0004a80001467983 */ /* 0x002f280000300a00 */
[----:B0-----:R-:W4:Y:S04]  /*2a7e0*/  LDL.LU.64 R72, [R1+0x4b0] ;  /* 0x0004b00001487983 */ /* 0x001f280000300a00 */
[----:B------:R-:W4:Y:S04]  /*2a7f0*/  LDL.LU.64 R74, [R1+0x4b8] ;  /* 0x0004b800014a7983 */ /* 0x000f280000300a00 */
        /* <DEDUP_REMOVED lines=19> */
[----:B------:R-:W4:Y:S01]  /*2a930*/  LDL.LU.64 R114, [R1+0x558] ;  /* 0x0005580001727983 */ /* 0x000f220000300a00 */
[----:B------:R-:W-:-:S03]  /*2a940*/  FMUL R4, R154, R19 ;  /* 0x000000139a047220 */ /* 0x000fc60000400000 */
[----:B------:R-:W4:Y:S01]  /*2a950*/  LDL.LU.64 R116, [R1+0x560] ;  /* 0x0005600001747983 */ /* 0x000f220000300a00 */
[----:B------:R-:W-:-:S03]  /*2a960*/  FMUL R3, R155, R19 ;  /* 0x000000139b037220 */ /* 0x000fc60000400000 */
[----:B------:R-:W4:Y:S04]  /*2a970*/  LDL.LU.64 R118, [R1+0x568] ;  /* 0x0005680001767983 */ /* 0x000f280000300a00 */
[----:B------:R-:W4:Y:S04]  /*2a980*/  LDL.LU.64 R120, [R1+0x570] ;  /* 0x0005700001787983 */ /* 0x000f280000300a00 */
[----:B------:R-:W4:Y:S01]  /*2a990*/  LDL.LU.64 R122, [R1+0x578] ;  /* 0x00057800017a7983 */ /* 0x000f220000300a00 */
[----:B------:R-:W-:-:S03]  /*2a9a0*/  FMUL R5, R158, R19 ;  /* 0x000000139e057220 */ /* 0x000fc60000400000 */
[----:B------:R-:W4:Y:S01]  /*2a9b0*/  LDL.LU.64 R124, [R1+0x580] ;  /* 0x00058000017c7983 */ /* 0x000f220000300a00 */
[----:B------:R-:W-:-:S03]  /*2a9c0*/  FMNMX R3, R4, R3, !PT ;  /* 0x0000000304037209 */ /* 0x000fc60007800000 */
        /* <DEDUP_REMOVED lines=8> */
[----:B------:R-:W4:Y:S04]  /*2aa50*/  LDL.LU.64 R138, [R1+0x5b8] ;  /* 0x0005b800018a7983 */ /* 0x000f280000300a00 */
[----:B------:R-:W4:Y:S01]  /*2aa60*/  LDL.LU.64 R140, [R1+0x5c0] ;  /* 0x0005c000018c7983 */ /* 0x000f220000300a00 */
[----:B------:R-:W-:-:S03]  /*2aa70*/  FMNMX R3, R4, R3, !PT ;  /* 0x0000000304037209 */ /* 0x000fc60007800000 */
[----:B------:R-:W4:Y:S01]  /*2aa80*/  LDL.LU.64 R142, [R1+0x5c8] ;  /* 0x0005c800018e7983 */ /* 0x000f220000300a00 */
[----:B------:R-:W-:-:S03]  /*2aa90*/  FMUL R14, R152, R19 ;  /* 0x00000013980e7220 */ /* 0x000fc60000400000 */
[----:B------:R-:W4:Y:S01]  /*2aaa0*/  LDL.LU.64 R144, [R1+0x5d0] ;  /* 0x0005d00001907983 */ /* 0x000f220000300a00 */
[----:B------:R-:W-:-:S03]  /*2aab0*/  FMUL R4, R153, R19 ;  /* 0x0000001399047220 */ /* 0x000fc60000400000 */
[----:B------:R-:W4:Y:S04]  /*2aac0*/  LDL.LU.64 R146, [R1+0x5d8] ;  /* 0x0005d80001927983 */ /* 0x000f280000300a00 */
[----:B------:R-:W4:Y:S04]  /*2aad0*/  LDL.LU.64 R148, [R1+0x5e0] ;  /* 0x0005e00001947983 */ /* 0x000f280000300a00 */
[----:B------:R-:W4:Y:S04]  /*2aae0*/  LDL.LU.64 R150, [R1+0x5e8] ;  /* 0x0005e80001967983 */ /* 0x000f280000300a00 */
[----:B------:R-:W4:Y:S04]  /*2aaf0*/  LDL.LU.64 R152, [R1+0x5f0] ;  /* 0x0005f00001987983 */ /* 0x000f280000300a00 */
[----:B------:R-:W4:Y:S01]  /*2ab00*/  LDL.LU.64 R154, [R1+0x5f8] ;  /* 0x0005f800019a7983 */ /* 0x000f220000300a00 */
[----:B------:R-:W-:-:S03]  /*2ab10*/  FADD R6, -R17, R9 ;  /* 0x0000000911067221 */ /* 0x000fc60000000100 */
[----:B------:R-:W-:Y:S04]  /*2ab20*/  STL [R1+0x1ef0], R7 ;  /* 0x001ef00701007387 */ /* 0x000fe80000100800 */
[----:B------:R-:W-:Y:S04]  /*2ab30*/  STL [R1+0x1ef4], R164 ;  /* 0x001ef4a401007387 */ /* 0x000fe80000100800 */
[----:B------:R-:W-:Y:S04]  /*2ab40*/  STL [R1+0x1ef8], R175 ;  /* 0x001ef8af01007387 */ /* 0x000fe80000100800 */
[----:B------:R-:W4:Y:S01]  /*2ab50*/  LDL.64 R8, [R1+0x990] ;  /* 0x0009900001087983 */ /* 0x000f220000100a00 */
[----:B------:R-:W-:-:S05]  /*2ab60*/  FMUL R5, R162, R19 ;  /* 0x00000013a2057220 */ /* 0x000fca0000400000 */
[----:B------:R-:W-:Y:S01]  /*2ab70*/  FMNMX R5, R5, R3, !PT ;  /* 0x0000000305057209 */ /* 0x000fe20007800000 */
[-C--:B------:R-:W-:Y:S01]  /*2ab80*/  FMUL R3, R163, R19.reuse ;  /* 0x00000013a3037220 */ /* 0x080fe20000400000 */
[----:B------:R-:W-:Y:S01]  /*2ab90*/  FMNMX R14, R14, R4, !PT ;  /* 0x000000040e0e7209 */ /* 0x000fe20007800000 */
[----:B------:R-:W-:-:S03]  /*2aba0*/  FMUL R4, R156, R19 ;  /* 0x000000139c047220 */ /* 0x000fc60000400000 */
[----:B------:R-:W-:Y:S01]  /*2abb0*/  FMNMX R5, R3, R5, !PT ;  /* 0x0000000503057209 */ /* 0x000fe20007800000 */
[-C--:B------:R-:W-:Y:S01]  /*2abc0*/  FMUL R3, R166, R19.reuse ;  /* 0x00000013a6037220 */ /* 0x080fe20000400000 */
[----:B------:R-:W-:Y:S01]  /*2abd0*/  FMNMX R15, R4, R14, !PT ;  /* 0x0000000e040f7209 */ /* 0x000fe20007800000 */
[----:B------:R-:W-:-:S03]  /*2abe0*/  FMUL R14, R157, R19 ;  /* 0x000000139d0e7220 */ /* 0x000fc60000400000 */
[----:B------:R-:W-:Y:S01]  /*2abf0*/  FMNMX R5, R3, R5, !PT ;  /* 0x0000000503057209 */ /* 0x000fe20007800000 */
[-C--:B------:R-:W-:Y:S01]  /*2ac00*/  FMUL R3, R167, R19.reuse ;  /* 0x00000013a7037220 */ /* 0x080fe20000400000 */
[----:B------:R-:W-:Y:S01]  /*2ac10*/  STL [R1+0x1efc], R16 ;  /* 0x001efc1001007387 */ /* 0x000fe20000100800 */
[----:B------:R-:W-:Y:S01]  /*2ac20*/  FMUL R4, R170, R19 ;  /* 0x00000013aa047220 */ /* 0x000fe20000400000 */
[----:B------:R-:W-:Y:S02]  /*2ac30*/  FMNMX R184, R14, R15, !PT ;  /* 0x0000000f0eb87209 */ /* 0x000fe40007800000 */
[----:B------:R-:W-:Y:S01]  /*2ac40*/  STL [R1+0x1f00], R178 ;  /* 0x001f00b201007387 */ /* 0x000fe20000100800 */
[----:B------:R-:W-:-:S03]  /*2ac50*/  FMNMX R3, R3, R5, !PT ;  /* 0x0000000503037209 */ /* 0x000fc60007800000 */
[----:B------:R-:W-:Y:S01]  /*2ac60*/  STL [R1+0x1f04], R165 ;  /* 0x001f04a501007387 */ /* 0x000fe20000100800 */
[----:B------:R-:W-:Y:S02]  /*2ac70*/  F2FP.SATFINITE.E4M3.F32.PACK_AB_MERGE_C R14, R240, R241, RZ ;  /* 0x000000f1f00e723e */ /* 0x000fe400048070ff */
[----:B------:R-:W-:Y:S01]  /*2ac80*/  F2FP.SATFINITE.E4M3.F32.PACK_AB_MERGE_C R5, R234, R236, RZ ;  /* 0x000000ecea05723e */ /* 0x000fe200048070ff */
[----:B------:R0:W-:Y:S04]  /*2ac90*/  STS.U8 [R7+0x17b80], R252 ;  /* 0x017b80fc07007388 */ /* 0x0001e80000000000 */
[----:B------:R-:W-:Y:S01]  /*2aca0*/  STL [R1+0x1f08], R168 ;  /* 0x001f08a801007387 */ /* 0x000fe20000100800 */
[----:B------:R-:W-:-:S03]  /*2acb0*/  FMNMX R21, R4, R3, !PT ;  /* 0x0000000304157209 */ /* 0x000fc60007800000 */
[----:B------:R1:W-:Y:S04]  /*2acc0*/  STS.U8 [R7+0x17980], R251 ;  /* 0x017980fb07007388 */ /* 0x0003e80000000000 */
[----:B0-----:R-:W4:Y:S01]  /*2acd0*/  LDL.LU R252, [R1+0x2f8] ;  /* 0x0002f80001fc7983 */ /* 0x001f220000300800 */
[----:B------:R-:W-:-:S03]  /*2ace0*/  F2FP.SATFINITE.E4M3.F32.PACK_AB_MERGE_C R3, R230, R231, RZ ;  /* 0x000000e7e603723e */ /* 0x000fc600048070ff */
[----:B------:R0:W-:Y:S01]  /*2acf0*/  STS.U8 [R7+0x17780], R249 ;  /* 0x017780f907007388 */ /* 0x0001e20000000000 */
[----:B------:R-:W-:-:S03]  /*2ad00*/  F2FP.SATFINITE.E4M3.F32.PACK_AB_MERGE_C R14, R220, R221, R14 ;  /* 0x000000dddc0e723e */ /* 0x000fc6000480700e */
[----:B-1----:R-:W4:Y:S01]  /*2ad10*/  LDL.LU R251, [R1+0x2fc] ;  /* 0x0002fc0001fb7983 */ /* 0x002f220000300800 */
[----:B------:R-:W-:-:S03]  /*2ad20*/  F2FP.SATFINITE.E4M3.F32.PACK_AB_MERGE_C R5, R218, R219, R5 ;  /* 0x000000dbda05723e */ /* 0x000fc60004807005 */
[----:B------:R-:W4:Y:S01]  /*2ad30*/  LDL.LU R250, [R1+0x308] ;  /* 0x0003080001fa7983 */ /* 0x000f220000300800 */
[----:B------:R-:W-:-:S03]  /*2ad40*/  F2FP.SATFINITE.E4M3.F32.PACK_AB_MERGE_C R4, R232, R233, RZ ;  /* 0x000000e9e804723e */ /* 0x000fc600048070ff */
[----:B0-----:R-:W4:Y:S04]  /*2ad50*/  LDL.LU R249, [R1+0x30c] ;  /* 0x00030c0001f97983 */ /* 0x001f280000300800 */
[----:B------:R-:W4:Y:S01]  /*2ad60*/  LDL.LU R248, [R1+0x318] ;  /* 0x0003180001f87983 */ /* 0x000f220000300800 */
[----:B------:R-:W-:-:S03]  /*2ad70*/  F2FP.SATFINITE.E4M3.F32.PACK_AB_MERGE_C R3, R210, R211, R3 ;  /* 0x000000d3d203723e */ /* 0x000fc60004807003 */
[----:B------:R-:W4:Y:S01]  /*2ad80*/  LDL.LU R247, [R1+0x31c] ;  /* 0x00031c0001f77983 */ /* 0x000f220000300800 */
[----:B------:R-:W-:-:S03]  /*2ad90*/  SEL R185, R5, R14, !P0 ;  /* 0x0000000e05b97207 */ /* 0x000fc60004000000 */
[----:B------:R-:W4:Y:S01]  /*2ada0*/  LDL.LU R246, [R1+0x328] ;  /* 0x0003280001f67983 */ /* 0x000f220000300800 */
[----:B------:R-:W-:-:S03]  /*2adb0*/  F2FP.SATFINITE.E4M3.F32.PACK_AB_MERGE_C R4, R214, R215, R4 ;  /* 0x000000d7d604723e */ /* 0x000fc60004807004 */
[----:B------:R-:W4:Y:S01]  /*2adc0*/  LDL.LU R245, [R1+0x32c] ;  /* 0x00032c0001f57983 */ /* 0x000f220000300800 */
[----:B------:R-:W-:Y:S02]  /*2add0*/  SEL R15, R14, R5, !P0 ;  /* 0x000000050e0f7207 */ /* 0x000fe40004000000 */
[----:B------:R-:W-:Y:S01]  /*2ade0*/  LOP3.LUT R235, R22, 0x1, RZ, 0x3c, !PT ;  /* 0x0000000116eb7812 */ /* 0x000fe200078e3cff */
[----:B------:R-:W4:Y:S04]  /*2adf0*/  LDL.LU R244, [R1+0x338] ;  /* 0x0003380001f47983 */ /* 0x000f280000300800 */
[----:B------:R-:W4:Y:S01]  /*2ae00*/  LDL.LU R243, [R1+0x33c] ;  /* 0x00033c0001f37983 */ /* 0x000f220000300800 */
[----:B------:R-:W-:-:S03]  /*2ae10*/  SEL R5, R4, R3, !P0 ;  /* 0x0000000304057207 */ /* 0x000fc60004000000 */
[----:B------:R-:W4:Y:S01]  /*2ae20*/  LDL.LU R242, [R1+0x348] ;  /* 0x0003480001f27983 */ /* 0x000f220000300800 */
[----:B------:R-:W-:-:S03]  /*2ae30*/  SEL R187, R3, R4, !P0 ;  /* 0x0000000403bb7207 */ /* 0x000fc60004000000 */
[----:B------:R-:W4:Y:S01]  /*2ae40*/  LDL.LU R241, [R1+0x34c] ;  /* 0x00034c0001f17983 */ /* 0x000f220000300800 */
[----:B------:R-:W-:-:S03]  /*2ae50*/  FMUL R14, R171, R19 ;  /* 0x00000013ab0e7220 */ /* 0x000fc60000400000 */
[----:B------:R-:W4:Y:S04]  /*2ae60*/  LDL.LU R240, [R1+0x358] ;  /* 0x0003580001f07983 */ /* 0x000f280000300800 */
[----:B------:R-:W4:Y:S04]  /*2ae70*/  LDL.LU R239, [R1+0x35c] ;  /* 0x00035c0001ef7983 */ /* 0x000f280000300800 */
[----:B------:R0:W-:Y:S04]  /*2ae80*/  SHFL.IDX PT, R3, R15, R22, 0x1f ;  /* 0x00001f160f037589 */ /* 0x0001e800000e0000 */
[----:B------:R-:W1:Y:S04]  /*2ae90*/  SHFL.IDX PT, R185, R185, R235, 0x1f ;  /* 0x00001febb9b97589 */ /* 0x000e6800000e0000 */
[----:B------:R-:W4:Y:S04]  /*2aea0*/  LDL.LU R238, [R1+0x368] ;  /* 0x0003680001ee7983 */ /* 0x000f280000300800 */
        /* <DEDUP_REMOVED lines=8> */
[----:B------:R-:W4:Y:S01]  /*2af30*/  LDL.LU R237, [R1+0x36c] ;  /* 0x00036c0001ed7983 */ /* 0x000f220000300800 */
[----:B------:R3:W-:Y:S06]  /*2af40*/  MEMBAR.ALL.CTA ;  /* 0x0000000000007992 */ /* 0x0007ec0000008000 */
[----:B---3--:R-:W3:Y:S04]  /*2af50*/  FENCE.VIEW.ASYNC.S ;  /* 0x00000000000073c6 */ /* 0x008ee80000000000 */
[----:B------:R-:W4:Y:S01]  /*2af60*/  LDL.LU R236, [R1+0x378] ;  /* 0x0003780001ec7983 */ /* 0x000f220000300800 */
[----:B------:R-:W-:-:S03]  /*2af70*/  FFMA R203, R203, R19, -R17 ;  /* 0x00000013cbcb7223 */ /* 0x000fc60000000811 */
[----:B------:R-:W4:Y:S01]  /*2af80*/  LDL.LU R234, [R1+0x37c] ;  /* 0x00037c0001ea7983 */ /* 0x000f220000300800 */
[----:B0-----:R-:W-:-:S03]  /*2af90*/  FMNMX R15, R14, R21, !PT ;  /* 0x000000150e0f7209 */ /* 0x001fc60007800000 */
[----:B---3--:R0:W-:Y:S01]  /*2afa0*/  SHFL.IDX PT, R4, R5, R22, 0x1f ;  /* 0x00001f1605047589 */ /* 0x0081e200000e0000 */
[----:B------:R-:W-:-:S03]  /*2afb0*/  FFMA R202, R202, R19, -R17 ;  /* 0x00000013caca7223 */ /* 0x000fc60000000811 */
[----:B------:R-:W3:Y:S01]  /*2afc0*/  LDL.LU R233, [R1+0x388] ;  /* 0x0003880001e97983 */ /* 0x000ee20000300800 */
[----:B------:R-:W-:-:S03]  /*2afd0*/  FFMA R206, R206, R19, -R17 ;  /* 0x00000013cece7223 */ /* 0x000fc60000000811 */
[----:B------:R-:W3:Y:S01]  /*2afe0*/  LDL.LU R232, [R1+0x38c] ;  /* 0x00038c0001e87983 */ /* 0x000ee20000300800 */
[----:B0-----:R-:W-:-:S03]  /*2aff0*/  FMUL R5, R174, R19 ;  /* 0x00000013ae057220 */ /* 0x001fc60000400000 */
[----:B------:R-:W3:Y:S01]  /*2b000*/  LDL.LU R231, [R1+0x398] ;  /* 0x0003980001e77983 */ /* 0x000ee20000300800 */
[-C--:B------:R-:W-:Y:S01]  /*2b010*/  FFMA R207, R207, R19.reuse, -R17 ;  /* 0x00000013cfcf7223 */ /* 0x080fe20000000811 */
[-CC-:B------:R-:W-:Y:S02]  /*2b020*/  FFMA R201, R201, R19.reuse, -R16.reuse ;  /* 0x00000013c9c97223 */ /* 0x180fe40000000810 */
[----:B------:R-:W3:Y:S01]  /*2b030*/  LDL.LU R230, [R1+0x39c] ;  /* 0x00039c0001e67983 */ /* 0x000ee20000300800 */
[----:B------:R-:W-:Y:S01]  /*2b040*/  FFMA R200, R200, R19, -R16 ;  /* 0x00000013c8c87223 */ /* 0x000fe20000000810 */
[----:B------:R-:W-:Y:S02]  /*2b050*/  FMUL R203, R203, 1.4426950216293334961 ;  /* 0x3fb8aa3bcbcb7820 */ /* 0x000fe40000400000 */
[----:B------:R-:W0:Y:S01]  /*2b060*/  SHFL.IDX PT, R187, R187, R235, 0x1f ;  /* 0x00001febbbbb7589 */ /* 0x000e2200000e0000 */
[----:B------:R-:W-:-:S03]  /*2b070*/  FMNMX R15, R5, R15, !PT ;  /* 0x0000000f050f7209 */ /* 0x000fc60007800000 */
[----:B------:R-:W3:Y:S01]  /*2b080*/  LDL.LU R221, [R1+0x3a8] ;  /* 0x0003a80001dd7983 */ /* 0x000ee20000300800 */
[----:B------:R-:W-:Y:S01]  /*2b090*/  FMUL R202, R202, 1.4426950216293334961 ;  /* 0x3fb8aa3bcaca7820 */ /* 0x000fe20000400000 */
[----:B------:R-:W-:Y:S02]  /*2b0a0*/  FMUL R206, R206, 1.4426950216293334961 ;  /* 0x3fb8aa3bcece7820 */ /* 0x000fe40000400000 */
[----:B------:R-:W3:Y:S01]  /*2b0b0*/  LDL.LU R220, [R1+0x3ac] ;  /* 0x0003ac0001dc7983 */ /* 0x000ee20000300800 */
[----:B------:R-:W-:Y:S01]  /*2b0c0*/  FMUL R5, R175, R19 ;  /* 0x00000013af057220 */ /* 0x000fe20000400000 */
[----:B------:R-:W-:Y:S02]  /*2b0d0*/  FMUL R207, R207, 1.4426950216293334961 ;  /* 0x3fb8aa3bcfcf7820 */ /* 0x000fe40000400000 */
[----:B------:R-:W3:Y:S01]  /*2b0e0*/  LDL.LU R219, [R1+0x3b8] ;  /* 0x0003b80001db7983 */ /* 0x000ee20000300800 */
[----:B------:R-:W-:Y:S01]  /*2b0f0*/  FMUL R201, R201, 1.4426950216293334961 ;  /* 0x3fb8aa3bc9c97820 */ /* 0x000fe20000400000 */
[----:B------:R-:W-:-:S02]  /*2b100*/  FMUL R200, R200, 1.4426950216293334961 ;  /* 0x3fb8aa3bc8c87820 */ /* 0x000fc40000400000 */
[----:B------:R-:W3:Y:S01]  /*2b110*/  LDL.LU R218, [R1+0x3bc] ;  /* 0x0003bc0001da7983 */ /* 0x000ee20000300800 */
[----:B------:R2:W-:Y:S03]  /*2b120*/  MUFU.EX2 R228, R203 ;  /* 0x000000cb00e47308 */ /* 0x0005e60000000800 */
[----:B------:R-:W3:Y:S01]  /*2b130*/  LDL.LU R215, [R1+0x3c8] ;  /* 0x0003c80001d77983 */ /* 0x000ee20000300800 */
[----:B------:R-:W-:-:S03]  /*2b140*/  FMUL R20, R160, R19 ;  /* 0x00000013a0147220 */ /* 0x000fc60000400000 */
[----:B------:R-:W3:Y:S01]  /*2b150*/  LDL.LU R214, [R1+0x3cc] ;  /* 0x0003cc0001d67983 */ /* 0x000ee20000300800 */
[----:B------:R1:W-:Y:S01]  /*2b160*/  MUFU.EX2 R229, R202 ;  /* 0x000000ca00e57308 */ /* 0x0003e20000000800 */
[----:B------:R-:W-:Y:S02]  /*2b170*/  FMNMX R15, R5, R15, !PT ;  /* 0x0000000f050f7209 */ /* 0x000fe40007800000 */
[----:B------:R-:W3:Y:S01]  /*2b180*/  LDL.LU R211, [R1+0x3d8] ;  /* 0x0003d80001d37983 */ /* 0x000ee20000300800 */
[----:B------:R-:W-:-:S03]  /*2b190*/  FADD R5, -R16, R0 ;  /* 0x0000000010057221 */ /* 0x000fc60000000100 */
[----:B------:R-:W3:Y:S01]  /*2b1a0*/  LDL.LU R210, [R1+0x3dc] ;  /* 0x0003dc0001d27983 */ /* 0x000ee20000300800 */
[----:B------:R-:W-:Y:S03]  /*2b1b0*/  MUFU.EX2 R227, R206 ;  /* 0x000000ce00e37308 */ /* 0x000fe60000000800 */
[----:B--2---:R-:W2:Y:S01]  /*2b1c0*/  LDL.LU R203, [R1+0x3e8] ;  /* 0x0003e80001cb7983 */ /* 0x004ea20000300800 */
[----:B------:R-:W-:-:S03]  /*2b1d0*/  FMUL R14, R161, R19 ;  /* 0x00000013a10e7220 */ /* 0x000fc60000400000 */
[----:B-1----:R-:W2:Y:S01]  /*2b1e0*/  LDL.LU R202, [R1+0x3ec] ;  /* 0x0003ec0001ca7983 */ /* 0x002ea20000300800 */
[----:B------:R-:W-:Y:S01]  /*2b1f0*/  MUFU.EX2 R226, R207 ;  /* 0x000000cf00e27308 */ /* 0x000fe20000000800 */
[----:B------:R-:W-:Y:S01]  /*2b200*/  FMNMX R20, R20, R184, !PT ;  /* 0x000000b814147209 */ /* 0x000fe20007800000 */
[----:B------:R-:W-:Y:S01]  /*2b210*/  FMUL R6, R6, 1.4426950216293334961 ;  /* 0x3fb8aa3b06067820 */ /* 0x000fe20000400000 */
[----:B------:R-:W-:-:S05]  /*2b220*/  FMUL R5, R5, 1.4426950216293334961 ;  /* 0x3fb8aa3b05057820 */ /* 0x000fca0000400000 */
[----:B------:R1:W-:Y:S01]  /*2b230*/  MUFU.EX2 R206, R201 ;  /* 0x000000c900ce7308 */ /* 0x0003e20000000800 */
[----:B------:R-:W-:-:S07]  /*2b240*/  FMNMX R20, R14, R20, !PT ;  /* 0x000000140e147209 */ /* 0x000fce0007800000 */
[----:B------:R0:W-:Y:S01]  /*2b250*/  MUFU.EX2 R207, R200 ;  /* 0x000000c800cf7308 */ /* 0x0001e20000000800 */
[----:B-1----:R-:W2:Y:S01]  /*2b260*/  LDL.LU R201, [R1+0x3f8] ;  /* 0x0003f80001c97983 */ /* 0x002ea20000300800 */
[C-C-:B------:R-:W-:Y:S01]  /*2b270*/  PRMT R184, R3.reuse, R217, R185.reuse ;  /* 0x000000d903b87216 */ /* 0x140fe200000000b9 */
[----:B------:R-:W-:Y:S02]  /*2b280*/  FMUL R14, R164, R19 ;  /* 0x00000013a40e7220 */ /* 0x000fe40000400000 */
[----:B0-----:R-:W2:Y:S04]  /*2b290*/  LDL.LU R200, [R1+0x3fc] ;  /* 0x0003fc0001c87983 */ /* 0x001ea80000300800 */
[----:B------:R-:W2:Y:S04]  /*2b2a0*/  LDL.LU R199, [R1+0x200] ;  /* 0x0002000001c77983 */ /* 0x000ea80000300800 */
[----:B------:R-:W2:Y:S01]  /*2b2b0*/  LDL.LU R198, [R1+0x204] ;  /* 0x0002040001c67983 */ /* 0x000ea20000300800 */
[----:B------:R-:W-:-:S03]  /*2b2c0*/  PRMT R185, R3, R216, R185 ;  /* 0x000000d803b97216 */ /* 0x000fc600000000b9 */
[----:B------:R-:W2:Y:S01]  /*2b2d0*/  LDL.LU R197, [R1+0x210] ;  /* 0x0002100001c57983 */ /* 0x000ea20000300800 */
[----:B------:R-:W-:-:S03]  /*2b2e0*/  FMUL R3, R178, R19 ;  /* 0x00000013b2037220 */ /* 0x000fc60000400000 */
[----:B------:R-:W2:Y:S01]  /*2b2f0*/  LDL.LU R196, [R1+0x214] ;  /* 0x0002140001c47983 */ /* 0x000ea20000300800 */
[----:B------:R-:W0:Y:S03]  /*2b300*/  MUFU.EX2 R6, R6 ;  /* 0x0000000600067308 */ /* 0x000e260000000800 */
[----:B------:R-:W2:Y:S04]  /*2b310*/  LDL.LU R195, [R1+0x220] ;  /* 0x0002200001c37983 */ /* 0x000ea80000300800 */
[----:B------:R-:W2:Y:S01]  /*2b320*/  LDL.LU R194, [R1+0x224] ;  /* 0x0002240001c27983 */ /* 0x000ea20000300800 */
[----:B------:R-:W1:Y:S03]  /*2b330*/  MUFU.EX2 R5, R5 ;  /* 0x0000000500057308 */ /* 0x000e660000000800 */
[----:B------:R-:W2:Y:S01]  /*2b340*/  LDL.LU R193, [R1+0x230] ;  /* 0x0002300001c17983 */ /* 0x000ea20000300800 */
[----:B------:R-:W-:-:S03]  /*2b350*/  FMNMX R20, R14, R20, !PT ;  /* 0x000000140e147209 */ /* 0x000fc60007800000 */
[----:B------:R-:W2:Y:S01]  /*2b360*/  LDL.LU R178, [R1+0x234] ;  /* 0x0002340001b27983 */ /* 0x000ea20000300800 */
[----:B------:R-:W-:-:S03]  /*2b370*/  FMUL R14, R168, R19 ;  /* 0x00000013a80e7220 */ /* 0x000fc60000400000 */
[----:B------:R-:W2:Y:S01]  /*2b380*/  LDL.LU R175, [R1+0x240] ;  /* 0x0002400001af7983 */ /* 0x000ea20000300800 */
[----:B------:R-:W-:-:S03]  /*2b390*/  PRMT R186, R4, R217, R187 ;  /* 0x000000d904ba7216 */ /* 0x000fc600000000bb */
[----:B------:R-:W2:Y:S01]  /*2b3a0*/  LDL.LU R174, [R1+0x244] ;  /* 0x0002440001ae7983 */ /* 0x000ea20000300800 */
[----:B------:R-:W-:-:S03]  /*2b3b0*/  PRMT R187, R4, R216, R187 ;  /* 0x000000d804bb7216 */ /* 0x000fc600000000bb */
[----:B------:R-:W2:Y:S01]  /*2b3c0*/  LDL.LU R171, [R1+0x250] ;  /* 0x0002500001ab7983 */ /* 0x000ea20000300800 */
[----:B------:R-:W-:-:S03]  /*2b3d0*/  FMUL R4, R165, R19 ;  /* 0x00000013a5047220 */ /* 0x000fc60000400000 */
[----:B------:R-:W2:Y:S04]  /*2b3e0*/  LDL.LU R170, [R1+0x254] ;  /* 0x0002540001aa7983 */ /* 0x000ea80000300800 */
        /* <DEDUP_REMOVED lines=8> */
[----:B------:R-:W2:Y:S01]  /*2b470*/  LDL.LU R160, [R1+0x2a0] ;  /* 0x0002a00001a07983 */ /* 0x000ea20000300800 */
[----:B0-----:R-:W-:-:S03]  /*2b480*/  FMUL R30, R30, R6 ;  /* 0x000000061e1e7220 */ /* 0x001fc60000400000 */
[----:B------:R-:W2:Y:S01]  /*2b490*/  LDL.LU R159, [R1+0x2a4] ;  /* 0x0002a400019f7983 */ /* 0x000ea20000300800 */
[-C--:B------:R-:W-:Y:S01]  /*2b4a0*/  FMUL R31, R31, R6.reuse ;  /* 0x000000061f1f7220 */ /* 0x080fe20000400000 */
[-C--:B------:R-:W-:Y:S02]  /*2b4b0*/  FMUL R34, R34, R6.reuse ;  /* 0x0000000622227220 */ /* 0x080fe40000400000 */
[----:B------:R-:W2:Y:S01]  /*2b4c0*/  LDL.LU R158, [R1+0x2b0] ;  /* 0x0002b000019e7983 */ /* 0x000ea20000300800 */
[-C--:B------:R-:W-:Y:S01]  /*2b4d0*/  FMUL R35, R35, R6.reuse ;  /* 0x0000000623237220 */ /* 0x080fe20000400000 */
[-C--:B----4-:R-:W-:Y:S01]  /*2b4e0*/  FMUL R38, R38, R6.reuse ;  /* 0x0000000626267220 */ /* 0x090fe20000400000 */
[-C--:B------:R-:W-:Y:S01]  /*2b4f0*/  FMUL R39, R39, R6.reuse ;  /* 0x0000000627277220 */ /* 0x080fe20000400000 */
[----:B------:R-:W4:Y:S01]  /*2b500*/  LDL.LU R157, [R1+0x2b4] ;  /* 0x0002b400019d7983 */ /* 0x000f220000300800 */
[-C--:B------:R-:W-:Y:S01]  /*2b510*/  FMUL R42, R42, R6.reuse ;  /* 0x000000062a2a7220 */ /* 0x080fe20000400000 */
        /* <DEDUP_REMOVED lines=56> */
[----:B------:R-:W-:Y:S01]  /*2b8a0*/  FMUL R155, R155, R6 ;  /* 0x000000069b9b7220 */ /* 0x000fe20000400000 */
[-C--:B-1----:R-:W-:Y:S01]  /*2b8b0*/  FMUL R28, R28, R5.reuse ;  /* 0x000000051c1c7220 */ /* 0x082fe20000400000 */
        /* <DEDUP_REMOVED lines=63> */
[----:B------:R-:W-:Y:S01]  /*2bcb0*/  BAR.SYNC.DEFER_BLOCKING 0x0 ;  /* 0x0000000000007b1d */ /* 0x000fe20000010000 */
[-CC-:B------:R-:W-:Y:S01]  /*2bcc0*/  FFMA R204, R204, R19.reuse, -R16.reuse ;  /* 0x00000013cccc7223 */ /* 0x180fe20000000810 */
[-CC-:B------:R-:W-:Y:S01]  /*2bcd0*/  FFMA R205, R205, R19.reuse, -R16.reuse ;  /* 0x00000013cdcd7223 */ /* 0x180fe20000000810 */
[----:B------:R-:W-:-:S03]  /*2bce0*/  FFMA R208, R208, R19, -R16 ;  /* 0x00000013d0d07223 */ /* 0x000fc60000000810 */
[----:B------:R-:W4:Y:S04]  /*2bcf0*/  LDL.LU R156, [R1+0x2c0] ;  /* 0x0002c000019c7983 */ /* 0x000f280000300800 */
[----:B------:R-:W4:Y:S01]  /*2bd00*/  LDL.LU R27, [R1+0x2c4] ;  /* 0x0002c400011b7983 */ /* 0x000f220000300800 */
[----:B------:R-:W-:-:S03]  /*2bd10*/  FFMA R209, R209, R19, -R16 ;  /* 0x00000013d1d17223 */ /* 0x000fc60000000810 */
[----:B------:R-:W4:Y:S01]  /*2bd20*/  LDL.LU R26, [R1+0x2d0] ;  /* 0x0002d000011a7983 */ /* 0x000f220000300800 */
[-CC-:B------:R-:W-:Y:S01]  /*2bd30*/  FFMA R212, R212, R19.reuse, -R16.reuse ;  /* 0x00000013d4d47223 */ /* 0x180fe20000000810 */
[----:B------:R-:W-:Y:S02]  /*2bd40*/  FFMA R213, R213, R19, -R16 ;  /* 0x00000013d5d57223 */ /* 0x000fe40000000810 */
[----:B------:R-:W4:Y:S04]  /*2bd50*/  LDL.LU R23, [R1+0x2d4] ;  /* 0x0002d40001177983 */ /* 0x000f280000300800 */
[----:B------:R-:W4:Y:S01]  /*2bd60*/  LDL.LU R18, [R1+0x2e0] ;  /* 0x0002e00001127983 */ /* 0x000f220000300800 */
[----:B------:R-:W-:-:S03]  /*2bd70*/  WARPGROUP.ARRIVE ;  /* 0x00000000000079c5 */ /* 0x000fc60000000000 */
[----:B------:R-:W4:Y:S01]  /*2bd80*/  LDL.LU R17, [R1+0x2e4] ;  /* 0x0002e40001117983 */ /* 0x000f220000300800 */
[----:B------:R-:W-:Y:S01]  /*2bd90*/  UMOV UR54, UR50 ;  /* 0x0000003200367c82 */ /* 0x000fe20008000000 */
[----:B------:R-:W-:Y:S01]  /*2bda0*/  UMOV UR55, UR51 ;  /* 0x0000003300377c82 */ /* 0x000fe20008000000 */
[----:B------:R-:W-:Y:S01]  /*2bdb0*/  QGMMA.64x256x32.F32.E4M3.E4M3 R28, R184, gdesc[UR48], R28, gsb0 ;  /* 0x03e00030b81c7df3 */ /* 0x000fe2000800081c */
[----:B------:R-:W4:Y:S04]  /*2bdc0*/  LDL.LU R16, [R1+0x2f0] ;  /* 0x0002f00001107983 */ /* 0x000f280000300800 */
[----:B------:R-:W4:Y:S04]  /*2bdd0*/  LDL.LU R13, [R1+0x2f4] ;  /* 0x0002f400010d7983 */ /* 0x000f280000300800 */
[----:B------:R-:W4:Y:S01]  /*2bde0*/  LDL.LU R12, [R1+0x300] ;  /* 0x00030000010c7983 */ /* 0x000f220000300800 */
[----:B------:R-:W-:-:S03]  /*2bdf0*/  FMNMX R4, R4, R20, !PT ;  /* 0x0000001404047209 */ /* 0x000fc60007800000 */
[----:B------:R-:W4:Y:S01]  /*2be00*/  LDL.LU R11, [R1+0x304] ;  /* 0x00030400010b7983 */ /* 0x000f220000300800 */
[----:B------:R-:W-:-:S03]  /*2be10*/  R2UR UR50, R8 ;  /* 0x00000000083272ca */ /* 0x000fc600000e0000 */
[----:B------:R-:W4:Y:S01]  /*2be20*/  LDL.LU R10, [R1+0x310] ;  /* 0x00031000010a7983 */ /* 0x000f220000300800 */
[----:B------:R-:W-:-:S03]  /*2be30*/  R2UR UR51, R9 ;  /* 0x00000000093372ca */ /* 0x000fc600000e0000 */
[----:B------:R-:W4:Y:S01]  /*2be40*/  LDL.LU R7, [R1+0x314] ;  /* 0x0003140001077983 */ /* 0x000f220000300800 */
[----:B------:R-:W-:Y:S01]  /*2be50*/  FMUL R204, R204, 1.4426950216293334961 ;  /* 0x3fb8aa3bcccc7820 */ /* 0x000fe20000400000 */
[----:B------:R-:W-:Y:S02]  /*2be60*/  FMUL R205, R205, 1.4426950216293334961 ;  /* 0x3fb8aa3bcdcd7820 */ /* 0x000fe40000400000 */
[----:B------:R-:W4:Y:S01]  /*2be70*/  LDL.LU R2, [R1+0x320] ;  /* 0x0003200001027983 */ /* 0x000f220000300800 */
[----:B------:R-:W-:Y:S01]  /*2be80*/  FMNMX R3, R3, R15, !PT ;  /* 0x0000000f03037209 */ /* 0x000fe20007800000 */
[-C--:B------:R-:W-:Y:S02]  /*2be90*/  FMUL R15, R179, R19.reuse ;  /* 0x00000013b30f7220 */ /* 0x080fe40000400000 */
[----:B------:R-:W4:Y:S01]  /*2bea0*/  LDL.LU R0, [R1+0x324] ;  /* 0x0003240001007983 */ /* 0x000f220000300800 */
[----:B------:R-:W-:Y:S01]  /*2beb0*/  FMUL R20, R169, R19 ;  /* 0x00000013a9147220 */ /* 0x000fe20000400000 */
[----:B------:R-:W-:-:S02]  /*2bec0*/  FMUL R208, R208, 1.4426950216293334961 ;  /* 0x3fb8aa3bd0d07820 */ /* 0x000fc40000400000 */
[----:B------:R-:W4:Y:S01]  /*2bed0*/  LDL.64 R8, [R1+0x9a0] ;  /* 0x0009a00001087983 */ /* 0x000f220000100a00 */
[----:B------:R-:W-:Y:S01]  /*2bee0*/  FMUL R209, R209, 1.4426950216293334961 ;  /* 0x3fb8aa3bd1d17820 */ /* 0x000fe20000400000 */
[----:B------:R-:W-:Y:S01]  /*2bef0*/  FMUL R212, R212, 1.4426950216293334961 ;  /* 0x3fb8aa3bd4d47820 */ /* 0x000fe20000400000 */
[----:B------:R-:W-:Y:S01]  /*2bf00*/  FMUL R213, R213, 1.4426950216293334961 ;  /* 0x3fb8aa3bd5d57820 */ /* 0x000fe20000400000 */
[----:B------:R0:W-:Y:S01]  /*2bf10*/  STL [R1+0x1f0c], R179 ;  /* 0x001f0cb301007387 */ /* 0x0001e20000100800 */
[----:B------:R-:W-:Y:S01]  /*2bf20*/  FMNMX R4, R14, R4, !PT ;  /* 0x000000040e047209 */ /* 0x000fe20007800000 */
[----:B------:R-:W-:Y:S01]  /*2bf30*/  FMUL R14, R182, R19 ;  /* 0x00000013b60e7220 */ /* 0x000fe20000400000 */
[----:B------:R-:W-:Y:S01]  /*2bf40*/  MUFU.EX2 R204, R204 ;  /* 0x000000cc00cc7308 */ /* 0x000fe20000000800 */
[----:B------:R-:W-:Y:S02]  /*2bf50*/  FMNMX R3, R15, R3, !PT ;  /* 0x000000030f037209 */ /* 0x000fe40007800000 */
[----:B------:R-:W-:Y:S01]  /*2bf60*/  FMNMX R192, R20, R4, !PT ;  /* 0x0000000414c07209 */ /* 0x000fe20007800000 */
[----:B0-----:R-:W3:Y:S04]  /*2bf70*/  LDL.LU R179, [R1+0x2ec] ;  /* 0x0002ec0001b37983 */ /* 0x001ee80000300800 */
[----:B------:R-:W0:Y:S01]  /*2bf80*/  MUFU.EX2 R205, R205 ;  /* 0x000000cd00cd7308 */ /* 0x000e220000000800 */
[----:B------:R1:W-:Y:S01]  /*2bf90*/  STL [R1+0x1f10], R169 ;  /* 0x001f10a901007387 */ /* 0x0003e20000100800 */
[----:B------:R-:W-:-:S02]  /*2bfa0*/  F2FP.SATFINITE.E4M3.F32.PACK_AB_MERGE_C R4, R228, R229, RZ ;  /* 0x000000e5e404723e */ /* 0x000fc400048070ff */
[----:B------:R-:W-:-:S04]  /*2bfb0*/  FMNMX R20, R14, R3, !PT ;  /* 0x000000030e147209 */ /* 0x000fc80007800000 */
[----:B------:R-:W-:Y:S01]  /*2bfc0*/  MUFU.EX2 R208, R208 ;  /* 0x000000d000d07308 */ /* 0x000fe20000000800 */
[----:B-1----:R-:W2:Y:S04]  /*2bfd0*/  LDL.LU R169, [R1+0x2e8] ;  /* 0x0002e80001a97983 */ /* 0x002ea80000300800 */
[----:B------:R1:W-:Y:S03]  /*2bfe0*/  STL [R1+0x1f14], R182 ;  /* 0x001f14b601007387 */ /* 0x0003e60000100800 */
[----:B------:R-:W0:Y:S01]  /*2bff0*/  MUFU.EX2 R209, R209 ;  /* 0x000000d100d17308 */ /* 0x000e220000000800 */
[----:B------:R-:W-:Y:S01]  /*2c000*/  F2FP.SATFINITE.E4M3.F32.PACK_AB_MERGE_C R3, R226, R227, RZ ;  /* 0x000000e3e203723e */ /* 0x000fe200048070ff */
[----:B-1----:R-:W4:Y:S06]  /*2c010*/  LDL.LU R182, [R1+0x2dc] ;  /* 0x0002dc0001b67983 */ /* 0x002f2c0000300800 */
[----:B------:R-:W-:Y:S01]  /*2c020*/  MUFU.EX2 R212, R212 ;  /* 0x000000d400d47308 */ /* 0x000fe20000000800 */
[----:B------:R1:W-:Y:S07]  /*2c030*/  STL [R1+0x1f1c], R228 ;  /* 0x001f1ce401007387 */ /* 0x0003ee0000100800 */
[----:B------:R-:W0:Y:S01]  /*2c040*/  MUFU.EX2 R213, R213 ;  /* 0x000000d500d57308 */ /* 0x000e220000000800 */
[----:B-1----:R-:W3:Y:S04]  /*2c050*/  LDL.LU R228, [R1+0x2d8] ;  /* 0x0002d80001e47983 */ /* 0x002ee80000300800 */
[----:B------:R1:W-:Y:S01]  /*2c060*/  STL [R1+0x1f18], R229 ;  /* 0x001f18e501007387 */ /* 0x0003e20000100800 */
[----:B------:R-:W-:-:S03]  /*2c070*/  F2FP.SATFINITE.E4M3.F32.PACK_AB_MERGE_C R15, R224, R225, RZ ;  /* 0x000000e1e00f723e */ /* 0x000fc600048070ff */
[----:B-1----:R-:W2:Y:S04]  /*2c080*/  LDL.LU R229, [R1+0x2cc] ;  /* 0x0002cc0001e57983 */ /* 0x002ea80000300800 */
[----:B------:R1:W-:Y:S01]  /*2c090*/  STL [R1+0x1f24], R226 ;  /* 0x001f24e201007387 */ /* 0x0003e20000100800 */
[----:B------:R-:W-:-:S03]  /*2c0a0*/  F2FP.SATFINITE.E4M3.F32.PACK_AB_MERGE_C R14, R222, R223, RZ ;  /* 0x000000dfde0e723e */ /* 0x000fc600048070ff */
[----:B-1----:R-:W4:Y:S04]  /*2c0b0*/  LDL.LU R226, [R1+0x2c8] ;  /* 0x0002c80001e27983 */ /* 0x002f280000300800 */
[----:B------:R1:W-:Y:S01]  /*2c0c0*/  STL [R1+0x1f20], R227 ;  /* 0x001f20e301007387 */ /* 0x0003e20000100800 */
[----:B------:R-:W-:-:S03]  /*2c0d0*/  F2FP.SATFINITE.E4M3.F32.PACK_AB_MERGE_C R4, R206, R207, R4 ;  /* 0x000000cfce04723e */ /* 0x000fc60004807004 */
[----:B-1----:R-:W3:Y:S04]  /*2c0e0*/  LDL.LU R227, [R1+0x2bc] ;  /* 0x0002bc0001e37983 */ /* 0x002ee80000300800 */
[----:B------:R1:W-:Y:S01]  /*2c0f0*/  STL [R1+0x1f2c], R224 ;  /* 0x001f2ce001007387 */ /* 0x0003e20000100800 */
[----:B0-----:R-:W-:Y:S01]  /*2c100*/  F2FP.SATFINITE.E4M3.F32.PACK_AB_MERGE_C R3, R205, R204, R3 ;  /* 0x000000cccd03723e */ /* 0x001fe20004807003 */
[----:B------:R-:W-:Y:S02]  /*2c110*/  FMUL R21, R183, R19 ;  /* 0x00000013b7157220 */ /* 0x000fe40000400000 */
[----:B-1----:R-:W2:Y:S04]  /*2c120*/  LDL.LU R224, [R1+0x2b8] ;  /* 0x0002b80001e07983 */ /* 0x002ea80000300800 */
[----:B------:R0:W-:Y:S01]  /*2c130*/  STL [R1+0x1f28], R225 ;  /* 0x001f28e101007387 */ /* 0x0001e20000100800 */
[----:B------:R-:W-:-:S02]  /*2c140*/  F2FP.SATFINITE.E4M3.F32.PACK_AB_MERGE_C R15, R209, R208, R15 ;  /* 0x000000d0d10f723e */ /* 0x000fc4000480700f */
[----:B------:R-:W-:Y:S01]  /*2c150*/  F2FP.SATFINITE.E4M3.F32.PACK_AB_MERGE_C R14, R213, R212, R14 ;  /* 0x000000d4d50e723e */ /* 0x000fe2000480700e */
[----:B0-----:R-:W4:Y:S04]  /*2c160*/  LDL.LU R225, [R1+0x2ac] ;  /* 0x0002ac0001e17983 */ /* 0x001f280000300800 */
[----:B------:R0:W-:Y:S01]  /*2c170*/  STL [R1+0x1f34], R222 ;  /* 0x001f34de01007387 */ /* 0x0001e20000100800 */
[----:B------:R-:W-:Y:S02]  /*2c180*/  SEL R188, R4, R3, !P0 ;  /* 0x0000000304bc7207 */ /* 0x000fe40004000000 */
[----:B------:R-:W-:Y:S01]  /*2c190*/  SEL R189, R3, R4, !P0 ;  /* 0x0000000403bd7207 */ /* 0x000fe20004000000 */
[----:B0-----:R-:W3:Y:S04]  /*2c1a0*/  LDL.LU R222, [R1+0x2a8] ;  /* 0x0002a80001de7983 */ /* 0x001ee80000300800 */
[----:B------:R0:W-:Y:S01]  /*2c1b0*/  STL [R1+0x1f30], R223 ;  /* 0x001f30df01007387 */ /* 0x0001e20000100800 */
[----:B------:R-:W-:-:S02]  /*2c1c0*/  FMNMX R3, R21, R20, !PT ;  /* 0x0000001415037209 */ /* 0x000fc40007800000 */
[----:B------:R-:W-:Y:S01]  /*2c1d0*/  SEL R20, R15, R14, !P0 ;  /* 0x0000000e0f147207 */ /* 0x000fe20004000000 */
[----:B0-----:R-:W2:Y:S04]  /*2c1e0*/  LDL.LU R223, [R1+0x29c] ;  /* 0x00029c0001df7983 */ /* 0x001ea80000300800 */
[----:B------:R0:W-:Y:S01]  /*2c1f0*/  STL [R1+0x1f3c], R206 ;  /* 0x001f3cce01007387 */ /* 0x0001e20000100800 */
[----:B------:R-:W-:Y:S01]  /*2c200*/  SEL R191, R14, R15, !P0 ;  /* 0x0000000f0ebf7207 */ /* 0x000fe20004000000 */
[----:B------:R-:W-:Y:S02]  /*2c210*/  FMUL R15, R172, R19 ;  /* 0x00000013ac0f7220 */ /* 0x000fe40000400000 */
[----:B0-----:R-:W4:Y:S04]  /*2c220*/  LDL.LU R206, [R1+0x298] ;  /* 0x0002980001ce7983 */ /* 0x001f280000300800 */
[----:B------:R0:W-:Y:S04]  /*2c230*/  STL [R1+0x1f38], R207 ;  /* 0x001f38cf01007387 */ /* 0x0001e80000100800 */
[----:B0-----:R-:W4:Y:S04]  /*2c240*/  LDL.LU R207, [R1+0x28c] ;  /* 0x00028c0001cf7983 */ /* 0x001f280000300800 */
[----:B------:R0:W-:Y:S01]  /*2c250*/  STL [R1+0x1f44], R205 ;  /* 0x001f44cd01007387 */ /* 0x0001e20000100800 */
[----:B------:R-:W-:-:S03]  /*2c260*/  FMNMX R15, R15, R192, !PT ;  /* 0x000000c00f0f7209 */ /* 0x000fc60007800000 */
[----:B------:R1:W-:Y:S04]  /*2c270*/  SHFL.IDX PT, R14, R20, R22, 0x1f ;  /* 0x00001f16140e7589 */ /* 0x0003e800000e0000 */
[----:B0-----:R-:W4:Y:S04]  /*2c280*/  LDL.LU R205, [R1+0x288] ;  /* 0x0002880001cd7983 */ /* 0x001f280000300800 */
[----:B------:R0:W-:Y:S01]  /*2c290*/  STL [R1+0x1f40], R204 ;  /* 0x001f40cc01007387 */ /* 0x0001e20000100800 */
[----:B-1----:R-:W-:-:S03]  /*2c2a0*/  FMUL R20, R173, R19 ;  /* 0x00000013ad147220 */ /* 0x002fc60000400000 */
        /* <DEDUP_REMOVED lines=9> */
[----:B------:R-:W-:Y:S01]  /*2c340*/  FMUL R21, R177, R19 ;  /* 0x00000013b1157220 */ /* 0x000fe20000400000 */
[----:B------:R-:W-:Y:S02]  /*2c350*/  FMNMX R15, R188, R15, !PT ;  /* 0x0000000fbc0f7209 */ /* 0x000fe40007800000 */
[----:B0-----:R-:W4:Y:S04]  /*2c360*/  LDL.LU R208, [R1+0x268] ;  /* 0x0002680001d07983 */ /* 0x001f280000300800 */
[----:B------:R0:W-:Y:S01]  /*2c370*/  STL [R1+0x1f58], R213 ;  /* 0x001f58d501007387 */ /* 0x0001e20000100800 */
[----:B------:R-:W-:-:S03]  /*2c380*/  FMUL R20, R180, R19 ;  /* 0x00000013b4147220 */ /* 0x000fc60000400000 */
[----:B0-----:R-:W4:Y:S04]  /*2c390*/  LDL.LU R213, [R1+0x25c] ;  /* 0x00025c0001d57983 */ /* 0x001f280000300800 */
[----:B------:R0:W-:Y:S01]  /*2c3a0*/  STL [R1+0x1f54], R212 ;  /* 0x001f54d401007387 */ /* 0x0001e20000100800 */
[----:B------:R-:W-:-:S03]  /*2c3b0*/  FMNMX R15, R21, R15, !PT ;  /* 0x0000000f150f7209 */ /* 0x000fc60007800000 */
[----:B------:R-:W1:Y:S04]  /*2c3c0*/  SHFL.IDX PT, R189, R189, R235, 0x1f ;  /* 0x00001febbdbd7589 */ /* 0x000e6800000e0000 */
[----:B0-----:R-:W4:Y:S04]  /*2c3d0*/  LDL.LU R212, [R1+0x258] ;  /* 0x0002580001d47983 */ /* 0x001f280000300800 */
[----:B------:R0:W-:Y:S04]  /*2c3e0*/  STL [R1+0x1f5c], R172 ;  /* 0x001f5cac01007387 */ /* 0x0001e80000100800 */
[----:B------:R-:W-:Y:S04]  /*2c3f0*/  SHFL.IDX PT, R191, R191, R235, 0x1f ;  /* 0x00001febbfbf7589 */ /* 0x000fe800000e0000 */
[----:B0-----:R-:W4:Y:S04]  /*2c400*/  LDL.LU R172, [R1+0x24c] ;  /* 0x00024c0001ac7983 */ /* 0x001f280000300800 */
[----:B------:R0:W-:Y:S01]  /*2c410*/  STL [R1+0x1f60], R22 ;  /* 0x001f601601007387 */ /* 0x0001e20000100800 */
[----:B------:R-:W-:-:S03]  /*2c420*/  FMNMX R20, R20, R15, !PT ;  /* 0x0000000f14147209 */ /* 0x000fc60007800000 */
[----:B0-----:R-:W4:Y:S04]  /*2c430*/  LDL.LU R22, [R1+0x248] ;  /* 0x0002480001167983 */ /* 0x001f280000300800 */
[----:B------:R0:W-:Y:S04]  /*2c440*/  STL [R1+0x1f64], R235 ;  /* 0x001f64eb01007387 */ /* 0x0001e80000100800 */
[----:B0-----:R-:W4:Y:S04]  /*2c450*/  LDL.LU R235, [R1+0x23c] ;  /* 0x00023c0001eb7983 */ /* 0x001f280000300800 */
[----:B------:R0:W-:Y:S04]  /*2c460*/  STL [R1+0x1f68], R173 ;  /* 0x001f68ad01007387 */ /* 0x0001e80000100800 */
[----:B0-----:R-:W4:Y:S04]  /*2c470*/  LDL.LU R173, [R1+0x238] ;  /* 0x0002380001ad7983 */ /* 0x001f280000300800 */
[----:B------:R-:W4:Y:S04]  /*2c480*/  LDL.LU R192, [R1+0x22c] ;  /* 0x00022c0001c07983 */ /* 0x000f280000300800 */
[----:B------:R0:W-:Y:S04]  /*2c490*/  STL [R1+0x1f6c], R176 ;  /* 0x001f6cb001007387 */ /* 0x0001e80000100800 */
        /* <DEDUP_REMOVED lines=8> */
[----:B------:R-:W0:Y:S01]  /*2c520*/  SHFL.BFLY PT, R190, R3, 0x2, 0x1f ;  /* 0x0c401f0003be7f89 */ /* 0x000e2200000e0000 */
[----:B-1----:R-:W-:-:S02]  /*2c530*/  PRMT R188, R4, R217, R189 ;  /* 0x000000d904bc7216 */ /* 0x002fc400000000bd */
[----:B------:R-:W-:Y:S01]  /*2c540*/  PRMT R189, R4, R216, R189 ;  /* 0x000000d804bd7216 */ /* 0x000fe200000000bd */
[----:B------:R-:W-:Y:S02]  /*2c550*/  WARPGROUP.DEPBAR.LE gsb0, 0x0 ;  /* 0x00008000000079c5 */ /* 0x000fe40000010000 */
[----:B0-----:R-:W-:Y:S02]  /*2c560*/  FMNMX R15, R3, R190, !PT ;  /* 0x000000be030f7209 */ /* 0x001fe40007800000 */
[C-C-:B------:R-:W-:Y:S02]  /*2c570*/  PRMT R190, R14.reuse, R217, R191.reuse ;  /* 0x000000d90ebe7216 */ /* 0x140fe400000000bf */
[----:B------:R-:W-:-:S04]  /*2c580*/  PRMT R191, R14, R216, R191 ;  /* 0x000000d80ebf7216 */ /* 0x000fc800000000bf */
[----:B------:R-:W-:-:S06]  /*2c590*/  WARPGROUP.ARRIVE ;  /* 0x00000000000079c5 */ /* 0x000fcc0000000000 */
[----:B------:R-:W-:Y:S01]  /*2c5a0*/  QGMMA.64x256x32.F32.E4M3.E4M3 R28, R188, gdesc[UR48], R28, gsb0 ;  /* 0x03e00030bc1c7df3 */ /* 0x000fe2000800081c */
[----:B------:R-:W-:Y:S01]  /*2c5b0*/  FMUL R3, R181, R19 ;  /* 0x00000013b5037220 */ /* 0x000fe20000400000 */
[----:B------:R-:W-:Y:S04]  /*2c5c0*/  STL [R1+0x1f7c], R217 ;  /* 0x001f7cd901007387 */ /* 0x000fe80000100800 */
[----:B------:R-:W-:Y:S04]  /*2c5d0*/  STL [R1+0x1f80], R216 ;  /* 0x001f80d801007387 */ /* 0x000fe80000100800 */
[----:B------:R-:W-:Y:S04]  /*2c5e0*/  STL [R1+0x1f88], R3 ;  /* 0x001f880301007387 */ /* 0x000fe80000100800 */
[----:B------:R-:W-:Y:S01]  /*2c5f0*/  STL [R1+0x1f84], R181 ;  /* 0x001f84b501007387 */ /* 0x000fe20000100800 */
[-C--:B--2---:R-:W-:Y:S01]  /*2c600*/  FMUL R223, R223, R6.reuse ;  /* 0x00000006dfdf7220 */ /* 0x084fe20000400000 */
[-C--:B---3--:R-:W-:Y:S01]  /*2c610*/  FMUL R222, R222, R6.reuse ;  /* 0x00000006dede7220 */ /* 0x088fe20000400000 */
[-C--:B----4-:R-:W-:Y:S01]  /*2c620*/  FMUL R225, R225, R6.reuse ;  /* 0x00000006e1e17220 */ /* 0x090fe20000400000 */
        /* <DEDUP_REMOVED lines=25> */
[----:B------:R-:W-:-:S05]  /*2c7c0*/  FMUL R20, R20, R6 ;  /* 0x0000000614147220 */ /* 0x000fca0000400000 */
        /* <DEDUP_REMOVED lines=21> */
[----:B------:R-:W-:-:S03]  /*2c920*/  FMUL R179, R179, R6 ;  /* 0x00000006b3b37220 */ /* 0x000fc60000400000 */
        /* <DEDUP_REMOVED lines=139> */
[----:B------:R0:W-:Y:S01]  /*2d1e0*/  STL [R1+0x2d0], R26 ;  /* 0x0002d01a01007387 */ /* 0x0001e20000100800 */
[----:B------:R-:W-:-:S03]  /*2d1f0*/  FMUL R7, R7, R5 ;  /* 0x0000000507077220 */ /* 0x000fc60000400000 */
[----:B------:R-:W-:Y:S04]  /*2d200*/  STL [R1+0x2d4], R23 ;  /* 0x0002d41701007387 */ /* 0x000fe80000100800 */
[----:B------:R-:W-:Y:S01]  /*2d210*/  STL [R1+0x2e0], R18 ;  /* 0x0002e01201007387 */ /* 0x000fe20000100800 */
[----:B------:R-:W-:-:S03]  /*2d220*/  FMUL R2, R2, R5 ;  /* 0x0000000502027220 */ /* 0x000fc60000400000 */
[----:B------:R-:W-:Y:S04]  /*2d230*/  STL [R1+0x2e4], R17 ;  /* 0x0002e41101007387 */ /* 0x000fe80000100800 */
[----:B------:R-:W-:Y:S01]  /*2d240*/  STL [R1+0x2f0], R16 ;  /* 0x0002f01001007387 */ /* 0x000fe20000100800 */
[----:B------:R-:W-:-:S03]  /*2d250*/  FMUL R0, R0, R5 ;  /* 0x0000000500007220 */ /* 0x000fc60000400000 */
[----:B------:R-:W-:Y:S04]  /*2d260*/  STL [R1+0x2f4], R13 ;  /* 0x0002f40d01007387 */ /* 0x000fe80000100800 */
[----:B------:R-:W-:Y:S04]  /*2d270*/  STL [R1+0x300], R12 ;  /* 0x0003000c01007387 */ /* 0x000fe80000100800 */
[----:B------:R-:W-:Y:S04]  /*2d280*/  STL [R1+0x304], R11 ;  /* 0x0003040b01007387 */ /* 0x000fe80000100800 */
[----:B------:R-:W-:Y:S04]  /*2d290*/  STL [R1+0x310], R10 ;  /* 0x0003100a01007387 */ /* 0x000fe80000100800 */
[----:B------:R-:W-:Y:S04]  /*2d2a0*/  STL [R1+0x314], R7 ;  /* 0x0003140701007387 */ /* 0x000fe80000100800 */
[----:B------:R-:W-:Y:S04]  /*2d2b0*/  STL [R1+0x1f9c], R188 ;  /* 0x001f9cbc01007387 */ /* 0x000fe80000100800 */
[----:B------:R-:W-:Y:S01]  /*2d2c0*/  STL [R1+0x320], R2 ;  /* 0x0003200201007387 */ /* 0x000fe20000100800 */
[----:B------:R-:W-:-:S03]  /*2d2d0*/  WARPGROUP.DEPBAR.LE gsb0, 0x0 ;  /* 0x00008000000079c5 */ /* 0x000fc60000010000 */
[----:B------:R-:W-:Y:S04]  /*2d2e0*/  STL [R1+0x1f98], R189 ;  /* 0x001f98bd01007387 */ /* 0x000fe80000100800 */
[----:B------:R-:W-:Y:S04]  /*2d2f0*/  STL [R1+0x324], R0 ;  /* 0x0003240001007387 */ /* 0x000fe80000100800 */
[----:B------:R-:W-:Y:S04]  /*2d300*/  STL [R1+0x1f94], R190 ;  /* 0x001f94be01007387 */ /* 0x000fe80000100800 */
        /* <DEDUP_REMOVED lines=64> */
[----:B------:R-:W-:Y:S04]  /*2d710*/  STL [R1+0x1f90], R191 ;  /* 0x001f90bf01007387 */ /* 0x000fe80000100800 */
[----:B0-----:R-:W2:Y:S04]  /*2d720*/  LDL.64 R26, [R1+0x998] ;  /* 0x00099800011a7983 */ /* 0x001ea80000100a00 */
[----:B--2---:R-:W-:Y:S04]  /*2d730*/  STL.64 [R1+0x1fb0], R26 ;  /* 0x001fb01a01007387 */ /* 0x004fe80000100a00 */
[----:B------:R0:W-:Y:S04]  /*2d740*/  STL.64 [R1+0x1fa8], R24 ;  /* 0x001fa81801007387 */ /* 0x0001e80000100a00 */
[----:B0-----:R-:W2:Y:S04]  /*2d750*/  LDL.LU.64 R24, [R1+0x200] ;  /* 0x0002000001187983 */ /* 0x001ea80000300a00 */
[----:B------:R-:W2:Y:S04]  /*2d760*/  LDL.LU.64 R26, [R1+0x208] ;  /* 0x00020800011a7983 */ /* 0x000ea80000300a00 */
        /* <DEDUP_REMOVED lines=36> */
[----:B------:R-:W3:Y:S04]  /*2d9b0*/  LDL.LU.64 R100, [R1+0x330] ;  /* 0x0003300001647983 */ /* 0x000ee80000300a00 */
[----:B------:R-:W2:Y:S04]  /*2d9c0*/  LDL.LU.64 R102, [R1+0x338] ;  /* 0x0003380001667983 */ /* 0x000ea80000300a00 */
[----:B------:R-:W4:Y:S04]  /*2d9d0*/  LDL.LU.64 R104, [R1+0x340] ;  /* 0x0003400001687983 */ /* 0x000f280000300a00 */
        /* <DEDUP_REMOVED lines=22> */
[----:B------:R-:W2:Y:S01]  /*2db40*/  LDL.LU.64 R150, [R1+0x3f8] ;  /* 0x0003f80001967983 */ /* 0x000ea20000300a00 */
[----:B------:R-:W-:Y:S01]  /*2db50*/  UMOV UR4, UR50 ;  /* 0x0000003200047c82 */ /* 0x000fe20008000000 */
[----:B------:R-:W-:Y:S01]  /*2db60*/  UMOV UR5, UR51 ;  /* 0x0000003300057c82 */ /* 0x000fe20008000000 */
[----:B------:R-:W-:-:S02]  /*2db70*/  R2UR UR50, R8 ;  /* 0x00000000083272ca */ /* 0x000fc400000e0000 */
[----:B------:R-:W-:Y:S01]  /*2db80*/  R2UR UR51, R9 ;  /* 0x00000000093372ca */ /* 0x000fe200000e0000 */
[----:B------:R-:W0:Y:S01]  /*2db90*/  SHFL.BFLY PT, R14, R15, 0x1, 0x1f ;  /* 0x0c201f000f0e7f89 */ /* 0x000e2200000e0000 */
[-C--:B---3--:R-:W-:Y:S01]  /*2dba0*/  FMUL R100, R100, R5.reuse ;  /* 0x0000000564647220 */ /* 0x088fe20000400000 */
[-C--:B------:R-:W-:Y:S01]  /*2dbb0*/  FMUL R101, R101, R5.reuse ;  /* 0x0000000565657220 */ /* 0x080fe20000400000 */
[-C--:B----4-:R-:W-:Y:S01]  /*2dbc0*/  FMUL R104, R104, R5.reuse ;  /* 0x0000000568687220 */ /* 0x090fe20000400000 */
[-C--:B------:R-:W-:Y:S01]  /*2dbd0*/  FMUL R105, R105, R5.reuse ;  /* 0x0000000569697220 */ /* 0x080fe20000400000 */
[-C--:B--2---:R-:W-:Y:S01]  /*2dbe0*/  FMUL R108, R108, R5.reuse ;  /* 0x000000056c6c7220 */ /* 0x084fe20000400000 */
        /* <DEDUP_REMOVED lines=20> */
[----:B------:R-:W-:-:S06]  /*2dd30*/  FMUL R149, R149, R5 ;  /* 0x0000000595957220 */ /* 0x000fcc0000400000 */
[----:B------:R-:W-:-:S06]  /*2dd40*/  WARPGROUP.ARRIVE ;  /* 0x00000000000079c5 */ /* 0x000fcc0000000000 */
[----:B------:R-:W-:Y:S01]  /*2dd50*/  QGMMA.64x256x32.F32.E4M3.E4M3 R24, R184, gdesc[UR48], R24, gsb0 ;  /* 0x03e00030b8187df3 */ /* 0x000fe20008000818 */
[----:B0-----:R-:W-:Y:S04]  /*2dd60*/  STL [R1+0x1fa4], R14 ;  /* 0x001fa40e01007387 */ /* 0x001fe80000100800 */
[----:B------:R-:W-:Y:S01]  /*2dd70*/  STL [R1+0x1fa0], R15 ;  /* 0x001fa00f01007387 */ /* 0x000fe20000100800 */
[----:B------:R-:W-:-:S03]  /*2dd80*/  WARPGROUP.DEPBAR.LE gsb0, 0x0 ;  /* 0x00008000000079c5 */ /* 0x000fc60000010000 */
[----:B------:R-:W-:Y:S04]  /*2dd90*/  STL.64 [R1+0x200], R24 ;  /* 0x0002001801007387 */ /* 0x000fe80000100a00 */
[----:B------:R0:W-:Y:S04]  /*2dda0*/  STL.64 [R1+0x208], R26 ;  /* 0x0002081a01007387 */ /* 0x0001e80000100a00 */
[----:B------:R1:W-:Y:S04]  /*2ddb0*/  STL.64 [R1+0x210], R28 ;  /* 0x0002101c01007387 */ /* 0x0003e80000100a00 */
[----:B------:R2:W-:Y:S04]  /*2ddc0*/  STL.64 [R1+0x218], R30 ;  /* 0x0002181e01007387 */ /* 0x0005e80000100a00 */
[----:B------:R3:W-:Y:S04]  /*2ddd0*/  STL [R1+0x220], R32 ;  /* 0x0002202001007387 */ /* 0x0007e80000100800 */
[----:B0-----:R-:W4:Y:S04]  /*2dde0*/  LDL.LU.64 R26, [R1+0x1fb0] ;  /* 0x001fb000011a7983 */ /* 0x001f280000300a00 */
[----:B------:R-:W2:Y:S01]  /*2ddf0*/  LDL.LU.64 R24, [R1+0x1fa8] ;  /* 0x001fa80001187983 */ /* 0x000ea20000300a00 */
[----:B------:R-:W-:Y:S01]  /*2de00*/  UMOV UR58, UR50 ;  /* 0x00000032003a7c82 */ /* 0x000fe20008000000 */
[----:B------:R-:W-:-:S02]  /*2de10*/  UMOV UR59, UR51 ;  /* 0x00000033003b7c82 */ /* 0x000fc40008000000 */
[----:B------:R-:W3:Y:S04]  /*2de20*/  LDL.LU R238, [R1+0x964] ;  /* 0x0009640001ee7983 */ /* 0x000ee80000300800 */
[----:B------:R-:W3:Y:S01]  /*2de30*/  LDL.LU R237, [R1+0x968] ;  /* 0x0009680001ed7983 */ /* 0x000ee20000300800 */
[----:B------:R-:W-:Y:S02]  /*2de40*/  IMAD.MOV.U32 R14, RZ, RZ, R33 ;  /* 0x000000ffff0e7224 */ /* 0x000fe400078e0021 */
[----:B------:R-:W-:Y:S02]  /*2de50*/  IMAD.MOV.U32 R15, RZ, RZ, R34 ;  /* 0x000000ffff0f7224 */ /* 0x000fe400078e0022 */
[----:B------:R-:W-:Y:S02]  /*2de60*/  IMAD.MOV.U32 R188, RZ, RZ, R35 ;  /* 0x000000ffffbc7224 */ /* 0x000fe400078e0023 */
[----:B------:R-:W-:-:S02]  /*2de70*/  IMAD.MOV.U32 R189, RZ, RZ, R36 ;  /* 0x000000ffffbd7224 */ /* 0x000fc400078e0024 */
[----:B------:R-:W-:Y:S02]  /*2de80*/  IMAD.MOV.U32 R190, RZ, RZ, R37 ;  /* 0x000000ffffbe7224 */ /* 0x000fe400078e0025 */
[----:B------:R-:W-:Y:S02]  /*2de90*/  IMAD.MOV.U32 R191, RZ, RZ, R38 ;  /* 0x000000ffffbf7224 */ /* 0x000fe400078e0026 */
        /* <DEDUP_REMOVED lines=107> */
[----:B------:R-:W-:Y:S01]  /*2e550*/  IMAD.MOV.U32 R187, RZ, RZ, R146 ;  /* 0x000000ffffbb7224 */ /* 0x000fe200078e0092 */
[----:B----4-:R-:W-:Y:S02]  /*2e560*/  R2UR UR50, R26 ;  /* 0x000000001a3272ca */ /* 0x010fe400000e0000 */
[----:B------:R-:W-:Y:S01]  /*2e570*/  R2UR UR51, R27 ;  /* 0x000000001b3372ca */ /* 0x000fe200000e0000 */
[----:B--2---:R-:W-:Y:S02]  /*2e580*/  IMAD.MOV.U32 R243, RZ, RZ, R25 ;  /* 0x000000fffff37224 */ /* 0x004fe400078e0019 */
[----:B------:R-:W-:Y:S02]  /*2e590*/  IMAD.MOV.U32 R247, RZ, RZ, R24 ;  /* 0x000000fffff77224 */ /* 0x000fe400078e0018 */
[----:B------:R-:W2:Y:S04]  /*2e5a0*/  LDL.LU.64 R24, [R1] ;  /* 0x0000000001187983 */ /* 0x000ea80000300a00 */
[----:B------:R-:W4:Y:S04]  /*2e5b0*/  LDL.LU.64 R26, [R1+0x8] ;  /* 0x00000800011a7983 */ /* 0x000f280000300a00 */
[----:B-1----:R-:W2:Y:S04]  /*2e5c0*/  LDL.LU.64 R28, [R1+0x10] ;  /* 0x00001000011c7983 */ /* 0x002ea80000300a00 */
[----:B------:R-:W4:Y:S04]  /*2e5d0*/  LDL.LU.64 R30, [R1+0x18] ;  /* 0x00001800011e7983 */ /* 0x000f280000300a00 */
[----:B---3--:R-:W3:Y:S04]  /*2e5e0*/  LDL.LU.64 R32, [R1+0x20] ;  /* 0x0000200001207983 */ /* 0x008ee80000300a00 */
[----:B------:R-:W2:Y:S04]  /*2e5f0*/  LDL.LU.64 R34, [R1+0x28] ;  /* 0x0000280001227983 */ /* 0x000ea80000300a00 */
[----:B------:R-:W4:Y:S04]  /*2e600*/  LDL.LU.64 R36, [R1+0x30] ;  /* 0x0000300001247983 */ /* 0x000f280000300a00 */
[----:B------:R-:W3:Y:S04]  /*2e610*/  LDL.LU.64 R38, [R1+0x38] ;  /* 0x0000380001267983 */ /* 0x000ee80000300a00 */
        /* <DEDUP_REMOVED lines=48> */
[----:B------:R-:W2:Y:S01]  /*2e920*/  LDL.LU.64 R136, [R1+0x1c0] ;  /* 0x0001c00001887983 */ /* 0x000ea20000300a00 */
[----:B------:R-:W-:-:S03]  /*2e930*/  IMAD.MOV.U32 R186, RZ, RZ, R147 ;  /* 0x000000ffffba7224 */ /* 0x000fc600078e0093 */
[----:B------:R-:W4:Y:S01]  /*2e940*/  LDL.LU.64 R138, [R1+0x1c8] ;  /* 0x0001c800018a7983 */ /* 0x000f220000300a00 */
[----:B------:R-:W-:-:S03]  /*2e950*/  IMAD.MOV.U32 R185, RZ, RZ, R148 ;  /* 0x000000ffffb97224 */ /* 0x000fc600078e0094 */
[----:B------:R-:W3:Y:S01]  /*2e960*/  LDL.LU.64 R140, [R1+0x1d0] ;  /* 0x0001d000018c7983 */ /* 0x000ee20000300a00 */
[----:B------:R-:W-:-:S03]  /*2e970*/  IMAD.MOV.U32 R184, RZ, RZ, R149 ;  /* 0x000000ffffb87224 */ /* 0x000fc600078e0095 */
[----:B------:R-:W2:Y:S01]  /*2e980*/  LDL.LU.64 R142, [R1+0x1d8] ;  /* 0x0001d800018e7983 */ /* 0x000ea20000300a00 */
[----:B------:R-:W-:-:S03]  /*2e990*/  IMAD.MOV.U32 R21, RZ, RZ, R150 ;  /* 0x000000ffff157224 */ /* 0x000fc600078e0096 */
[----:B------:R-:W4:Y:S01]  /*2e9a0*/  LDL.LU.64 R144, [R1+0x1e0] ;  /* 0x0001e00001907983 */ /* 0x000f220000300a00 */
[----:B------:R-:W-:-:S03]  /*2e9b0*/  IMAD.MOV.U32 R4, RZ, RZ, R151 ;  /* 0x000000ffff047224 */ /* 0x000fc600078e0097 */
[----:B------:R-:W3:Y:S04]  /*2e9c0*/  LDL.LU.64 R146, [R1+0x1e8] ;  /* 0x0001e80001927983 */ /* 0x000ee80000300a00 */
[----:B------:R-:W2:Y:S04]  /*2e9d0*/  LDL.LU.64 R148, [R1+0x1f0] ;  /* 0x0001f00001947983 */ /* 0x000ea80000300a00 */
[----:B------:R-:W4:Y:S04]  /*2e9e0*/  LDL.LU.64 R150, [R1+0x1f8] ;  /* 0x0001f80001967983 */ /* 0x000f280000300a00 */
[----:B----4-:R-:W-:Y:S04]  /*2e9f0*/  STL.64 [R1+0x1e38], R150 ;  /* 0x001e389601007387 */ /* 0x010fe80000100a00 */
[----:B--2---:R-:W-:Y:S04]  /*2ea00*/  STL.64 [R1+0x1e30], R148 ;  /* 0x001e309401007387 */ /* 0x004fe80000100a00 */
[----:B---3--:R-:W-:Y:S04]  /*2ea10*/  STL.64 [R1+0x1e28], R146 ;  /* 0x001e289201007387 */ /* 0x008fe80000100a00 */
        /* <DEDUP_REMOVED lines=56> */
[----:B------:R0:W-:Y:S04]  /*2eda0*/  STL.64 [R1+0x1c60], R32 ;  /* 0x001c602001007387 */ /* 0x0001e80000100a00 */
[----:B------:R-:W-:Y:S04]  /*2edb0*/  STL.64 [R1+0x1c58], R30 ;  /* 0x001c581e01007387 */ /* 0x000fe80000100a00 */
[----:B------:R-:W-:Y:S04]  /*2edc0*/  STL.64 [R1+0x1c50], R28 ;  /* 0x001c501c01007387 */ /* 0x000fe80000100a00 */
[----:B------:R-:W-:Y:S04]  /*2edd0*/  STL.64 [R1+0x1c48], R26 ;  /* 0x001c481a01007387 */ /* 0x000fe80000100a00 */
[----:B------:R1:W-:Y:S01]  /*2ede0*/  STL.64 [R1+0x1c40], R24 ;  /* 0x001c401801007387 */ /* 0x0003e20000100a00 */
[----:B0-----:R-:W-:-:S02]  /*2edf0*/  IMAD.MOV.U32 R33, RZ, RZ, R14 ;  /* 0x000000ffff217224 */ /* 0x001fc400078e000e */
[----:B------:R-:W-:Y:S01]  /*2ee00*/  IMAD.MOV.U32 R34, RZ, RZ, R15 ;  /* 0x000000ffff227224 */ /* 0x000fe200078e000f */
[----:B-1----:R-:W2:Y:S04]  /*2ee10*/  LDL.LU R24, [R1+0x200] ;  /* 0x0002000001187983 */ /* 0x002ea80000300800 */
[----:B------:R-:W2:Y:S04]  /*2ee20*/  LDL.LU R25, [R1+0x204] ;  /* 0x0002040001197983 */ /* 0x000ea80000300800 */
[----:B------:R-:W2:Y:S04]  /*2ee30*/  LDL.LU R26, [R1+0x208] ;  /* 0x00020800011a7983 */ /* 0x000ea80000300800 */
[----:B------:R-:W2:Y:S04]  /*2ee40*/  LDL.LU R27, [R1+0x20c] ;  /* 0x00020c00011b7983 */ /* 0x000ea80000300800 */
[----:B------:R-:W2:Y:S04]  /*2ee50*/  LDL.LU R28, [R1+0x210] ;  /* 0x00021000011c7983 */ /* 0x000ea80000300800 */
[----:B------:R-:W2:Y:S04]  /*2ee60*/  LDL.LU R29, [R1+0x214] ;  /* 0x00021400011d7983 */ /* 0x000ea80000300800 */
[----:B------:R-:W2:Y:S01]  /*2ee70*/  LDL.LU R30, [R1+0x218] ;  /* 0x00021800011e7983 */ /* 0x000ea20000300800 */
[----:B------:R-:W-:-:S03]  /*2ee80*/  IMAD.MOV.U32 R35, RZ, RZ, R188 ;  /* 0x000000ffff237224 */ /* 0x000fc600078e00bc */
[----:B------:R-:W2:Y:S01]  /*2ee90*/  LDL.LU R31, [R1+0x21c] ;  /* 0x00021c00011f7983 */ /* 0x000ea20000300800 */
[----:B------:R-:W-:-:S03]  /*2eea0*/  IMAD.MOV.U32 R36, RZ, RZ, R189 ;  /* 0x000000ffff247224 */ /* 0x000fc600078e00bd */
[----:B------:R-:W2:Y:S01]  /*2eeb0*/  LDL.LU R32, [R1+0x220] ;  /* 0x0002200001207983 */ /* 0x000ea20000300800 */
[----:B------:R-:W-:-:S03]  /*2eec0*/  IMAD.MOV.U32 R37, RZ, RZ, R190 ;  /* 0x000000ffff257224 */ /* 0x000fc600078e00be */
[----:B------:R-:W3:Y:S01]  /*2eed0*/  LDL.LU R14, [R1+0x1fa4] ;  /* 0x001fa400010e7983 */ /* 0x000ee20000300800 */
[----:B------:R-:W-:-:S03]  /*2eee0*/  IMAD.MOV.U32 R38, RZ, RZ, R191 ;  /* 0x000000ffff267224 */ /* 0x000fc600078e00bf */
[----:B------:R-:W3:Y:S04]  /*2eef0*/  LDL.LU R15, [R1+0x1fa0] ;  /* 0x001fa000010f7983 */ /* 0x000ee80000300800 */
[----:B------:R-:W2:Y:S04]  /*2ef00*/  LDL.LU R188, [R1+0x1f9c] ;  /* 0x001f9c0001bc7983 */ /* 0x000ea80000300800 */
[----:B------:R-:W2:Y:S04]  /*2ef10*/  LDL.LU R189, [R1+0x1f98] ;  /* 0x001f980001bd7983 */ /* 0x000ea80000300800 */
[----:B------:R-:W2:Y:S04]  /*2ef20*/  LDL.LU R190, [R1+0x1f94] ;  /* 0x001f940001be7983 */ /* 0x000ea80000300800 */
[----:B------:R-:W2:Y:S01]  /*2ef30*/  LDL.LU R191, [R1+0x1f90] ;  /* 0x001f900001bf7983 */ /* 0x000ea20000300800 */
[----:B------:R-:W-:-:S02]  /*2ef40*/  IMAD.MOV.U32 R39, RZ, RZ, R6 ;  /* 0x000000ffff277224 */ /* 0x000fc400078e0006 */
[----:B------:R-:W-:Y:S01]  /*2ef50*/  IMAD.MOV.U32 R40, RZ, RZ, R3 ;  /* 0x000000ffff287224 */ /* 0x000fe200078e0003 */
[----:B------:R-:W4:Y:S01]  /*2ef60*/  LDL.LU R6, [R1+0x1f8c] ;  /* 0x001f8c0001067983 */ /* 0x000f220000300800 */
[----:B------:R-:W-:Y:S02]  /*2ef70*/  IMAD.MOV.U32 R41, RZ, RZ, R181 ;  /* 0x000000ffff297224 */ /* 0x000fe400078e00b5 */
[----:B------:R-:W-:Y:S01]  /*2ef80*/  IMAD.MOV.U32 R42, RZ, RZ, R216 ;  /* 0x000000ffff2a7224 */ /* 0x000fe200078e00d8 */
[----:B------:R-:W3:Y:S01]  /*2ef90*/  LDL.LU R3, [R1+0x1f88] ;  /* 0x001f880001037983 */ /* 0x000ee20000300800 */
[----:B------:R-:W-:Y:S02]  /*2efa0*/  IMAD.MOV.U32 R43, RZ, RZ, R217 ;  /* 0x000000ffff2b7224 */ /* 0x000fe400078e00d9 */
[----:B------:R-:W-:Y:S01]  /*2efb0*/  IMAD.MOV.U32 R44, RZ, RZ, R20 ;  /* 0x000000ffff2c7224 */ /* 0x000fe200078e0014 */
[----:B------:R-:W4:Y:S01]  /*2efc0*/  LDL.LU R181, [R1+0x1f84] ;  /* 0x001f840001b57983 */ /* 0x000f220000300800 */
[----:B------:R-:W-:-:S02]  /*2efd0*/  IMAD.MOV.U32 R45, RZ, RZ, R180 ;  /* 0x000000ffff2d7224 */ /* 0x000fc400078e00b4 */
[----:B------:R-:W-:Y:S01]  /*2efe0*/  IMAD.MOV.U32 R46, RZ, RZ, R177 ;  /* 0x000000ffff2e7224 */ /* 0x000fe200078e00b1 */
[----:B------:R-:W4:Y:S01]  /*2eff0*/  LDL.LU R216, [R1+0x1f80] ;  /* 0x001f800001d87983 */ /* 0x000f220000300800 */
[----:B------:R-:W-:Y:S02]  /*2f000*/  IMAD.MOV.U32 R47, RZ, RZ, R176 ;  /* 0x000000ffff2f7224 */ /* 0x000fe400078e00b0 */
[----:B------:R-:W-:Y:S01]  /*2f010*/  IMAD.MOV.U32 R48, RZ, RZ, R173 ;  /* 0x000000ffff307224 */ /* 0x000fe200078e00ad */
[----:B------:R-:W4:Y:S01]  /*2f020*/  LDL.LU R217, [R1+0x1f7c] ;  /* 0x001f7c0001d97983 */ /* 0x000f220000300800 */
[----:B------:R-:W-:Y:S02]  /*2f030*/  IMAD.MOV.U32 R49, RZ, RZ, R235 ;  /* 0x000000ffff317224 */ /* 0x000fe400078e00eb */
[----:B------:R-:W-:Y:S01]  /*2f040*/  IMAD.MOV.U32 R50, RZ, RZ, R22 ;  /* 0x000000ffff327224 */ /* 0x000fe200078e0016 */
[----:B------:R-:W3:Y:S01]  /*2f050*/  LDL.LU R20, [R1+0x1f78] ;  /* 0x001f780001147983 */ /* 0x000ee20000300800 */
        /* <DEDUP_REMOVED lines=101> */
[----:B------:R1:W5:Y:S01]  /*2f6b0*/  LDL.LU R7, [R1+0x1ef0] ;  /* 0x001ef00001077983 */ /* 0x0003620000300800 */
        /* <DEDUP_REMOVED lines=9> */
[----:B------:R-:W-:Y:S01]  /*2f750*/  IMAD.MOV.U32 R125, RZ, RZ, R251 ;  /* 0x000000ffff7d7224 */ /* 0x000fe200078e00fb */
[----:B------:R-:W0:Y:S01]  /*2f760*/  LDC R19, c[0x0][0x238] ;  /* 0x00008e00ff137b82 */ /* 0x000e220000000800 */
        /* <DEDUP_REMOVED lines=38> */
[----:B------:R-:W-:-:S03]  /*2f9d0*/  IMAD.MOV.U32 R151, RZ, RZ, R4 ;  /* 0x000000ffff977224 */ /* 0x000fc600078e0004 */
[----:B------:R-:W4:Y:S04]  /*2f9e0*/  LDL.LU R234, [R1+0x1eac] ;  /* 0x001eac0001ea7983 */ /* 0x000f280000300800 */
        /* <DEDUP_REMOVED lines=15> */
[----:B------:R-:W0:Y:S04]  /*2fae0*/  LDL.LU R154, [R1+0x1e6c] ;  /* 0x001e6c00019a7983 */ /* 0x000e280000300800 */
[----:B------:R-:W4:Y:S01]  /*2faf0*/  LDL.LU R17, [R1+0x1e68] ;  /* 0x001e680001117983 */ /* 0x000f220000300800 */
[----:B--2---:R-:W-:-:S03]  /*2fb00*/  WARPGROUP.ARRIVE ;  /* 0x00000000000079c5 */ /* 0x004fc60000000000 */
[----:B------:R1:W5:Y:S04]  /*2fb10*/  LDL.LU R8, [R1+0x1e64] ;  /* 0x001e640001087983 */ /* 0x0003680000300800 */
[----:B------:R1:W5:Y:S01]  /*2fb20*/  LDL.LU R9, [R1+0x1e60] ;  /* 0x001e600001097983 */ /* 0x0003620000300800 */
[----:B------:R-:W-:Y:S03]  /*2fb30*/  QGMMA.64x256x32.F32.E4M3.E4M3 R24, R188, gdesc[UR48], R24, gsb0 ;  /* 0x03e00030bc187df3 */ /* 0x000fe60008000818 */
[----:B------:R1:W5:Y:S04]  /*2fb40*/  LDL.LU R23, [R1+0x1e5c] ;  /* 0x001e5c0001177983 */ /* 0x0003680000300800 */
[----:B------:R-:W2:Y:S04]  /*2fb50*/  LDL.LU R0, [R1+0x1e58] ;  /* 0x001e580001007983 */ /* 0x000ea80000300800 */
[----:B------:R-:W2:Y:S04]  /*2fb60*/  LDL.LU R18, [R1+0x1e54] ;  /* 0x001e540001127983 */ /* 0x000ea80000300800 */
[----:B------:R-:W2:Y:S04]  /*2fb70*/  LDL.LU R2, [R1+0x1e50] ;  /* 0x001e500001027983 */ /* 0x000ea80000300800 */
[----:B------:R1:W5:Y:S04]  /*2fb80*/  LDL.LU R10, [R1+0x1e4c] ;  /* 0x001e4c00010a7983 */ /* 0x0003680000300800 */
[----:B------:R1:W5:Y:S04]  /*2fb90*/  LDL.LU R11, [R1+0x1e48] ;  /* 0x001e4800010b7983 */ /* 0x0003680000300800 */
[----:B------:R1:W5:Y:S04]  /*2fba0*/  LDL.LU R12, [R1+0x1e44] ;  /* 0x001e4400010c7983 */ /* 0x0003680000300800 */
[----:B------:R1:W5:Y:S01]  /*2fbb0*/  LDL.LU R13, [R1+0x1e40] ;  /* 0x001e4000010d7983 */ /* 0x0003620000300800 */
[----:B------:R-:W-:-:S03]  /*2fbc0*/  WARPGROUP.DEPBAR.LE gsb0, 0x0 ;  /* 0x00008000000079c5 */ /* 0x000fc60000010000 */
        /* <DEDUP_REMOVED lines=64> */
[----:B---3--:R-:W3:Y:S04]  /*2ffd0*/  LDL.LU.64 R150, [R1+0x1e38] ;  /* 0x001e380001967983 */ /* 0x008ee80000300a00 */
[----:B------:R-:W2:Y:S04]  /*2ffe0*/  LDL.LU.64 R148, [R1+0x1e30] ;  /* 0x001e300001947983 */ /* 0x000ea80000300a00 */
[----:B------:R-:W3:Y:S04]  /*2fff0*/  LDL.LU.64 R146, [R1+0x1e28] ;  /* 0x001e280001927983 */ /* 0x000ee80000300a00 */
        /* <DEDUP_REMOVED lines=61> */
[----:B------:R-:W-:-:S05]  /*303d0*/  FMNMX R3, R3, R20, !PT ;  /* 0x0000001403037209 */ /* 0x000fca0007800000 */
[----:B------:R-:W1:Y:S01]  /*303e0*/  SHFL.BFLY PT, R4, R3, 0x2, 0x1f ;  /* 0x0c401f0003047f89 */ /* 0x000e6200000e0000 */
[----:B------:R-:W-:Y:S02]  /*303f0*/  FMNMX R15, R15, R14, !PT ;  /* 0x0000000e0f0f7209 */ /* 0x000fe40007800000 */
[----:B-1----:R-:W-:-:S05]  /*30400*/  FMNMX R3, R3, R4, !PT ;  /* 0x0000000403037209 */ /* 0x002fca0007800000 */
[----:B------:R-:W1:Y:S01]  /*30410*/  SHFL.BFLY PT, R14, R3, 0x1, 0x1f ;  /* 0x0c201f00030e7f89 */ /* 0x000e6200000e0000 */
[----:B------:R-:W-:-:S05]  /*30420*/  FMNMX R15, R15, R238, !PT ;  /* 0x000000ee0f0f7209 */ /* 0x000fca0007800000 */
[-CC-:B0-----:R-:W-:Y:S01]  /*30430*/  FFMA R154, R154, R19.reuse, -R15.reuse ;  /* 0x000000139a9a7223 */ /* 0x181fe2000000080f */
[-CC-:B----4-:R-:W-:Y:S01]  /*30440*/  FFMA R155, R155, R19.reuse, -R15.reuse ;  /* 0x000000139b9b7223 */ /* 0x190fe2000000080f */
[-CC-:B------:R-:W-:Y:S01]  /*30450*/  FFMA R158, R158, R19.reuse, -R15.reuse ;  /* 0x000000139e9e7223 */ /* 0x180fe2000000080f */
[-CC-:B------:R-:W-:Y:S01]  /*30460*/  FFMA R159, R159, R19.reuse, -R15.reuse ;  /* 0x000000139f9f7223 */ /* 0x180fe2000000080f */
[----:B------:R-:W-:Y:S01]  /*30470*/  FMUL R154, R154, 1.4426950216293334961 ;  /* 0x3fb8aa3b9a9a7820 */ /* 0x000fe20000400000 */
[----:B------:R-:W-:Y:S01]  /*30480*/  FMUL R155, R155, 1.4426950216293334961 ;  /* 0x3fb8aa3b9b9b7820 */ /* 0x000fe20000400000 */
[----:B------:R-:W-:Y:S01]  /*30490*/  FMUL R158, R158, 1.4426950216293334961 ;  /* 0x3fb8aa3b9e9e7820 */ /* 0x000fe20000400000 */
[----:B------:R-:W-:Y:S01]  /*304a0*/  FMUL R159, R159, 1.4426950216293334961 ;  /* 0x3fb8aa3b9f9f7820 */ /* 0x000fe20000400000 */
[-CC-:B------:R-:W-:Y:S01]  /*304b0*/  FFMA R162, R162, R19.reuse, -R15.reuse ;  /* 0x00000013a2a27223 */ /* 0x180fe2000000080f */
[----:B------:R-:W-:Y:S01]  /*304c0*/  FFMA R163, R163, R19, -R15 ;  /* 0x00000013a3a37223 */ /* 0x000fe2000000080f */
[----:B-1----:R-:W-:-:S04]  /*304d0*/  FMNMX R14, R3, R14, !PT ;  /* 0x0000000e030e7209 */ /* 0x002fc80007800000 */
[----:B------:R-:W-:Y:S01]  /*304e0*/  FMNMX R14, R14, R237, !PT ;  /* 0x000000ed0e0e7209 */ /* 0x000fe20007800000 */
[-CC-:B------:R-:W-:Y:S01]  /*304f0*/  FFMA R166, R166, R19.reuse, -R15.reuse ;  /* 0x00000013a6a67223 */ /* 0x180fe2000000080f */
[----:B------:R-:W-:-:S03]  /*30500*/  FFMA R167, R167, R19, -R15 ;  /* 0x00000013a7a77223 */ /* 0x000fc6000000080f */
[-CC-:B------:R-:W-:Y:S01]  /*30510*/  FFMA R152, R152, R19.reuse, -R14.reuse ;  /* 0x0000001398987223 */ /* 0x180fe2000000080e */
[-CC-:B------:R-:W-:Y:S01]  /*30520*/  FFMA R153, R153, R19.reuse, -R14.reuse ;  /* 0x0000001399997223 */ /* 0x180fe2000000080e */
[-CC-:B------:R-:W-:Y:S01]  /*30530*/  FFMA R156, R156, R19.reuse, -R14.reuse ;  /* 0x000000139c9c7223 */ /* 0x180fe2000000080e */
[-CC-:B------:R-:W-:Y:S01]  /*30540*/  FFMA R157, R157, R19.reuse, -R14.reuse ;  /* 0x000000139d9d7223 */ /* 0x180fe2000000080e */
[----:B------:R-:W-:Y:S01]  /*30550*/  MUFU.EX2 R203, R154 ;  /* 0x0000009a00cb7308 */ /* 0x000fe20000000800 */
[----:B------:R-:W-:Y:S01]  /*30560*/  FMUL R162, R162, 1.4426950216293334961 ;  /* 0x3fb8aa3ba2a27820 */ /* 0x000fe20000400000 */
[----:B------:R-:W-:Y:S01]  /*30570*/  FMUL R163, R163, 1.4426950216293334961 ;  /* 0x3fb8aa3ba3a37820 */ /* 0x000fe20000400000 */
[----:B------:R-:W-:Y:S01]  /*30580*/  FMUL R152, R152, 1.4426950216293334961 ;  /* 0x3fb8aa3b98987820 */ /* 0x000fe20000400000 */
[----:B------:R-:W-:Y:S01]  /*30590*/  FMUL R153, R153, 1.4426950216293334961 ;  /* 0x3fb8aa3b99997820 */ /* 0x000fe20000400000 */
[----:B------:R-:W-:Y:S01]  /*305a0*/  FMUL R156, R156, 1.4426950216293334961 ;  /* 0x3fb8aa3b9c9c7820 */ /* 0x000fe20000400000 */
[----:B------:R-:W-:Y:S01]  /*305b0*/  FMUL R157, R157, 1.4426950216293334961 ;  /* 0x3fb8aa3b9d9d7820 */ /* 0x000fe20000400000 */
[-CC-:B------:R-:W-:Y:S01]  /*305c0*/  FFMA R160, R160, R19.reuse, -R14.reuse ;  /* 0x00000013a0a07223 */ /* 0x180fe2000000080e */
[----:B------:R-:W0:Y:S01]  /*305d0*/  MUFU.EX2 R196, R155 ;  /* 0x0000009b00c47308 */ /* 0x000e220000000800 */
[-CC-:B------:R-:W-:Y:S01]  /*305e0*/  FFMA R161, R161, R19.reuse, -R14.reuse ;  /* 0x00000013a1a17223 */ /* 0x180fe2000000080e */
[----:B------:R-:W-:Y:S01]  /*305f0*/  FMUL R166, R166, 1.4426950216293334961 ;  /* 0x3fb8aa3ba6a67820 */ /* 0x000fe20000400000 */
[----:B------:R-:W-:Y:S01]  /*30600*/  FMUL R167, R167, 1.4426950216293334961 ;  /* 0x3fb8aa3ba7a77820 */ /* 0x000fe20000400000 */
[-CC-:B------:R-:W-:Y:S01]  /*30610*/  FFMA R164, R164, R19.reuse, -R14.reuse ;  /* 0x00000013a4a47223 */ /* 0x180fe2000000080e */
[----:B------:R-:W-:-:S03]  /*30620*/  FFMA R165, R165, R19, -R14 ;  /* 0x00000013a5a57223 */ /* 0x000fc6000000080e */
[----:B------:R-:W-:Y:S01]  /*30630*/  MUFU.EX2 R197, R158 ;  /* 0x0000009e00c57308 */ /* 0x000fe20000000800 */
[----:B------:R-:W-:Y:S01]  /*30640*/  FMUL R160, R160, 1.4426950216293334961 ;  /* 0x3fb8aa3ba0a07820 */ /* 0x000fe20000400000 */
[----:B------:R-:W-:Y:S01]  /*30650*/  FMUL R161, R161, 1.4426950216293334961 ;  /* 0x3fb8aa3ba1a17820 */ /* 0x000fe20000400000 */
[----:B------:R-:W-:-:S05]  /*30660*/  FMUL R164, R164, 1.4426950216293334961 ;  /* 0x3fb8aa3ba4a47820 */ /* 0x000fca0000400000 */
[----:B------:R-:W1:Y:S01]  /*30670*/  MUFU.EX2 R200, R159 ;  /* 0x0000009f00c87308 */ /* 0x000e620000000800 */
[----:B------:R-:W-:-:S07]  /*30680*/  FMUL R165, R165, 1.4426950216293334961 ;  /* 0x3fb8aa3ba5a57820 */ /* 0x000fce0000400000 */
[----:B------:R-:W-:Y:S08]  /*30690*/  MUFU.EX2 R202, R162 ;  /* 0x000000a200ca7308 */ /* 0x000ff00000000800 */
[----:B------:R-:W4:Y:S08]  /*306a0*/  MUFU.EX2 R199, R163 ;  /* 0x000000a300c77308 */ /* 0x000f300000000800 */
        /* <DEDUP_REMOVED lines=9> */
[----:B------:R-:W4:Y:S01]  /*30740*/  MUFU.EX2 R195, R165 ;  /* 0x000000a500c37308 */ /* 0x000f220000000800 */
[----:B0-----:R-:W-:-:S02]  /*30750*/  F2FP.SATFINITE.E4M3.F32.PACK_AB_MERGE_C R21, R196, R203, RZ ;  /* 0x000000cbc415723e */ /* 0x001fc400048070ff */
[----:B-1----:R-:W-:Y:S02]  /*30760*/  F2FP.SATFINITE.E4M3.F32.PACK_AB_MERGE_C R20, R200, R197, RZ ;  /* 0x000000c5c814723e */ /* 0x002fe400048070ff */
[----:B----4-:R-:W-:Y:S02]  /*30770*/  F2FP.SATFINITE.E4M3.F32.PACK_AB_MERGE_C R4, R199, R202, RZ ;  /* 0x000000cac704723e */ /* 0x010fe400048070ff */
[----:B------:R-:W-:Y:S02]  /*30780*/  F2FP.SATFINITE.E4M3.F32.PACK_AB_MERGE_C R21, R184, R186, R21 ;  /* 0x000000bab815723e */ /* 0x000fe40004807015 */
[----:B------:R-:W-:Y:S02]  /*30790*/  F2FP.SATFINITE.E4M3.F32.PACK_AB_MERGE_C R20, R187, R185, R20 ;  /* 0x000000b9bb14723e */ /* 0x000fe40004807014 */
[----:B------:R-:W-:Y:S02]  /*307a0*/  F2FP.SATFINITE.E4M3.F32.PACK_AB_MERGE_C R3, R201, R198, RZ ;  /* 0x000000c6c903723e */ /* 0x000fe400048070ff */
[----:B------:R-:W-:-:S02]  /*307b0*/  F2FP.SATFINITE.E4M3.F32.PACK_AB_MERGE_C R4, R193, R192, R4 ;  /* 0x000000c0c104723e */ /* 0x000fc40004807004 */
[----:B------:R-:W-:Y:S02]  /*307c0*/  SEL R157, R20, R21, !P0 ;  /* 0x00000015149d7207 */ /* 0x000fe40004000000 */
[----:B------:R-:W-:Y:S02]  /*307d0*/  F2FP.SATFINITE.E4M3.F32.PACK_AB_MERGE_C R3, R195, R194, R3 ;  /* 0x000000c2c303723e */ /* 0x000fe40004807003 */
[----:B------:R-:W-:Y:S02]  /*307e0*/  SEL R152, R21, R20, !P0 ;  /* 0x0000001415987207 */ /* 0x000fe40004000000 */
[----:B------:R-:W-:Y:S01]  /*307f0*/  SEL R20, R4, R3, !P0 ;  /* 0x0000000304147207 */ /* 0x000fe20004000000 */
[----:B------:R-:W-:Y:S01]  /*30800*/  SHFL.IDX PT, R157, R157, R235, 0x1f ;  /* 0x00001feb9d9d7589 */ /* 0x000fe200000e0000 */
[----:B------:R-:W-:-:S03]  /*30810*/  SEL R159, R3, R4, !P0 ;  /* 0x00000004039f7207 */ /* 0x000fc60004000000 */
[----:B------:R-:W0:Y:S01]  /*30820*/  SHFL.IDX PT, R4, R152, R22, 0x1f ;  /* 0x00001f1698047589 */ /* 0x000e2200000e0000 */
[----:B------:R-:W-:Y:S01]  /*30830*/  FADD R3, -R15, R238 ;  /* 0x000000ee0f037221 */ /* 0x000fe20000000100 */
[----:B------:R-:W-:Y:S02]  /*30840*/  FADD R21, -R14, R237 ;  /* 0x000000ed0e157221 */ /* 0x000fe40000000100 */
[----:B------:R-:W-:Y:S01]  /*30850*/  SHFL.IDX PT, R20, R20, R22, 0x1f ;  /* 0x00001f1614147589 */ /* 0x000fe200000e0000 */
[----:B------:R-:W-:Y:S01]  /*30860*/  FMUL R3, R3, 1.4426950216293334961 ;  /* 0x3fb8aa3b03037820 */ /* 0x000fe20000400000 */
[----:B------:R-:W-:Y:S02]  /*30870*/  FMUL R21, R21, 1.4426950216293334961 ;  /* 0x3fb8aa3b15157820 */ /* 0x000fe40000400000 */
[----:B------:R-:W1:Y:S03]  /*30880*/  SHFL.IDX PT, R159, R159, R235, 0x1f ;  /* 0x00001feb9f9f7589 */ /* 0x000e6600000e0000 */
[----:B------:R-:W3:Y:S01]  /*30890*/  MUFU.EX2 R3, R3 ;  /* 0x0000000300037308 */ /* 0x000ee20000000800 */
[----:B0-----:R-:W-:-:S02]  /*308a0*/  PRMT R156, R4, R217, R157 ;  /* 0x000000d9049c7216 */ /* 0x001fc4000000009d */
[----:B------:R-:W-:-:S05]  /*308b0*/  PRMT R157, R4, R216, R157 ;  /* 0x000000d8049d7216 */ /* 0x000fca000000009d */
[----:B------:R-:W0:Y:S01]  /*308c0*/  MUFU.EX2 R4, R21 ;  /* 0x0000001500047308 */ /* 0x000e220000000800 */
[-C--:B---3--:R-:W-:Y:S01]  /*308d0*/  FMUL R54, R54, R3.reuse ;  /* 0x0000000336367220 */ /* 0x088fe20000400000 */
        /* <DEDUP_REMOVED lines=63> */
[-C--:B0-----:R-:W-:Y:S01]  /*30cd0*/  FMUL R24, R24, R4.reuse ;  /* 0x0000000418187220 */ /* 0x081fe20000400000 */
        /* <DEDUP_REMOVED lines=63> */
[----:B-1----:R-:W-:-:S02]  /*310d0*/  PRMT R158, R20, R217, R159 ;  /* 0x000000d9149e7216 */ /* 0x002fc4000000009f */
[----:B------:R-:W-:-:S04]  /*310e0*/  PRMT R159, R20, R216, R159 ;  /* 0x000000d8149f7216 */ /* 0x000fc8000000009f */
[----:B------:R-:W-:-:S06]  /*310f0*/  WARPGROUP.ARRIVE ;  /* 0x00000000000079c5 */ /* 0x000fcc0000000000 */
[----:B------:R-:W-:Y:S01]  /*31100*/  QGMMA.64x256x32.F32.E4M3.E4M3 R24, R156, gdesc[UR52], R24, gsb0 ;  /* 0x03e000349c187df3 */ /* 0x000fe20008000818 */
[-CC-:B------:R-:W-:Y:S01]  /*31110*/  FFMA R170, R170, R19.reuse, -R15.reuse ;  /* 0x00000013aaaa7223 */ /* 0x180fe2000000080f */
[-CC-:B------:R-:W-:Y:S01]  /*31120*/  FFMA R171, R171, R19.reuse, -R15.reuse ;  /* 0x00000013abab7223 */ /* 0x180fe2000000080f */
[-CC-:B------:R-:W-:Y:S01]  /*31130*/  FFMA R174, R174, R19.reuse, -R15.reuse ;  /* 0x00000013aeae7223 */ /* 0x180fe2000000080f */
[-CC-:B------:R-:W-:Y:S01]  /*31140*/  FFMA R175, R175, R19.reuse, -R15.reuse ;  /* 0x00000013afaf7223 */ /* 0x180fe2000000080f */
[-CC-:B------:R-:W-:Y:S01]  /*31150*/  FFMA R178, R178, R19.reuse, -R15.reuse ;  /* 0x00000013b2b27223 */ /* 0x180fe2000000080f */
[-CC-:B------:R-:W-:Y:S01]  /*31160*/  FFMA R179, R179, R19.reuse, -R15.reuse ;  /* 0x00000013b3b37223 */ /* 0x180fe2000000080f */
[-CC-:B------:R-:W-:Y:S01]  /*31170*/  FFMA R182, R182, R19.reuse, -R15.reuse ;  /* 0x00000013b6b67223 */ /* 0x180fe2000000080f */
[-C--:B------:R-:W-:Y:S01]  /*31180*/  FFMA R183, R183, R19.reuse, -R15 ;  /* 0x00000013b7b77223 */ /* 0x080fe2000000080f */
[----:B------:R-:W-:Y:S01]  /*31190*/  FMUL R170, R170, 1.4426950216293334961 ;  /* 0x3fb8aa3baaaa7820 */ /* 0x000fe20000400000 */
[----:B------:R-:W-:Y:S01]  /*311a0*/  FMUL R171, R171, 1.4426950216293334961 ;  /* 0x3fb8aa3babab7820 */ /* 0x000fe20000400000 */
[----:B------:R-:W-:Y:S01]  /*311b0*/  FMUL R174, R174, 1.4426950216293334961 ;  /* 0x3fb8aa3baeae7820 */ /* 0x000fe20000400000 */
[----:B------:R-:W-:Y:S01]  /*311c0*/  FMUL R175, R175, 1.4426950216293334961 ;  /* 0x3fb8aa3bafaf7820 */ /* 0x000fe20000400000 */
[----:B------:R-:W-:Y:S01]  /*311d0*/  FMUL R178, R178, 1.4426950216293334961 ;  /* 0x3fb8aa3bb2b27820 */ /* 0x000fe20000400000 */
[----:B------:R-:W-:Y:S01]  /*311e0*/  FMUL R179, R179, 1.4426950216293334961 ;  /* 0x3fb8aa3bb3b37820 */ /* 0x000fe20000400000 */
[----:B------:R-:W-:Y:S01]  /*311f0*/  FMUL R182, R182, 1.4426950216293334961 ;  /* 0x3fb8aa3bb6b67820 */ /* 0x000fe20000400000 */
[----:B------:R-:W-:Y:S01]  /*31200*/  FMUL R183, R183, 1.4426950216293334961 ;  /* 0x3fb8aa3bb7b77820 */ /* 0x000fe20000400000 */
[-CC-:B------:R-:W-:Y:S01]  /*31210*/  FFMA R168, R168, R19.reuse, -R14.reuse ;  /* 0x00000013a8a87223 */ /* 0x180fe2000000080e */
[-CC-:B------:R-:W-:Y:S01]  /*31220*/  FFMA R169, R169, R19.reuse, -R14.reuse ;  /* 0x00000013a9a97223 */ /* 0x180fe2000000080e */
[-CC-:B------:R-:W-:Y:S01]  /*31230*/  FFMA R172, R172, R19.reuse, -R14.reuse ;  /* 0x00000013acac7223 */ /* 0x180fe2000000080e */
[-CC-:B------:R-:W-:Y:S01]  /*31240*/  FFMA R173, R173, R19.reuse, -R14.reuse ;  /* 0x00000013adad7223 */ /* 0x180fe2000000080e */
[-CC-:B------:R-:W-:Y:S01]  /*31250*/  FFMA R176, R176, R19.reuse, -R14.reuse ;  /* 0x00000013b0b07223 */ /* 0x180fe2000000080e */
[-CC-:B------:R-:W-:Y:S01]  /*31260*/  FFMA R177, R177, R19.reuse, -R14.reuse ;  /* 0x00000013b1b17223 */ /* 0x180fe2000000080e */
[-CC-:B------:R-:W-:Y:S01]  /*31270*/  FFMA R180, R180, R19.reuse, -R14.reuse ;  /* 0x00000013b4b47223 */ /* 0x180fe2000000080e */
[----:B------:R-:W-:Y:S01]  /*31280*/  FFMA R19, R181, R19, -R14 ;  /* 0x00000013b5137223 */ /* 0x000fe2000000080e */
[----:B------:R-:W-:Y:S01]  /*31290*/  FMUL R160, R168, 1.4426950216293334961 ;  /* 0x3fb8aa3ba8a07820 */ /* 0x000fe20000400000 */
[----:B------:R-:W-:Y:S01]  /*312a0*/  FMUL R161, R169, 1.4426950216293334961 ;  /* 0x3fb8aa3ba9a17820 */ /* 0x000fe20000400000 */
[----:B------:R-:W-:Y:S01]  /*312b0*/  FMUL R162, R172, 1.4426950216293334961 ;  /* 0x3fb8aa3baca27820 */ /* 0x000fe20000400000 */
[----:B------:R-:W-:Y:S01]  /*312c0*/  FMUL R163, R173, 1.4426950216293334961 ;  /* 0x3fb8aa3bada37820 */ /* 0x000fe20000400000 */
[----:B------:R-:W-:Y:S01]  /*312d0*/  FMUL R164, R176, 1.4426950216293334961 ;  /* 0x3fb8aa3bb0a47820 */ /* 0x000fe20000400000 */
[----:B------:R-:W-:Y:S01]  /*312e0*/  FMUL R165, R177, 1.4426950216293334961 ;  /* 0x3fb8aa3bb1a57820 */ /* 0x000fe20000400000 */
[----:B------:R-:W-:Y:S01]  /*312f0*/  FMUL R166, R180, 1.4426950216293334961 ;  /* 0x3fb8aa3bb4a67820 */ /* 0x000fe20000400000 */
[----:B------:R-:W-:Y:S01]  /*31300*/  MUFU.EX2 R170, R170 ;  /* 0x000000aa00aa7308 */ /* 0x000fe20000000800 */
[----:B------:R-:W-:-:S07]  /*31310*/  FMUL R19, R19, 1.4426950216293334961 ;  /* 0x3fb8aa3b13137820 */ /* 0x000fce0000400000 */
[----:B------:R-:W0:Y:S08]  /*31320*/  MUFU.EX2 R171, R171 ;  /* 0x000000ab00ab7308 */ /* 0x000e300000000800 */
[----:B------:R-:W-:Y:S08]  /*31330*/  MUFU.EX2 R174, R174 ;  /* 0x000000ae00ae7308 */ /* 0x000ff00000000800 */
[----:B------:R-:W1:Y:S08]  /*31340*/  MUFU.EX2 R175, R175 ;  /* 0x000000af00af7308 */ /* 0x000e700000000800 */
[----:B------:R-:W-:Y:S08]  /*31350*/  MUFU.EX2 R178, R178 ;  /* 0x000000b200b27308 */ /* 0x000ff00000000800 */
[----:B------:R-:W2:Y:S08]  /*31360*/  MUFU.EX2 R179, R179 ;  /* 0x000000b300b37308 */ /* 0x000eb00000000800 */
[----:B------:R-:W-:Y:S08]  /*31370*/  MUFU.EX2 R182, R182 ;  /* 0x000000b600b67308 */ /* 0x000ff00000000800 */
[----:B------:R-:W3:Y:S08]  /*31380*/  MUFU.EX2 R183, R183 ;  /* 0x000000b700b77308 */ /* 0x000ef00000000800 */
[----:B------:R-:W-:Y:S08]  /*31390*/  MUFU.EX2 R160, R160 ;  /* 0x000000a000a07308 */ /* 0x000ff00000000800 */
[----:B------:R-:W4:Y:S08]  /*313a0*/  MUFU.EX2 R161, R161 ;  /* 0x000000a100a17308 */ /* 0x000f300000000800 */
[----:B------:R-:W-:Y:S08]  /*313b0*/  MUFU.EX2 R162, R162 ;  /* 0x000000a200a27308 */ /* 0x000ff00000000800 */
[----:B------:R-:W4:Y:S08]  /*313c0*/  MUFU.EX2 R163, R163 ;  /* 0x000000a300a37308 */ /* 0x000f300000000800 */
[----:B------:R-:W-:Y:S08]  /*313d0*/  MUFU.EX2 R164, R164 ;  /* 0x000000a400a47308 */ /* 0x000ff00000000800 */
[----:B------:R-:W4:Y:S08]  /*313e0*/  MUFU.EX2 R165, R165 ;  /* 0x000000a500a57308 */ /* 0x000f300000000800 */
[----:B------:R-:W-:Y:S08]  /*313f0*/  MUFU.EX2 R166, R166 ;  /* 0x000000a600a67308 */ /* 0x000ff00000000800 */
[----:B------:R3:W4:Y:S01]  /*31400*/  MUFU.EX2 R167, R19 ;  /* 0x0000001300a77308 */ /* 0x0007220000000800 */
[----:B0-----:R-:W-:-:S02]  /*31410*/  F2FP.SATFINITE.E4M3.F32.PACK_AB_MERGE_C R152, R171, R170, RZ ;  /* 0x000000aaab98723e */ /* 0x001fc400048070ff */
[----:B-1----:R-:W-:Y:S02]  /*31420*/  F2FP.SATFINITE.E4M3.F32.PACK_AB_MERGE_C R21, R175, R174, RZ ;  /* 0x000000aeaf15723e */ /* 0x002fe400048070ff */
[----:B--2---:R-:W-:Y:S02]  /*31430*/  F2FP.SATFINITE.E4M3.F32.PACK_AB_MERGE_C R20, R179, R178, RZ ;  /* 0x000000b2b314723e */ /* 0x004fe400048070ff */
[----:B---3--:R-:W-:Y:S02]  /*31440*/  F2FP.SATFINITE.E4M3.F32.PACK_AB_MERGE_C R19, R183, R182, RZ ;  /* 0x000000b6b713723e */ /* 0x008fe400048070ff */
[----:B----4-:R-:W-:Y:S02]  /*31450*/  F2FP.SATFINITE.E4M3.F32.PACK_AB_MERGE_C R152, R161, R160, R152 ;  /* 0x000000a0a198723e */ /* 0x010fe40004807098 */
[----:B------:R-:W-:Y:S02]  /*31460*/  F2FP.SATFINITE.E4M3.F32.PACK_AB_MERGE_C R21, R163, R162, R21 ;  /* 0x000000a2a315723e */ /* 0x000fe40004807015 */
[----:B------:R-:W-:-:S02]  /*31470*/  F2FP.SATFINITE.E4M3.F32.PACK_AB_MERGE_C R20, R165, R164, R20 ;  /* 0x000000a4a514723e */ /* 0x000fc40004807014 */
[----:B------:R-:W-:Y:S02]  /*31480*/  F2FP.SATFINITE.E4M3.F32.PACK_AB_MERGE_C R19, R167, R166, R19 ;  /* 0x000000a6a713723e */ /* 0x000fe40004807013 */
[----:B------:R-:W-:Y:S02]  /*31490*/  SEL R154, R152, R21, !P0 ;  /* 0x00000015989a7207 */ /* 0x000fe40004000000 */
[----:B------:R-:W-:Y:S02]  /*314a0*/  SEL R153, R21, R152, !P0 ;  /* 0x0000009815997207 */ /* 0x000fe40004000000 */
[----:B------:R-:W-:Y:S02]  /*314b0*/  SEL R155, R19, R20, !P0 ;  /* 0x00000014139b7207 */ /* 0x000fe40004000000 */
[----:B------:R-:W-:Y:S02]  /*314c0*/  SEL R21, R20, R19, !P0 ;  /* 0x0000001314157207 */ /* 0x000fe40004000000 */
[----:B------:R-:W-:Y:S04]  /*314d0*/  SHFL.IDX PT, R19, R154, R22, 0x1f ;  /* 0x00001f169a137589 */ /* 0x000fe800000e0000 */
[----:B------:R-:W0:Y:S04]  /*314e0*/  SHFL.IDX PT, R153, R153, R235, 0x1f ;  /* 0x00001feb99997589 */ /* 0x000e2800000e0000 */
[----:B------:R-:W-:Y:S04]  /*314f0*/  SHFL.IDX PT, R20, R21, R22, 0x1f ;  /* 0x00001f1615147589 */ /* 0x000fe800000e0000 */
[----:B------:R-:W1:Y:S01]  /*31500*/  SHFL.IDX PT, R155, R155, R235, 0x1f ;  /* 0x00001feb9b9b7589 */ /* 0x000e6200000e0000 */
[----:B------:R-:W-:Y:S01]  /*31510*/  UMOV UR54, UR4 ;  /* 0x0000000400367c82 */ /* 0x000fe20008000000 */
[----:B------:R-:W-:Y:S01]  /*31520*/  UMOV UR55, UR5 ;  /* 0x0000000500377c82 */ /* 0x000fe20008000000 */
[----:B0-----:R-:W-:-:S02]  /*31530*/  PRMT R152, R19, R217, R153 ;  /* 0x000000d913987216 */ /* 0x001fc40000000099 */
[-C--:B------:R-:W-:Y:S02]  /*31540*/  PRMT R153, R19, R216.reuse, R153 ;  /* 0x000000d813997216 */ /* 0x080fe40000000099 */
[C-C-:B-1----:R-:W-:Y:S02]  /*31550*/  PRMT R154, R20.reuse, R217, R155.reuse ;  /* 0x000000d9149a7216 */ /* 0x142fe4000000009b */
[----:B------:R-:W-:Y:S01]  /*31560*/  PRMT R155, R20, R216, R155 ;  /* 0x000000d8149b7216 */ /* 0x000fe2000000009b */
[----:B------:R-:W-:-:S03]  /*31570*/  WARPGROUP.DEPBAR.LE gsb0, 0x0 ;  /* 0x00008000000079c5 */ /* 0x000fc60000010000 */
[----:B------:R-:W-:-:S06]  /*31580*/  WARPGROUP.ARRIVE ;  /* 0x00000000000079c5 */ /* 0x000fcc0000000000 */
[----:B------:R-:W-:Y:S01]  /*31590*/  QGMMA.64x256x32.F32.E4M3.E4M3 R24, R152, gdesc[UR52], R24, gsb0 ;  /* 0x03e0003498187df3 */ /* 0x000fe20008000818 */
[----:B------:R-:W-:Y:S01]  /*315a0*/  UMOV UR49, UR51 ;  /* 0x0000003300317c82 */ /* 0x000fe20008000000 */
[----:B------:R-:W-:Y:S01]  /*315b0*/  UMOV UR48, UR50 ;  /* 0x0000003200307c82 */ /* 0x000fe20008000000 */
[----:B------:R-:W-:Y:S02]  /*315c0*/  R2UR UR51, R2 ;  /* 0x00000000023372ca */ /* 0x000fe400000e0000 */
[----:B------:R-:W2:Y:S01]  /*315d0*/  LDL.LU R2, [R1+0x1c3c] ;  /* 0x001c3c0001027983 */ /* 0x000ea20000300800 */
[----:B------:R-:W-:-:S03]  /*315e0*/  R2UR UR50, R18 ;  /* 0x00000000123272ca */ /* 0x000fc600000e0000 */
[----:B------:R1:W5:Y:S01]  /*315f0*/  LDL.LU R18, [R1+0x1c38] ;  /* 0x001c380001127983 */ /* 0x0003620000300800 */
[----:B------:R-:W-:-:S03]  /*31600*/  WARPGROUP.DEPBAR.LE gsb0, 0x0 ;  /* 0x00008000000079c5 */ /* 0x000fc60000010000 */
[----:B------:R-:W-:Y:S04]  /*31610*/  STL.64 [R1], R24 ;  /* 0x0000001801007387 */ /* 0x000fe80000100a00 */
        /* <DEDUP_REMOVED lines=63> */
[----:B0-----:R-:W3:Y:S04]  /*31a10*/  LDL.LU.64 R150, [R1+0x1c30] ;  /* 0x001c300001967983 */ /* 0x001ee80000300a00 */
        /* <DEDUP_REMOVED lines=64> */
[----:B------:R-:W-:-:S02]  /*31e20*/  UMOV UR55, UR59 ;  /* 0x0000003b00377c82 */ /* 0x000fc40008000000 */
[----:B------:R-:W2:Y:S04]  /*31e30*/  LDL.LU R177, [R1+0x988] ;  /* 0x0009880001b17983 */ /* 0x000ea80000300800 */
[----:B------:R-:W2:Y:S04]  /*31e40*/  LDL.LU R176, [R1+0x984] ;  /* 0x0009840001b07983 */ /* 0x000ea80000300800 */
[----:B------:R-:W2:Y:S04]  /*31e50*/  LDL.LU R173, [R1+0x980] ;  /* 0x0009800001ad7983 */ /* 0x000ea80000300800 */
[----:B------:R-:W2:Y:S04]  /*31e60*/  LDL.LU R169, [R1+0x98c] ;  /* 0x00098c0001a97983 */ /* 0x000ea80000300800 */
[----:B------:R-:W2:Y:S04]  /*31e70*/  LDL R172, [R1+0xa44] ;  /* 0x000a440001ac7983 */ /* 0x000ea80000100800 */
[----:B------:R-:W2:Y:S01]  /*31e80*/  LDL.LU R168, [R1+0x974] ;  /* 0x0009740001a87983 */ /* 0x000ea20000300800 */
        /* <DEDUP_REMOVED lines=126> */
[-C--:B------:R-:W-:Y:S01]  /*32670*/  FMUL R24, R24, R4.reuse ;  /* 0x0000000418187220 */ /* 0x080fe20000400000 */
[----:B------:R-:W-:-:S06]  /*32680*/  FMUL R25, R25, R4 ;  /* 0x0000000419197220 */ /* 0x000fcc0000400000 */
[----:B------:R-:W-:-:S06]  /*32690*/  WARPGROUP.ARRIVE ;  /* 0x00000000000079c5 */ /* 0x000fcc0000000000 */
[----:B------:R-:W-:Y:S01]  /*326a0*/  QGMMA.64x256x32.F32.E4M3.E4M3 R24, R156, gdesc[UR52], R24, gsb0 ;  /* 0x03e000349c187df3 */ /* 0x000fe20008000818 */
[----:B------:R-:W-:Y:S01]  /*326b0*/  UMOV UR54, UR48 ;  /* 0x0000003000367c82 */ /* 0x000fe20008000000 */
[----:B------:R-:W-:Y:S01]  /*326c0*/  UMOV UR55, UR49 ;  /* 0x0000003100377c82 */ /* 0x000fe20008000000 */
[----:B------:R-:W-:Y:S01]  /*326d0*/  FADD R19, R241, R240 ;  /* 0x000000f0f1137221 */ /* 0x000fe20000000000 */
[----:B------:R-:W-:-:S03]  /*326e0*/  FADD R21, R221, R220 ;  /* 0x000000dcdd157221 */ /* 0x000fc60000000000 */
[----:B------:R-:W-:Y:S01]  /*326f0*/  FADD R19, R236, R19 ;  /* 0x00000013ec137221 */ /* 0x000fe20000000000 */
[----:B------:R-:W-:-:S03]  /*32700*/  FADD R21, R219, R21 ;  /* 0x00000015db157221 */ /* 0x000fc60000000000 */
[----:B------:R-:W-:Y:S01]  /*32710*/  FADD R19, R234, R19 ;  /* 0x00000013ea137221 */ /* 0x000fe20000000000 */
[----:B------:R-:W-:-:S03]  /*32720*/  FADD R21, R218, R21 ;  /* 0x00000015da157221 */ /* 0x000fc60000000000 */
[----:B------:R-:W-:-:S04]  /*32730*/  FADD R20, R233, R19 ;  /* 0x00000013e9147221 */ /* 0x000fc80000000000 */
[----:B------:R-:W-:-:S04]  /*32740*/  FADD R20, R232, R20 ;  /* 0x00000014e8147221 */ /* 0x000fc80000000000 */
[----:B------:R-:W-:Y:S01]  /*32750*/  FADD R20, R231, R20 ;  /* 0x00000014e7147221 */ /* 0x000fe20000000000 */
[----:B------:R-:W-:Y:S02]  /*32760*/  WARPGROUP.DEPBAR.LE gsb0, 0x0 ;  /* 0x00008000000079c5 */ /* 0x000fe40000010000 */
[----:B------:R-:W-:Y:S01]  /*32770*/  WARPGROUP.ARRIVE ;  /* 0x00000000000079c5 */ /* 0x000fe20000000000 */
[----:B------:R-:W-:Y:S01]  /*32780*/  VIADD R168, R168, 0x40 ;  /* 0x00000040a8a87836 */ /* 0x000fe20000000000 */
[----:B------:R-:W0:Y:S04]  /*32790*/  LDC R157, c[0x0][0x254] ;  /* 0x00009500ff9d7b82 */ /* 0x000e280000000800 */
[----:B------:R-:W-:Y:S01]  /*327a0*/  QGMMA.64x256x32.F32.E4M3.E4M3 R24, R152, gdesc[UR52], R24, gsb0 ;  /* 0x03e0003498187df3 */ /* 0x000fe20008000818 */
[----:B------:R-:W-:-:S02]  /*327b0*/  R2UR UR5, R243 ;  /* 0x00000000f30572ca */ /* 0x000fc400000e0000 */
[----:B------:R-:W-:Y:S01]  /*327c0*/  R2UR UR4, R247 ;  /* 0x00000000f70472ca */ /* 0x000fe200000e0000 */
[----:B------:R-:W-:Y:S02]  /*327d0*/  IMAD R0, R172, 0x40, R0 ;  /* 0x00000040ac007824 */ /* 0x000fe400078e0200 */
[----:B------:R-:W-:Y:S02]  /*327e0*/  IMAD.MOV.U32 R252, RZ, RZ, R14 ;  /* 0x000000fffffc7224 */ /* 0x000fe400078e000e */
[----:B0-----:R-:W-:Y:S01]  /*327f0*/  IMAD R2, R157, 0x40, R2 ;  /* 0x000000409d027824 */ /* 0x001fe200078e0202 */
[----:B------:R-:W-:Y:S02]  /*32800*/  WARPGROUP.DEPBAR.LE gsb0, 0x0 ;  /* 0x00008000000079c5 */ /* 0x000fe40000010000 */
[----:B------:R-:W-:Y:S01]  /*32810*/  FADD R152, R203, R196 ;  /* 0x000000c4cb987221 */ /* 0x000fe20000000000 */
[----:B------:R-:W-:-:S03]  /*32820*/  FADD R153, R186, R184 ;  /* 0x000000b8ba997221 */ /* 0x000fc60000000000 */
[----:B------:R-:W-:Y:S01]  /*32830*/  FADD R152, R197, R152 ;  /* 0x00000098c5987221 */ /* 0x000fe20000000000 */
[----:B------:R-:W-:-:S03]  /*32840*/  FADD R153, R185, R153 ;  /* 0x00000099b9997221 */ /* 0x000fc60000000000 */
[----:B------:R-:W-:Y:S01]  /*32850*/  FADD R19, R200, R152 ;  /* 0x00000098c8137221 */ /* 0x000fe20000000000 */
[----:B------:R-:W-:Y:S01]  /*32860*/  FADD R152, R187, R153 ;  /* 0x00000099bb987221 */ /* 0x000fe20000000000 */
[----:B------:R-:W-:-:S03]  /*32870*/  FADD R153, R215, R21 ;  /* 0x00000015d7997221 */ /* 0x000fc60000000000 */
[----:B------:R-:W-:Y:S01]  /*32880*/  FADD R21, R192, R152 ;  /* 0x00000098c0157221 */ /* 0x000fe20000000000 */
[----:B------:R-:W-:Y:S01]  /*32890*/  FADD R19, R202, R19 ;  /* 0x00000013ca137221 */ /* 0x000fe20000000000 */
[----:B------:R-:W-:Y:S02]  /*328a0*/  FADD R153, R214, R153 ;  /* 0x00000099d6997221 */ /* 0x000fe40000000000 */
[----:B------:R-:W-:Y:S01]  /*328b0*/  FADD R21, R193, R21 ;  /* 0x00000015c1157221 */ /* 0x000fe20000000000 */
        /* <DEDUP_REMOVED lines=37> */
[----:B------:R-:W-:-:S02]  /*32b10*/  FADD R20, R213, R153 ;  /* 0x00000099d5147221 */ /* 0x000fc40000000000 */
[----:B------:R-:W-:Y:S01]  /*32b20*/  FADD R154, R167, R21 ;  /* 0x00000015a79a7221 */ /* 0x000fe20000000000 */
[----:B------:R-:W-:Y:S01]  /*32b30*/  FADD R152, R183, R152 ;  /* 0x00000098b7987221 */ /* 0x000fe20000000000 */
[----:B------:R-:W0:Y:S04]  /*32b40*/  SHFL.BFLY PT, R153, R19, 0x2, 0x1f ;  /* 0x0c401f0013997f89 */ /* 0x000e2800000e0000 */
[----:B------:R-:W2:Y:S04]  /*32b50*/  SHFL.BFLY PT, R21, R20, 0x2, 0x1f ;  /* 0x0c401f0014157f89 */ /* 0x000ea800000e0000 */
[----:B------:R-:W3:Y:S04]  /*32b60*/  SHFL.BFLY PT, R156, R154, 0x2, 0x1f ;  /* 0x0c401f009a9c7f89 */ /* 0x000ee800000e0000 */
[----:B------:R-:W4:Y:S01]  /*32b70*/  SHFL.BFLY PT, R155, R152, 0x2, 0x1f ;  /* 0x0c401f00989b7f89 */ /* 0x000f2200000e0000 */
[----:B0-----:R-:W-:Y:S01]  /*32b80*/  FADD R153, R19, R153 ;  /* 0x0000009913997221 */ /* 0x001fe20000000000 */
[----:B--2---:R-:W-:Y:S01]  /*32b90*/  FADD R21, R20, R21 ;  /* 0x0000001514157221 */ /* 0x004fe20000000000 */
[----:B---3--:R-:W-:-:S04]  /*32ba0*/  FADD R20, R154, R156 ;  /* 0x0000009c9a147221 */ /* 0x008fc80000000000 */
[----:B------:R-:W0:Y:S01]  /*32bb0*/  SHFL.BFLY PT, R154, R21, 0x1, 0x1f ;  /* 0x0c201f00159a7f89 */ /* 0x000e2200000e0000 */
[----:B----4-:R-:W-:-:S03]  /*32bc0*/  FADD R19, R152, R155 ;  /* 0x0000009b98137221 */ /* 0x010fc60000000000 */
[----:B------:R-:W2:Y:S04]  /*32bd0*/  SHFL.BFLY PT, R152, R153, 0x1, 0x1f ;  /* 0x0c201f0099987f89 */ /* 0x000ea800000e0000 */
[----:B------:R-:W3:Y:S04]  /*32be0*/  SHFL.BFLY PT, R156, R20, 0x1, 0x1f ;  /* 0x0c201f00149c7f89 */ /* 0x000ee800000e0000 */
[----:B------:R-:W4:Y:S01]  /*32bf0*/  SHFL.BFLY PT, R155, R19, 0x1, 0x1f ;  /* 0x0c201f00139b7f89 */ /* 0x000f2200000e0000 */
[----:B0-----:R-:W-:Y:S01]  /*32c00*/  FADD R21, R21, R154 ;  /* 0x0000009a15157221 */ /* 0x001fe20000000000 */
[----:B--2---:R-:W-:-:S03]  /*32c10*/  FADD R152, R153, R152 ;  /* 0x0000009899987221 */ /* 0x004fc60000000000 */
[----:B------:R-:W-:Y:S01]  /*32c20*/  FFMA R176, R5, R176, R21 ;  /* 0x000000b005b07223 */ /* 0x000fe20000000015 */
[----:B---3--:R-:W-:Y:S01]  /*32c30*/  FADD R20, R20, R156 ;  /* 0x0000009c14147221 */ /* 0x008fe20000000000 */
[----:B------:R-:W-:-:S03]  /*32c40*/  FFMA R177, R6, R177, R152 ;  /* 0x000000b106b17223 */ /* 0x000fc60000000098 */
[----:B------:R-:W-:Y:S02]  /*32c50*/  FFMA R169, R4, R169, R20 ;  /* 0x000000a904a97223 */ /* 0x000fe40000000014 */
[----:B------:R-:W-:Y:S04]  /*32c60*/  STL [R1+0x988], R177 ;  /* 0x000988b101007387 */ /* 0x000fe80000100800 */
[----:B------:R-:W-:Y:S04]  /*32c70*/  STL [R1+0x984], R176 ;  /* 0x000984b001007387 */ /* 0x000fe80000100800 */
[----:B------:R0:W-:Y:S01]  /*32c80*/  STL [R1+0x98c], R169 ;  /* 0x00098ca901007387 */ /* 0x0001e20000100800 */
[----:B----4-:R-:W-:Y:S01]  /*32c90*/  FADD R19, R19, R155 ;  /* 0x0000009b13137221 */ /* 0x010fe20000000000 */
[----:B0-----:R-:W0:Y:S03]  /*32ca0*/  LDC R169, c[0x0][0x280] ;  /* 0x0000a000ffa97b82 */ /* 0x001e260000000800 */
[----:B------:R-:W-:-:S05]  /*32cb0*/  FFMA R173, R3, R173, R19 ;  /* 0x000000ad03ad7223 */ /* 0x000fca0000000013 */
[----:B------:R1:W-:Y:S04]  /*32cc0*/  STL [R1+0x980], R173 ;  /* 0x000980ad01007387 */ /* 0x0003e80000100800 */
[----:B------:R1:W-:Y:S04]  /*32cd0*/  STL [R1+0x974], R168 ;  /* 0x000974a801007387 */ /* 0x0003e80000100800 */
[----:B------:R1:W-:Y:S04]  /*32ce0*/  STL [R1+0x600], R17 ;  /* 0x0006001101007387 */ /* 0x0003e80000100800 */
[----:B------:R1:W-:Y:S04]  /*32cf0*/  STL [R1+0x604], R16 ;  /* 0x0006041001007387 */ /* 0x0003e80000100800 */
[----:B------:R1:W-:Y:S04]  /*32d00*/  STL [R1+0x958], R17 ;  /* 0x0009581101007387 */ /* 0x0003e80000100800 */
[----:B------:R1:W-:Y:S04]  /*32d10*/  STL [R1+0x960], R16 ;  /* 0x0009601001007387 */ /* 0x0003e80000100800 */
[----:B------:R1:W-:Y:S04]  /*32d20*/  STL [R1+0x964], R15 ;  /* 0x0009640f01007387 */ /* 0x0003e80000100800 */
[----:B------:R1:W-:Y:S01]  /*32d30*/  STL [R1+0x968], R14 ;  /* 0x0009680e01007387 */ /* 0x0003e20000100800 */
[----:B0-----:R-:W-:Y:S01]  /*32d40*/  ISETP.GE.AND P1, PT, R168, R169, PT ;  /* 0x000000a9a800720c */ /* 0x001fe20003f26270 */
[----:B------:R-:W-:-:S12]  /*32d50*/  IMAD.MOV.U32 R3, RZ, RZ, R15 ;  /* 0x000000ffff037224 */ /* 0x000fd800078e000f */
[----:B-1----:R-:W-:Y:S05]  /*32d60*/  @!P1 BRA `(.L_x_1) ;  /* 0xfffffe84009c9947 */ /* 0x002fea000383ffff */
.L_x_0:
[----:B------:R-:W2:Y:S04]  /*32d70*/  LDL.LU R169, [R1+0x988] ;  /* 0x0009880001a97983 */ /* 0x000ea80000300800 */
[----:B------:R-:W3:Y:S04]  /*32d80*/  LDL.LU R173, [R1+0x980] ;  /* 0x0009800001ad7983 */ /* 0x000ee80000300800 */
[----:B------:R-:W4:Y:S04]  /*32d90*/  LDL.LU R174, [R1+0x984] ;  /* 0x0009840001ae7983 */ /* 0x000f280000300800 */
[----:B------:R-:W4:Y:S04]  /*32da0*/  LDL.LU R172, [R1+0x408] ;  /* 0x0004080001ac7983 */ /* 0x000f280000300800 */
[----:B------:R-:W4:Y:S04]  /*32db0*/  LDL.LU R171, [R1+0x400] ;  /* 0x0004000001ab7983 */ /* 0x000f280000300800 */
[----:B------:R-:W4:Y:S04]  /*32dc0*/  LDL.LU R170, [R1+0x98c] ;  /* 0x00098c0001aa7983 */ /* 0x000f280000300800 */
[----:B------:R-:W4:Y:S01]  /*32dd0*/  LDL.LU R168, [R1] ;  /* 0x0000000001a87983 */ /* 0x000f220000300800 */
[----:B------:R-:W0:Y:S03]  /*32de0*/  S2R R2, SR_TID.X ;  /* 0x0000000000027919 */ /* 0x000e260000002100 */
[----:B------:R-:W4:Y:S04]  /*32df0*/  LDL.LU R19, [R1+0x1b0] ;  /* 0x0001b00001137983 */ /* 0x000f280000300800 */
[----:B------:R-:W4:Y:S04]  /*32e00*/  LDL.LU R17, [R1+0x1ac] ;  /* 0x0001ac0001117983 */ /* 0x000f280000300800 */
[----:B------:R-:W4:Y:S04]  /*32e10*/  LDL.LU R16, [R1+0x1a8] ;  /* 0x0001a80001107983 */ /* 0x000f280000300800 */
[----:B------:R-:W4:Y:S04]  /*32e20*/  LDL.LU R15, [R1+0x1a4] ;  /* 0x0001a400010f7983 */ /* 0x000f280000300800 */
[----:B------:R-:W4:Y:S04]  /*32e30*/  LDL.LU R14, [R1+0x1a0] ;  /* 0x0001a000010e7983 */ /* 0x000f280000300800 */
[----:B------:R-:W4:Y:S04]  /*32e40*/  LDL.LU R162, [R1+0x1d8] ;  /* 0x0001d80001a27983 */ /* 0x000f280000300800 */
[----:B------:R-:W4:Y:S04]  /*32e50*/  LDL.LU R161, [R1+0x1d4] ;  /* 0x0001d40001a17983 */ /* 0x000f280000300800 */
[----:B------:R-:W4:Y:S01]  /*32e60*/  LDL.LU R160, [R1+0x1d0] ;  /* 0x0001d00001a07983 */ /* 0x000f220000300800 */
[----:B0-----:R-:W-:-:S03]  /*32e70*/  LOP3.LUT R0, R2, 0x7, RZ, 0xc0, !PT ;  /* 0x0000000702007812 */ /* 0x001fc600078ec0ff */
[----:B------:R-:W4:Y:S01]  /*32e80*/  LDL.LU R158, [R1+0x1cc] ;  /* 0x0001cc00019e7983 */ /* 0x000f220000300800 */
[----:B------:R-:W-:-:S03]  /*32e90*/  IMAD.SHL.U32 R5, R2, 0x4, RZ ;  /* 0x0000000402057824 */ /* 0x000fc600078e00ff */
[----:B------:R-:W4:Y:S01]  /*32ea0*/  LDL.LU R157, [R1+0x1c8] ;  /* 0x0001c800019d7983 */ /* 0x000f220000300800 */
[----:B------:R-:W-:-:S03]  /*32eb0*/  SHF.R.U32.HI R4, RZ, 0x1, R2 ;  /* 0x00000001ff047819 */ /* 0x000fc60000011602 */
[----:B------:R-:W4:Y:S04]  /*32ec0*/  LDL.LU R156, [R1+0x194] ;  /* 0x00019400019c7983 */ /* 0x000f280000300800 */
[----:B------:R-:W4:Y:S04]  /*32ed0*/  LDL.LU R155, [R1+0x190] ;  /* 0x00019000019b7983 */ /* 0x000f280000300800 */
[----:B------:R-:W4:Y:S01]  /*32ee0*/  LDL.LU R154, [R1+0x18c] ;  /* 0x00018c00019a7983 */ /* 0x000f220000300800 */
[----:B-----5:R-:W-:-:S03]  /*32ef0*/  IMAD R0, R0, 0x8, R18 ;  /* 0x0000000800007824 */ /* 0x020fc600078e0212 */
[----:B------:R-:W4:Y:S01]  /*32f00*/  LDL.LU R159, [R1+0x1c4] ;  /* 0x0001c400019f7983 */ /* 0x000f220000300800 */
[----:B------:R-:W-:-:S03]  /*32f10*/  LOP3.LUT R5, R5, 0x1c0, RZ, 0xc0, !PT ;  /* 0x000001c005057812 */ /* 0x000fc600078ec0ff */
[----:B------:R-:W4:Y:S01]  /*32f20*/  LDL.LU R153, [R1+0x1c0] ;  /* 0x0001c00001997983 */ /* 0x000f220000300800 */
[----:B------:R-:W-:-:S03]  /*32f30*/  LOP3.LUT R4, R4, 0x4, RZ, 0xc0, !PT ;  /* 0x0000000404047812 */ /* 0x000fc600078ec0ff */
[----:B------:R-:W4:Y:S04]  /*32f40*/  LDL.LU R152, [R1+0x1bc] ;  /* 0x0001bc0001987983 */ /* 0x000f280000300800 */
[----:B------:R-:W4:Y:S04]  /*32f50*/  LDL.LU R21, [R1+0x1b8] ;  /* 0x0001b80001157983 */ /* 0x000f280000300800 */
[----:B------:R-:W4:Y:S01]  /*32f60*/  LDL.LU R20, [R1+0x1b4] ;  /* 0x0001b40001147983 */ /* 0x000f220000300800 */
[----:B------:R-:W-:-:S03]  /*32f70*/  IADD3 R0, R4, R0, R5 ;  /* 0x0000000004007210 */ /* 0x000fc60007ffe005 */
[----:B------:R-:W4:Y:S04]  /*32f80*/  LDL.LU R167, [R1+0x1ec] ;  /* 0x0001ec0001a77983 */ /* 0x000f280000300800 */
[----:B------:R-:W4:Y:S04]  /*32f90*/  LDL.LU R166, [R1+0x1e8] ;  /* 0x0001e80001a67983 */ /* 0x000f280000300800 */
[----:B------:R-:W4:Y:S04]  /*32fa0*/  LDL.LU R165, [R1+0x1e4] ;  /* 0x0001e40001a57983 */ /* 0x000f280000300800 */
[----:B------:R-:W4:Y:S04]  /*32fb0*/  LDL.LU R164, [R1+0x1e0] ;  /* 0x0001e00001a47983 */ /* 0x000f280000300800 */
[----:B------:R-:W4:Y:S04]  /*32fc0*/  LDL.LU R163, [R1+0x1dc] ;  /* 0x0001dc0001a37983 */ /* 0x000f280000300800 */
[----:B------:R-:W4:Y:S01]  /*32fd0*/  LDL.LU R176, [R1+0x8] ;  /* 0x0000080001b07983 */ /* 0x000f220000300800 */
[----:B------:R-:W-:-:S02]  /*32fe0*/  IMAD.SHL.U32 R7, R2, 0x10, RZ ;  /* 0x0000001002077824 */ /* 0x000fc400078e00ff */
[----:B------:R-:W-:Y:S01]  /*32ff0*/  IMAD.SHL.U32 R6, R2, 0x40, RZ ;  /* 0x0000004002067824 */ /* 0x000fe200078e00ff */
[----:B------:R-:W-:Y:S02]  /*33000*/  STL [R1+0x1a38], R252 ;  /* 0x001a38fc01007387 */ /* 0x000fe40000100800 */
[----:B------:R-:W-:Y:S02]  /*33010*/  LOP3.LUT R7, R7, 0xf0, RZ, 0xc0, !PT ;  /* 0x000000f007077812 */ /* 0x000fe400078ec0ff */
[----:B------:R-:W-:Y:S01]  /*33020*/  STL [R1+0x1a34], R3 ;  /* 0x001a340301007387 */ /* 0x000fe20000100800 */
[----:B------:R-:W-:-:S03]  /*33030*/  LOP3.LUT R6, R6, 0x400, RZ, 0xc0, !PT ;  /* 0x0000040006067812 */ /* 0x000fc600078ec0ff */
[----:B------:R0:W-:Y:S01]  /*33040*/  STL [R1+0x128c], R0 ;  /* 0x00128c0001007387 */ /* 0x0001e20000100800 */
[----:B---3--:R-:W-:Y:S02]  /*33050*/  IMAD.MOV.U32 R175, RZ, RZ, R173 ;  /* 0x000000ffffaf7224 */ /* 0x008fe400078e00ad */
[----:B--2---:R-:W-:Y:S02]  /*33060*/  IMAD.MOV.U32 R173, RZ, RZ, R169 ;  /* 0x000000ffffad7224 */ /* 0x004fe400078e00a9 */
[----:B----4-:R-:W-:Y:S02]  /*33070*/  IMAD.MOV.U32 R169, RZ, RZ, R168 ;  /* 0x000000ffffa97224 */ /* 0x010fe400078e00a8 */
[----:B------:R-:W2:Y:S01]  /*33080*/  LDL.LU R168, [R1+0x1fc] ;  /* 0x0001fc0001a87983 */ /* 0x000ea20000300800 */
[----:B0-----:R-:W-:Y:S01]  /*33090*/  IADD3 R0, R6, R18, R7 ;  /* 0x0000001206007210 */ /* 0x001fe20007ffe007 */
[C---:B------:R-:W-:Y:S02]  /*330a0*/  IMAD.SHL.U32 R6, R2.reuse, 0x8, RZ ;  /* 0x0000000802067824 */ /* 0x040fe400078e00ff */
[C---:B------:R-:W-:Y:S01]  /*330b0*/  IMAD.SHL.U32 R5, R2.reuse, 0x2, RZ ;  /* 0x0000000202057824 */ /* 0x040fe200078e00ff */
[----:B------:R-:W-:Y:S01]  /*330c0*/  LOP3.LUT R2, R2, 0x7f, RZ, 0xc0, !PT ;  /* 0x0000007f02027812 */ /* 0x000fe200078ec0ff */
[----:B------:R-:W-:Y:S01]  /*330d0*/  IMAD.MOV.U32 R7, RZ, RZ, R175 ;  /* 0x000000ffff077224 */ /* 0x000fe200078e00af */
[----:B------:R-:W-:Y:S01]  /*330e0*/  LOP3.LUT R6, R6, 0x300, RZ, 0xc0, !PT ;  /* 0x0000030006067812 */ /* 0x000fe200078ec0ff */
[----:B------:R-:W-:Y:S01]  /*330f0*/  IMAD.MOV.U32 R175, RZ, RZ, R174 ;  /* 0x000000ffffaf7224 */ /* 0x000fe200078e00ae */
[----:B------:R-:W-:Y:S01]  /*33100*/  LOP3.LUT R5, R5, 0xf8, RZ, 0xc0, !PT ;  /* 0x000000f805057812 */ /* 0x000fe200078ec0ff */
[----:B------:R-:W-:Y:S01]  /*33110*/  IMAD R2, R2, 0x10, R18 ;  /* 0x0000001002027824 */ /* 0x000fe200078e0212 */
[----:B------:R-:W-:Y:S01]  /*33120*/  FSETP.GT.AND P3, PT, |R7|, 8.50705917302346158658e+37, PT ;  /* 0x7e8000000700780b */ /* 0x000fe20003f64200 */
[----:B------:R-:W-:-:S02]  /*33130*/  IMAD.MOV.U32 R174, RZ, RZ, R173 ;  /* 0x000000ffffae7224 */ /* 0x000fc400078e00ad */
[----:B------:R-:W-:Y:S01]  /*33140*/  IMAD.MOV.U32 R173, RZ, RZ, R169 ;  /* 0x000000ffffad7224 */ /* 0x000fe200078e00a9 */
[----:B------:R0:W-:Y:S02]  /*33150*/  STL [R1+0x1a3c], R2 ;  /* 0x001a3c0201007387 */ /* 0x0001e40000100800 */
[----:B0-----:R-:W-:-:S05]  /*33160*/  IMAD.IADD R2, R18, 0x1, R5 ;  /* 0x0000000112027824 */ /* 0x001fca00078e0205 */
[----:B------:R-:W-:Y:S01]  /*33170*/  STL [R1+0x1288], R2 ;  /* 0x0012880201007387 */ /* 0x000fe20000100800 */
[----:B------:R-:W-:Y:S01]  /*33180*/  FMUL R12, R151, 0.25 ;  /* 0x3e800000970c7820 */ /* 0x000fe20000400000 */
[----:B------:R-:W-:Y:S01]  /*33190*/  FMUL R11, R150, 0.25 ;  /* 0x3e800000960b7820 */ /* 0x000fe20000400000 */
[----:B------:R-:W-:Y:S01]  /*331a0*/  FMUL R4, R176, 0.25 ;  /* 0x3e800000b0047820 */ /* 0x000fe20000400000 */
[----:B--2---:R-:W-:Y:S02]  /*331b0*/  IMAD.MOV.U32 R169, RZ, RZ, R168 ;  /* 0x000000ffffa97224 */ /* 0x004fe400078e00a8 */
[----:B------:R-:W2:Y:S01]  /*331c0*/  LDL.LU R168, [R1+0x1f8] ;  /* 0x0001f80001a87983 */ /* 0x000ea20000300800 */
[----:B------:R-:W-:Y:S01]  /*331d0*/  IMAD.IADD R0, R6, 0x1, R0 ;  /* 0x0000000106007824 */ /* 0x000fe200078e0200 */
[----:B------:R-:W-:Y:S01]  /*331e0*/  FSEL R252, R4, R176, P3 ;  /* 0x000000b004fc7208 */ /* 0x000fe20001800000 */
[----:B------:R-:W-:Y:S02]  /*331f0*/  IMAD.MOV.U32 R5, RZ, RZ, R174 ;  /* 0x000000ffff057224 */ /* 0x000fe400078e00ae */
[----:B------:R-:W-:Y:S01]  /*33200*/  IMAD.MOV.U32 R174, RZ, RZ, R173 ;  /* 0x000000ffffae7224 */ /* 0x000fe200078e00ad */
[----:B------:R0:W-:Y:S01]  /*33210*/  STL [R1+0x1a40], R0 ;  /* 0x001a400001007387 */ /* 0x0001e20000100800 */
[----:B------:R-:W-:-:S02]  /*33220*/  IMAD.MOV.U32 R6, RZ, RZ, R170 ;  /* 0x000000ffff067224 */ /* 0x000fc400078e00aa */
[----:B------:R-:W-:Y:S01]  /*33230*/  FMUL R10, R174, 0.25 ;  /* 0x3e800000ae0a7820 */ /* 0x000fe20000400000 */
[----:B------:R-:W-:Y:S02]  /*33240*/  IMAD.MOV.U32 R173, RZ, RZ, R172 ;  /* 0x000000ffffad7224 */ /* 0x000fe400078e00ac */
[----:B------:R-:W-:Y:S01]  /*33250*/  FSETP.GT.AND P2, PT, |R6|, 8.50705917302346158658e+37, PT ;  /* 0x7e8000000600780b */ /* 0x000fe20003f44200 */
[----:B------:R-:W-:Y:S02]  /*33260*/  IMAD.MOV.U32 R4, RZ, RZ, R175 ;  /* 0x000000ffff047224 */ /* 0x000fe400078e00af */
[----:B------:R-:W-:Y:S01]  /*33270*/  FMUL R9, R173, 0.25 ;  /* 0x3e800000ad097820 */ /* 0x000fe20000400000 */
[----:B------:R-:W-:Y:S01]  /*33280*/  IMAD.MOV.U32 R172, RZ, RZ, R171 ;  /* 0x000000ffffac7224 */ /* 0x000fe200078e00ab */
[----:B0-----:R-:W-:Y:S01]  /*33290*/  FSEL R0, R10, R174, P2 ;  /* 0x000000ae0a007208 */ /* 0x001fe20001000000 */
[----:B------:R-:W-:Y:S01]  /*332a0*/  IMAD.MOV.U32 R171, RZ, RZ, R169 ;  /* 0x000000ffffab7224 */ /* 0x000fe200078e00a9 */
[----:B------:R-:W-:Y:S01]  /*332b0*/  FSETP.GT.AND P0, PT, |R5|, 8.50705917302346158658e+37, PT ;  /* 0x7e8000000500780b */ /* 0x000fe20003f04200 */
[----:B------:R-:W3:Y:S01]  /*332c0*/  LDL.LU R169, [R1+0x1f4] ;  /* 0x0001f40001a97983 */ /* 0x000ee20000300800 */
[----:B------:R-:W-:Y:S01]  /*332d0*/  FMUL R8, R172, 0.25 ;  /* 0x3e800000ac087820 */ /* 0x000fe20000400000 */
[----:B------:R-:W-:-:S02]  /*332e0*/  FSETP.GT.AND P1, PT, |R4|, 8.50705917302346158658e+37, PT ;  /* 0x7e8000000400780b */ /* 0x000fc40003f24200 */
[----:B------:R-:W-:Y:S02]  /*332f0*/  FSEL R2, R12, R151, P3 ;  /* 0x000000970c027208 */ /* 0x000fe40001800000 */
[----:B------:R-:W-:Y:S01]  /*33300*/  FSEL R3, R8, R172, P1 ;  /* 0x000000ac08037208 */ /* 0x000fe20000800000 */
[----:B------:R-:W-:Y:S01]  /*33310*/  FMUL R12, R149, 0.25 ;  /* 0x3e800000950c7820 */ /* 0x000fe20000400000 */
[----:B------:R-:W-:Y:S01]  /*33320*/  FMUL R10, R147, 0.25 ;  /* 0x3e800000930a7820 */ /* 0x000fe20000400000 */
[----:B------:R-:W-:Y:S01]  /*33330*/  FMUL R8, R145, 0.25 ;  /* 0x3e80000091087820 */ /* 0x000fe20000400000 */
[----:B--2---:R-:W-:Y:S02]  /*33340*/  IMAD.MOV.U32 R170, RZ, RZ, R168 ;  /* 0x000000ffffaa7224 */ /* 0x004fe400078e00a8 */
[----:B------:R-:W2:Y:S04]  /*33350*/  LDL.LU R168, [R1+0x1f0] ;  /* 0x0001f00001a87983 */ /* 0x000ea80000300800 */
[----:B------:R0:W-:Y:S02]  /*33360*/  STL [R1+0x1d78], R0 ;  /* 0x001d780001007387 */ /* 0x0001e40000100800 */
[----:B0-----:R-:W-:-:S05]  /*33370*/  FSEL R0, R9, R173, P0 ;  /* 0x000000ad09007208 */ /* 0x001fca0000000000 */
[----:B------:R0:W-:Y:S04]  /*33380*/  STL [R1+0x868], R0 ;  /* 0x0008680001007387 */ /* 0x0001e80000100800 */
[----:B------:R-:W-:Y:S01]  /*33390*/  STL [R1+0x86c], R3 ;  /* 0x00086c0301007387 */ /* 0x000fe20000100800 */
[----:B0-----:R-:W-:-:S03]  /*333a0*/  FSEL R0, R11, R150, P3 ;  /* 0x000000960b007208 */ /* 0x001fc60001800000 */
[----:B------:R-:W-:Y:S01]  /*333b0*/  STL [R1+0x854], R2 ;  /* 0x0008540201007387 */ /* 0x000fe20000100800 */
[----:B------:R-:W-:-:S03]  /*333c0*/  FMUL R11, R148, 0.25 ;  /* 0x3e800000940b7820 */ /* 0x000fc60000400000 */
[----:B------:R0:W-:Y:S01]  /*333d0*/  STL [R1+0x850], R0 ;  /* 0x0008500001007387 */ /* 0x0001e20000100800 */
[----:B------:R-:W-:Y:S01]  /*333e0*/  FMUL R9, R146, 0.25 ;  /* 0x3e80000092097820 */ /* 0x000fe20000400000 */
[----:B0-----:R-:W-:-:S05]  /*333f0*/  FSEL R0, R12, R149, P2 ;  /* 0x000000950c007208 */ /* 0x001fca0001000000 */
[----:B------:R0:W-:Y:S01]  /*33400*/  STL [R1+0x85c], R0 ;  /* 0x00085c0001007387 */ /* 0x0001e20000100800 */
[----:B------:R-:W-:Y:S02]  /*33410*/  FSEL R3, R10, R147, P3 ;  /* 0x000000930a037208 */ /* 0x000fe40001800000 */
[----:B------:R-:W-:Y:S02]  /*33420*/  FSEL R2, R9, R146, P3 ;  /* 0x0000009209027208 */ /* 0x000fe40001800000 */
[----:B0-----:R-:W-:Y:S01]  /*33430*/  FSEL R0, R11, R148, P2 ;  /* 0x000000940b007208 */ /* 0x001fe20001000000 */
[----:B------:R-:W-:-:S04]  /*33440*/  FMUL R12, R144, 0.25 ;  /* 0x3e800000900c7820 */ /* 0x000fc80000400000 */
[----:B------:R0:W-:Y:S04]  /*33450*/  STL [R1+0x858], R0 ;  /* 0x0008580001007387 */ /* 0x0001e80000100800 */
[----:B------:R-:W-:Y:S01]  /*33460*/  STL [R1+0x844], R3 ;  /* 0x0008440301007387 */ /* 0x000fe20000100800 */
[----:B0-----:R-:W-:-:S03]  /*33470*/  FSEL R0, R8, R145, P2 ;  /* 0x0000009108007208 */ /* 0x001fc60001000000 */
[----:B------:R-:W-:Y:S01]  /*33480*/  STL [R1+0x840], R2 ;  /* 0x0008400201007387 */ /* 0x000fe20000100800 */
[----:B------:R-:W-:-:S03]  /*33490*/  FMUL R11, R143, 0.25 ;  /* 0x3e8000008f0b7820 */ /* 0x000fc60000400000 */
[----:B------:R0:W-:Y:S01]  /*334a0*/  STL [R1+0x84c], R0 ;  /* 0x00084c0001007387 */ /* 0x0001e20000100800 */
[----:B------:R-:W-:Y:S01]  /*334b0*/  FMUL R10, R142, 0.25 ;  /* 0x3e8000008e0a7820 */ /* 0x000fe20000400000 */
[----:B------:R-:W-:Y:S01]  /*334c0*/  FMUL R9, R141, 0.25 ;  /* 0x3e8000008d097820 */ /* 0x000fe20000400000 */
        /* <DEDUP_REMOVED lines=337> */
[----:B------:R0:W-:Y:S01]  /*349e0*/  STL [R1+0x684], R0 ;  /* 0x0006840001007387 */ /* 0x0001e20000100800 */
[----:B------:R-:W-:-:S03]  /*349f0*/  FMUL R11, R28, 0.25 ;  /* 0x3e8000001c0b7820 */ /* 0x000fc60000400000 */
[----:B------:R1:W-:Y:S01]  /*34a00*/  STL [R1+0x680], R3 ;  /* 0x0006800301007387 */ /* 0x0003e20000100800 */
[----:B0-----:R-:W-:-:S03]  /*34a10*/  FSEL R0, R8, R30, P3 ;  /* 0x0000001e08007208 */ /* 0x001fc60001800000 */
[----:B------:R-:W-:Y:S01]  /*34a20*/  STL [R1+0x67c], R2 ;  /* 0x00067c0201007387 */ /* 0x000fe20000100800 */
[----:B------:R-:W-:Y:S01]  /*34a30*/  FMUL R10, R27, 0.25 ;  /* 0x3e8000001b0a7820 */ /* 0x000fe20000400000 */
[----:B------:R-:W-:Y:S02]  /*34a40*/  FMUL R9, R26, 0.25 ;  /* 0x3e8000001a097820 */ /* 0x000fe40000400000 */
[----:B------:R0:W-:Y:S01]  /*34a50*/  STL [R1+0x678], R0 ;  /* 0x0006780001007387 */ /* 0x0001e20000100800 */
[----:B-1----:R-:W-:Y:S01]  /*34a60*/  FSEL R3, R11, R28, P2 ;  /* 0x0000001c0b037208 */ /* 0x002fe20001000000 */
[----:B------:R-:W-:Y:S01]  /*34a70*/  FMUL R8, R25, 0.25 ;  /* 0x3e80000019087820 */ /* 0x000fe20000400000 */
[----:B0-----:R-:W-:Y:S02]  /*34a80*/  FSEL R0, R12, R29, P2 ;  /* 0x0000001d0c007208 */ /* 0x001fe40001000000 */
[----:B------:R-:W-:-:S03]  /*34a90*/  FSEL R2, R10, R27, P3 ;  /* 0x0000001b0a027208 */ /* 0x000fc60001800000 */
[----:B------:R0:W-:Y:S01]  /*34aa0*/  STL [R1+0x674], R0 ;  /* 0x0006740001007387 */ /* 0x0001e20000100800 */
[----:B------:R-:W-:-:S03]  /*34ab0*/  FMUL R12, R24, 0.25 ;  /* 0x3e800000180c7820 */ /* 0x000fc60000400000 */
[----:B------:R-:W-:Y:S01]  /*34ac0*/  STL [R1+0x670], R3 ;  /* 0x0006700301007387 */ /* 0x000fe20000100800 */
[----:B0-----:R-:W-:-:S03]  /*34ad0*/  FSEL R0, R9, R26, P3 ;  /* 0x0000001a09007208 */ /* 0x001fc60001800000 */
[----:B------:R0:W-:Y:S01]  /*34ae0*/  STL [R1+0x66c], R2 ;  /* 0x00066c0201007387 */ /* 0x0001e20000100800 */
[----:B------:R-:W-:-:S03]  /*34af0*/  FMUL R11, R171, 0.25 ;  /* 0x3e800000ab0b7820 */ /* 0x000fc60000400000 */
[----:B------:R1:W-:Y:S01]  /*34b00*/  STL [R1+0x668], R0 ;  /* 0x0006680001007387 */ /* 0x0003e20000100800 */
[----:B------:R-:W-:Y:S01]  /*34b10*/  FMUL R10, R170, 0.25 ;  /* 0x3e800000aa0a7820 */ /* 0x000fe20000400000 */
[----:B---3--:R-:W-:Y:S01]  /*34b20*/  FMUL R9, R169, 0.25 ;  /* 0x3e800000a9097820 */ /* 0x008fe20000400000 */
[----:B0-----:R-:W-:Y:S02]  /*34b30*/  FSEL R2, R12, R24, P2 ;  /* 0x000000180c027208 */ /* 0x001fe40001000000 */
[----:B-1----:R-:W-:Y:S01]  /*34b40*/  FSEL R0, R8, R25, P2 ;  /* 0x0000001908007208 */ /* 0x002fe20001000000 */
[----:B--2---:R-:W-:Y:S01]  /*34b50*/  FMUL R8, R168, 0.25 ;  /* 0x3e800000a8087820 */ /* 0x004fe20000400000 */
[----:B------:R-:W-:-:S03]  /*34b60*/  FSEL R3, R10, R170, P3 ;  /* 0x000000aa0a037208 */ /* 0x000fc60001800000 */
[----:B------:R0:W-:Y:S01]  /*34b70*/  STL [R1+0x664], R0 ;  /* 0x0006640001007387 */ /* 0x0001e20000100800 */
[----:B------:R-:W-:-:S03]  /*34b80*/  FMUL R12, R167, 0.25 ;  /* 0x3e800000a70c7820 */ /* 0x000fc60000400000 */
[----:B------:R1:W-:Y:S01]  /*34b90*/  STL [R1+0x660], R2 ;  /* 0x0006600201007387 */ /* 0x0003e20000100800 */
[----:B0-----:R-:W-:Y:S02]  /*34ba0*/  FSEL R0, R11, R171, P3 ;  /* 0x000000ab0b007208 */ /* 0x001fe40001800000 */
[----:B-1----:R-:W-:-:S03]  /*34bb0*/  FSEL R2, R9, R169, P2 ;  /* 0x000000a909027208 */ /* 0x002fc60001000000 */
[----:B------:R0:W-:Y:S01]  /*34bc0*/  STL [R1+0x65c], R0 ;  /* 0x00065c0001007387 */ /* 0x0001e20000100800 */
[----:B------:R-:W-:Y:S01]  /*34bd0*/  FMUL R11, R166, 0.25 ;  /* 0x3e800000a60b7820 */ /* 0x000fe20000400000 */
[----:B------:R-:W-:Y:S02]  /*34be0*/  FMUL R10, R165, 0.25 ;  /* 0x3e800000a50a7820 */ /* 0x000fe40000400000 */
[----:B------:R-:W-:Y:S01]  /*34bf0*/  STL [R1+0x658], R3 ;  /* 0x0006580301007387 */ /* 0x000fe20000100800 */
[----:B------:R-:W-:-:S03]  /*34c00*/  FMUL R9, R164, 0.25 ;  /* 0x3e800000a4097820 */ /* 0x000fc60000400000 */
[----:B------:R1:W-:Y:S01]  /*34c10*/  STL [R1+0x654], R2 ;  /* 0x0006540201007387 */ /* 0x0003e20000100800 */
[----:B0-----:R-:W-:Y:S01]  /*34c20*/  FSEL R0, R8, R168, P2 ;  /* 0x000000a808007208 */ /* 0x001fe20001000000 */
[----:B------:R-:W-:-:S04]  /*34c30*/  FMUL R8, R163, 0.25 ;  /* 0x3e800000a3087820 */ /* 0x000fc80000400000 */
[----:B------:R0:W-:Y:S01]  /*34c40*/  STL [R1+0x650], R0 ;  /* 0x0006500001007387 */ /* 0x0001e20000100800 */
[----:B-1----:R-:W-:Y:S02]  /*34c50*/  FSEL R2, R12, R167, P3 ;  /* 0x000000a70c027208 */ /* 0x002fe40001800000 */
[----:B------:R-:W-:Y:S01]  /*34c60*/  FSEL R3, R10, R165, P2 ;  /* 0x000000a50a037208 */ /* 0x000fe20001000000 */
[----:B------:R-:W-:Y:S02]  /*34c70*/  FMUL R12, R162, 0.25 ;  /* 0x3e800000a20c7820 */ /* 0x000fe40000400000 */
[----:B------:R1:W-:Y:S01]  /*34c80*/  STL [R1+0x64c], R2 ;  /* 0x00064c0201007387 */ /* 0x0003e20000100800 */
[----:B0-----:R-:W-:Y:S01]  /*34c90*/  FSEL R0, R11, R166, P3 ;  /* 0x000000a60b007208 */ /* 0x001fe20001800000 */
[----:B------:R-:W-:Y:S01]  /*34ca0*/  FMUL R11, R161, 0.25 ;  /* 0x3e800000a10b7820 */ /* 0x000fe20000400000 */
[----:B------:R-:W-:-:S03]  /*34cb0*/  FMUL R10, R160, 0.25 ;  /* 0x3e800000a00a7820 */ /* 0x000fc60000400000 */
[----:B------:R0:W-:Y:S01]  /*34cc0*/  STL [R1+0x648], R0 ;  /* 0x0006480001007387 */ /* 0x0001e20000100800 */
[----:B-1----:R-:W-:-:S03]  /*34cd0*/  FSEL R2, R9, R164, P2 ;  /* 0x000000a409027208 */ /* 0x002fc60001000000 */
[----:B------:R-:W-:Y:S01]  /*34ce0*/  STL [R1+0x644], R3 ;  /* 0x0006440301007387 */ /* 0x000fe20000100800 */
[----:B------:R-:W-:-:S03]  /*34cf0*/  FMUL R9, R158, 0.25 ;  /* 0x3e8000009e097820 */ /* 0x000fc60000400000 */
[----:B------:R1:W-:Y:S01]  /*34d00*/  STL [R1+0x640], R2 ;  /* 0x0006400201007387 */ /* 0x0003e20000100800 */
[----:B0-----:R-:W-:Y:S01]  /*34d10*/  FSEL R0, R8, R163, P3 ;  /* 0x000000a308007208 */ /* 0x001fe20001800000 */
[----:B------:R-:W-:-:S04]  /*34d20*/  FMUL R8, R157, 0.25 ;  /* 0x3e8000009d087820 */ /* 0x000fc80000400000 */
[----:B------:R0:W-:Y:S01]  /*34d30*/  STL [R1+0x63c], R0 ;  /* 0x00063c0001007387 */ /* 0x0001e20000100800 */
[----:B-1----:R-:W-:Y:S02]  /*34d40*/  FSEL R2, R12, R162, P3 ;  /* 0x000000a20c027208 */ /* 0x002fe40001800000 */
[----:B------:R-:W-:-:S03]  /*34d50*/  FSEL R3, R10, R160, P2 ;  /* 0x000000a00a037208 */ /* 0x000fc60001000000 */
        /* <DEDUP_REMOVED lines=8> */
[----:B------:R-:W2:Y:S01]  /*34de0*/  LDL.LU R158, [R1+0x19c] ;  /* 0x00019c00019e7983 */ /* 0x000ea20000300800 */
[----:B0-----:R-:W-:-:S03]  /*34df0*/  FSEL R0, R8, R157, P3 ;  /* 0x0000009d08007208 */ /* 0x001fc60001800000 */
[----:B------:R0:W-:Y:S01]  /*34e00*/  STL [R1+0x62c], R2 ;  /* 0x00062c0201007387 */ /* 0x0001e20000100800 */
[----:B------:R-:W-:-:S03]  /*34e10*/  FMUL R9, R21, 0.25 ;  /* 0x3e80000015097820 */ /* 0x000fc60000400000 */
[----:B------:R-:W3:Y:S01]  /*34e20*/  LDL.LU R157, [R1+0x198] ;  /* 0x00019800019d7983 */ /* 0x000ee20000300800 */
[----:B------:R-:W-:-:S03]  /*34e30*/  FMUL R8, R20, 0.25 ;  /* 0x3e80000014087820 */ /* 0x000fc60000400000 */
[----:B------:R1:W-:Y:S01]  /*34e40*/  STL [R1+0x628], R0 ;  /* 0x0006280001007387 */ /* 0x0003e20000100800 */
[----:B0-----:R-:W-:Y:S02]  /*34e50*/  FSEL R2, R12, R159, P2 ;  /* 0x0000009f0c027208 */ /* 0x001fe40001000000 */
[----:B------:R-:W-:-:S03]  /*34e60*/  FSEL R3, R10, R152, P3 ;  /* 0x000000980a037208 */ /* 0x000fc60001800000 */
[----:B------:R0:W-:Y:S01]  /*34e70*/  STL [R1+0x624], R2 ;  /* 0x0006240201007387 */ /* 0x0001e20000100800 */
[----:B-1----:R-:W-:-:S05]  /*34e80*/  FSEL R0, R11, R153, P2 ;  /* 0x000000990b007208 */ /* 0x002fca0001000000 */
[----:B------:R1:W-:Y:S01]  /*34e90*/  STL [R1+0x620], R0 ;  /* 0x0006200001007387 */ /* 0x0003e20000100800 */
[----:B0-----:R-:W-:-:S03]  /*34ea0*/  FSEL R2, R9, R21, P3 ;  /* 0x0000001509027208 */ /* 0x001fc60001800000 */
[----:B------:R-:W-:Y:S04]  /*34eb0*/  STL [R1+0x61c], R3 ;  /* 0x00061c0301007387 */ /* 0x000fe80000100800 */
[----:B------:R-:W4:Y:S01]  /*34ec0*/  LDL.LU R159, [R1+0x188] ;  /* 0x00018800019f7983 */ /* 0x000f220000300800 */
[----:B-1----:R-:W-:-:S03]  /*34ed0*/  FSEL R0, R8, R20, P2 ;  /* 0x0000001408007208 */ /* 0x002fc60001000000 */
[----:B------:R0:W-:Y:S04]  /*34ee0*/  STL [R1+0x618], R2 ;  /* 0x0006180201007387 */ /* 0x0001e80000100800 */
[----:B------:R-:W4:Y:S04]  /*34ef0*/  LDL.LU R153, [R1+0x184] ;  /* 0x0001840001997983 */ /* 0x000f280000300800 */
[----:B------:R1:W-:Y:S04]  /*34f00*/  STL [R1+0x614], R0 ;  /* 0x0006140001007387 */ /* 0x0003e80000100800 */
[----:B------:R-:W4:Y:S01]  /*34f10*/  LDL.LU R152, [R1+0x180] ;  /* 0x0001800001987983 */ /* 0x000f220000300800 */
[----:B------:R-:W-:-:S03]  /*34f20*/  FMUL R12, R19, 0.25 ;  /* 0x3e800000130c7820 */ /* 0x000fc60000400000 */
[----:B------:R-:W4:Y:S01]  /*34f30*/  LDL.LU R21, [R1+0x17c] ;  /* 0x00017c0001157983 */ /* 0x000f220000300800 */
[----:B------:R-:W-:-:S03]  /*34f40*/  FMUL R11, R17, 0.25 ;  /* 0x3e800000110b7820 */ /* 0x000fc60000400000 */
[----:B------:R-:W4:Y:S01]  /*34f50*/  LDL.LU R20, [R1+0x178] ;  /* 0x0001780001147983 */ /* 0x000f220000300800 */
[----:B------:R-:W-:Y:S01]  /*34f60*/  FMUL R10, R16, 0.25 ;  /* 0x3e800000100a7820 */ /* 0x000fe20000400000 */
[----:B0-----:R-:W-:Y:S01]  /*34f70*/  FSEL R2, R12, R19, P2 ;  /* 0x000000130c027208 */ /* 0x001fe20001000000 */
[----:B------:R-:W-:Y:S01]  /*34f80*/  FMUL R9, R15, 0.25 ;  /* 0x3e8000000f097820 */ /* 0x000fe20000400000 */
[----:B-1----:R-:W-:Y:S01]  /*34f90*/  FSEL R0, R11, R17, P3 ;  /* 0x000000110b007208 */ /* 0x002fe20001800000 */
[----:B------:R-:W-:Y:S01]  /*34fa0*/  FMUL R8, R14, 0.25 ;  /* 0x3e8000000e087820 */ /* 0x000fe20000400000 */
[----:B------:R-:W-:Y:S01]  /*34fb0*/  FSEL R3, R10, R16, P3 ;  /* 0x000000100a037208 */ /* 0x000fe20001800000 */
[----:B------:R0:W-:Y:S04]  /*34fc0*/  STL [R1+0x610], R2 ;  /* 0x0006100201007387 */ /* 0x0001e80000100800 */
[----:B------:R1:W-:Y:S01]  /*34fd0*/  STL [R1+0x60c], R0 ;  /* 0x00060c0001007387 */ /* 0x0003e20000100800 */
[----:B0-----:R-:W-:-:S03]  /*34fe0*/  FSEL R2, R9, R15, P2 ;  /* 0x0000000f09027208 */ /* 0x001fc60001000000 */
[----:B------:R0:W-:Y:S01]  /*34ff0*/  STL [R1+0x608], R3 ;  /* 0x0006080301007387 */ /* 0x0001e20000100800 */
[----:B-1----:R-:W-:-:S03]  /*35000*/  FSEL R0, R8, R14, P2 ;  /* 0x0000000e08007208 */ /* 0x002fc60001000000 */
[----:B------:R-:W4:Y:S04]  /*35010*/  LDL.LU R19, [R1+0x174] ;  /* 0x0001740001137983 */ /* 0x000f280000300800 */
[----:B------:R1:W-:Y:S04]  /*35020*/  STL [R1+0x408], R2 ;  /* 0x0004080201007387 */ /* 0x0003e80000100800 */
[----:B------:R-:W4:Y:S04]  /*35030*/  LDL.LU R17, [R1+0x170] ;  /* 0x0001700001117983 */ /* 0x000f280000300800 */
[----:B------:R3:W-:Y:S04]  /*35040*/  STL [R1+0x400], R0 ;  /* 0x0004000001007387 */ /* 0x0007e80000100800 */
[----:B------:R-:W4:Y:S04]  /*35050*/  LDL.LU R16, [R1+0x16c] ;  /* 0x00016c0001107983 */ /* 0x000f280000300800 */
[----:B------:R-:W4:Y:S04]  /*35060*/  LDL.LU R15, [R1+0x168] ;  /* 0x00016800010f7983 */ /* 0x000f280000300800 */
[----:B------:R-:W4:Y:S01]  /*35070*/  LDL.LU R14, [R1+0x164] ;  /* 0x00016400010e7983 */ /* 0x000f220000300800 */
[----:B------:R-:W-:Y:S01]  /*35080*/  FMUL R10, R156, 0.25 ;  /* 0x3e8000009c0a7820 */ /* 0x000fe20000400000 */
[----:B------:R-:W-:Y:S01]  /*35090*/  FMUL R9, R155, 0.25 ;  /* 0x3e8000009b097820 */ /* 0x000fe20000400000 */
[----:B------:R-:W-:-:S03]  /*350a0*/  FMUL R8, R154, 0.25 ;  /* 0x3e8000009a087820 */ /* 0x000fc60000400000 */
[----:B0-----:R-:W-:Y:S01]  /*350b0*/  FSEL R3, R10, R156, P2 ;  /* 0x0000009c0a037208 */ /* 0x001fe20001000000 */
[----:B--2---:R-:W-:-:S05]  /*350c0*/  FMUL R12, R158, 0.25 ;  /* 0x3e8000009e0c7820 */ /* 0x004fca0000400000 */
[----:B-1----:R-:W-:Y:S01]  /*350d0*/  FSEL R2, R12, R158, P3 ;  /* 0x0000009e0c027208 */ /* 0x002fe20001800000 */
[----:B---3--:R-:W-:-:S04]  /*350e0*/  FMUL R11, R157, 0.25 ;  /* 0x3e8000009d0b7820 */ /* 0x008fc80000400000 */
[----:B------:R0:W-:Y:S01]  /*350f0*/  STL [R1+0x1fc], R2 ;  /* 0x0001fc0201007387 */ /* 0x0001e20000100800 */
[----:B------:R-:W-:-:S05]  /*35100*/  FSEL R0, R11, R157, P3 ;  /* 0x0000009d0b007208 */ /* 0x000fca0001800000 */
[----:B------:R1:W-:Y:S01]  /*35110*/  STL [R1+0x1f8], R0 ;  /* 0x0001f80001007387 */ /* 0x0003e20000100800 */
[----:B0-----:R-:W-:-:S03]  /*35120*/  FSEL R2, R9, R155, P2 ;  /* 0x0000009b09027208 */ /* 0x001fc60001000000 */
[----:B------:R-:W-:Y:S04]  /*35130*/  STL [R1+0x1f4], R3 ;  /* 0x0001f40301007387 */ /* 0x000fe80000100800 */
[----:B------:R-:W2:Y:S01]  /*35140*/  LDL.LU R158, [R1+0x160] ;  /* 0x00016000019e7983 */ /* 0x000ea20000300800 */
[----:B-1----:R-:W-:-:S03]  /*35150*/  FSEL R0, R8, R154, P3 ;  /* 0x0000009a08007208 */ /* 0x002fc60001800000 */
[----:B------:R0:W-:Y:S04]  /*35160*/  STL [R1+0x1f0], R2 ;  /* 0x0001f00201007387 */ /* 0x0001e80000100800 */
[----:B------:R-:W3:Y:S01]  /*35170*/  LDL.LU R157, [R1+0x15c] ;  /* 0x00015c00019d7983 */ /* 0x000ee20000300800 */
[----:B----4-:R-:W-:-:S03]  /*35180*/  FMUL R12, R159, 0.25 ;  /* 0x3e8000009f0c7820 */ /* 0x010fc60000400000 */
[----:B------:R1:W-:Y:S02]  /*35190*/  STL [R1+0x1ec], R0 ;  /* 0x0001ec0001007387 */ /* 0x0003e40000100800 */
[----:B0-----:R-:W-:Y:S02]  /*351a0*/  FSEL R2, R12, R159, P3 ;  /* 0x0000009f0c027208 */ /* 0x001fe40001800000 */
[----:B------:R-:W4:Y:S01]  /*351b0*/  LDL.LU R156, [R1+0x158] ;  /* 0x00015800019c7983 */ /* 0x000f220000300800 */
[----:B------:R-:W-:-:S03]  /*351c0*/  FMUL R11, R153, 0.25 ;  /* 0x3e800000990b7820 */ /* 0x000fc60000400000 */
[----:B------:R-:W4:Y:S02]  /*351d0*/  LDL.LU R155, [R1+0x154] ;  /* 0x00015400019b7983 */ /* 0x000f240000300800 */
[----:B-1----:R-:W-:Y:S02]  /*351e0*/  FSEL R0, R11, R153, P2 ;  /* 0x000000990b007208 */ /* 0x002fe40001000000 */
[----:B------:R-:W4:Y:S01]  /*351f0*/  LDL.LU R154, [R1+0x150] ;  /* 0x00015000019a7983 */ /* 0x000f220000300800 */
[----:B------:R-:W-:Y:S01]  /*35200*/  FMUL R10, R152, 0.25 ;  /* 0x3e800000980a7820 */ /* 0x000fe20000400000 */
[----:B------:R-:W-:-:S04]  /*35210*/  FMUL R9, R21, 0.25 ;  /* 0x3e80000015097820 */ /* 0x000fc80000400000 */
[----:B------:R-:W-:Y:S01]  /*35220*/  FSEL R3, R10, R152, P2 ;  /* 0x000000980a037208 */ /* 0x000fe20001000000 */
[----:B------:R0:W-:Y:S01]  /*35230*/  STL [R1+0x1e8], R2 ;  /* 0x0001e80201007387 */ /* 0x0001e20000100800 */
[----:B------:R-:W-:-:S03]  /*35240*/  FMUL R8, R20, 0.25 ;  /* 0x3e80000014087820 */ /* 0x000fc60000400000 */
[----:B------:R1:W-:Y:S01]  /*35250*/  STL [R1+0x1e4], R0 ;  /* 0x0001e40001007387 */ /* 0x0003e20000100800 */
[----:B0-----:R-:W-:-:S03]  /*35260*/  FSEL R2, R9, R21, P3 ;  /* 0x0000001509027208 */ /* 0x001fc60001800000 */
[----:B------:R-:W-:Y:S01]  /*35270*/  STL [R1+0x1e0], R3 ;  /* 0x0001e00301007387 */ /* 0x000fe20000100800 */
[----:B-1----:R-:W-:-:S03]  /*35280*/  FSEL R0, R8, R20, P3 ;  /* 0x0000001408007208 */ /* 0x002fc60001800000 */
[----:B------:R-:W4:Y:S04]  /*35290*/  LDL.LU R159, [R1+0x14c] ;  /* 0x00014c00019f7983 */ /* 0x000f280000300800 */
        /* <DEDUP_REMOVED lines=9> */
[----:B0-----:R-:W-:Y:S02]  /*35330*/  FSEL R2, R12, R19, P2 ;  /* 0x000000130c027208 */ /* 0x001fe40001000000 */
[----:B-1----:R-:W-:Y:S01]  /*35340*/  FSEL R0, R11, R17, P2 ;  /* 0x000000110b007208 */ /* 0x002fe20001000000 */
[----:B------:R-:W-:Y:S01]  /*35350*/  FMUL R9, R15, 0.25 ;  /* 0x3e8000000f097820 */ /* 0x000fe20000400000 */
        /* <DEDUP_REMOVED lines=14> */
[----:B--2---:R-:W-:-:S05]  /*35440*/  FMUL R12, R158, 0.25 ;  /* 0x3e8000009e0c7820 */ /* 0x004fca0000400000 */
[----:B0-----:R-:W-:Y:S01]  /*35450*/  FSEL R2, R12, R158, P2 ;  /* 0x0000009e0c027208 */ /* 0x001fe20001000000 */
[----:B---3--:R-:W-:-:S04]  /*35460*/  FMUL R11, R157, 0.25 ;  /* 0x3e8000009d0b7820 */ /* 0x008fc80000400000 */
[----:B------:R0:W-:Y:S01]  /*35470*/  STL [R1+0x1c0], R2 ;  /* 0x0001c00201007387 */ /* 0x0001e20000100800 */
[----:B-1----:R-:W-:Y:S01]  /*35480*/  FSEL R0, R11, R157, P3 ;  /* 0x0000009d0b007208 */ /* 0x002fe20001800000 */
[----:B----4-:R-:W-:Y:S01]  /*35490*/  FMUL R10, R156, 0.25 ;  /* 0x3e8000009c0a7820 */ /* 0x010fe20000400000 */
[----:B------:R-:W-:-:S04]  /*354a0*/  FMUL R9, R155, 0.25 ;  /* 0x3e8000009b097820 */ /* 0x000fc80000400000 */
[----:B------:R-:W-:Y:S01]  /*354b0*/  FSEL R3, R10, R156, P3 ;  /* 0x0000009c0a037208 */ /* 0x000fe20001800000 */
[----:B------:R-:W-:Y:S01]  /*354c0*/  FMUL R8, R154, 0.25 ;  /* 0x3e8000009a087820 */ /* 0x000fe20000400000 */
[----:B0-----:R-:W-:Y:S01]  /*354d0*/  FSEL R2, R9, R155, P2 ;  /* 0x0000009b09027208 */ /* 0x001fe20001000000 */
[----:B------:R0:W-:Y:S04]  /*354e0*/  STL [R1+0x1bc], R0 ;  /* 0x0001bc0001007387 */ /* 0x0001e80000100800 */
[----:B------:R-:W-:Y:S04]  /*354f0*/  STL [R1+0x1b8], R3 ;  /* 0x0001b80301007387 */ /* 0x000fe80000100800 */
[----:B------:R-:W2:Y:S01]  /*35500*/  LDL.LU R158, [R1+0x124] ;  /* 0x00012400019e7983 */ /* 0x000ea20000300800 */
[----:B0-----:R-:W-:-:S03]  /*35510*/  FSEL R0, R8, R154, P2 ;  /* 0x0000009a08007208 */ /* 0x001fc60001000000 */
[----:B------:R0:W-:Y:S04]  /*35520*/  STL [R1+0x1b4], R2 ;  /* 0x0001b40201007387 */ /* 0x0001e80000100800 */
[----:B------:R-:W3:Y:S01]  /*35530*/  LDL.LU R157, [R1+0x120] ;  /* 0x00012000019d7983 */ /* 0x000ee20000300800 */
[----:B------:R-:W-:-:S03]  /*35540*/  FMUL R12, R159, 0.25 ;  /* 0x3e8000009f0c7820 */ /* 0x000fc60000400000 */
        /* <DEDUP_REMOVED lines=184> */
[----:B------:R-:W4:Y:S01]  /*360d0*/  LDL.LU R155, [R1+0x64] ;  /* 0x00006400019b7983 */ /* 0x000f220000300800 */
[----:B------:R-:W-:Y:S01]  /*360e0*/  FMUL R10, R152, 0.25 ;  /* 0x3e800000980a7820 */ /* 0x000fe20000400000 */
[----:B-1----:R-:W-:Y:S02]  /*360f0*/  FSEL R0, R11, R153, P2 ;  /* 0x000000990b007208 */ /* 0x002fe40001000000 */
[----:B------:R-:W4:Y:S01]  /*36100*/  LDL.LU R154, [R1+0x60] ;  /* 0x00006000019a7983 */ /* 0x000f220000300800 */
[----:B------:R-:W-:Y:S01]  /*36110*/  FMUL R9, R21, 0.25 ;  /* 0x3e80000015097820 */ /* 0x000fe20000400000 */
[----:B------:R-:W-:Y:S02]  /*36120*/  FSEL R3, R10, R152, P2 ;  /* 0x000000980a037208 */ /* 0x000fe40001000000 */
        /* <DEDUP_REMOVED lines=9> */
[----:B------:R1:W-:Y:S01]  /*361c0*/  STL [R1+0xe0], R0 ;  /* 0x0000e00001007387 */ /* 0x0003e20000100800 */
[----:B------:R-:W-:-:S03]  /*361d0*/  FMUL R12, R19, 0.25 ;  /* 0x3e800000130c7820 */ /* 0x000fc60000400000 */
[----:B------:R-:W4:Y:S01]  /*361e0*/  LDL.LU R21, [R1+0x54] ;  /* 0x0000540001157983 */ /* 0x000f220000300800 */
[----:B------:R-:W-:-:S03]  /*361f0*/  FMUL R11, R17, 0.25 ;  /* 0x3e800000110b7820 */ /* 0x000fc60000400000 */
[----:B------:R-:W4:Y:S01]  /*36200*/  LDL.LU R20, [R1+0x50] ;  /* 0x0000500001147983 */ /* 0x000f220000300800 */
[----:B0-----:R-:W-:Y:S01]  /*36210*/  FSEL R2, R12, R19, P2 ;  /* 0x000000130c027208 */ /* 0x001fe20001000000 */
[----:B------:R-:W-:Y:S01]  /*36220*/  FMUL R10, R16, 0.25 ;  /* 0x3e800000100a7820 */ /* 0x000fe20000400000 */
[----:B-1----:R-:W-:Y:S01]  /*36230*/  FSEL R0, R11, R17, P2 ;  /* 0x000000110b007208 */ /* 0x002fe20001000000 */
[----:B------:R-:W4:Y:S01]  /*36240*/  LDL.LU R160, [R1+0x4c] ;  /* 0x00004c0001a07983 */ /* 0x000f220000300800 */
[----:B------:R-:W-:Y:S02]  /*36250*/  FMUL R9, R15, 0.25 ;  /* 0x3e8000000f097820 */ /* 0x000fe40000400000 */
        /* <DEDUP_REMOVED lines=22> */
[----:B------:R1:W-:Y:S01]  /*363c0*/  STL [R1+0xc4], R0 ;  /* 0x0000c40001007387 */ /* 0x0003e20000100800 */
[----:B0-----:R-:W-:Y:S01]  /*363d0*/  FSEL R2, R9, R155, P2 ;  /* 0x0000009b09027208 */ /* 0x001fe20001000000 */
[----:B------:R-:W-:Y:S02]  /*363e0*/  FMUL R8, R154, 0.25 ;  /* 0x3e8000009a087820 */ /* 0x000fe40000400000 */
[----:B------:R-:W-:Y:S03]  /*363f0*/  STL [R1+0xc0], R3 ;  /* 0x0000c00301007387 */ /* 0x000fe60000100800 */
[----:B-1----:R-:W-:Y:S01]  /*36400*/  FSEL R0, R8, R154, P2 ;  /* 0x0000009a08007208 */ /* 0x002fe20001000000 */
[----:B------:R-:W2:Y:S04]  /*36410*/  LDL.LU R159, [R1+0x34] ;  /* 0x00003400019f7983 */ /* 0x000ea80000300800 */
[----:B------:R-:W-:Y:S04]  /*36420*/  STL [R1+0xbc], R2 ;  /* 0x0000bc0201007387 */ /* 0x000fe80000100800 */
[----:B------:R-:W3:Y:S01]  /*36430*/  LDL.LU R158, [R1+0x30] ;  /* 0x00003000019e7983 */ /* 0x000ee20000300800 */
[----:B------:R-:W-:-:S03]  /*36440*/  FMUL R12, R153, 0.25 ;  /* 0x3e800000990c7820 */ /* 0x000fc60000400000 */
[----:B------:R0:W-:Y:S04]  /*36450*/  STL [R1+0xb8], R0 ;  /* 0x0000b80001007387 */ /* 0x0001e80000100800 */
[----:B------:R-:W4:Y:S01]  /*36460*/  LDL.LU R157, [R1+0x2c] ;  /* 0x00002c00019d7983 */ /* 0x000f220000300800 */
[----:B------:R-:W-:-:S03]  /*36470*/  FMUL R11, R152, 0.25 ;  /* 0x3e800000980b7820 */ /* 0x000fc60000400000 */
[----:B------:R-:W4:Y:S01]  /*36480*/  LDL.LU R156, [R1+0x28] ;  /* 0x00002800019c7983 */ /* 0x000f220000300800 */
[----:B0-----:R-:W-:Y:S02]  /*36490*/  FSEL R0, R12, R153, P3 ;  /* 0x000000990c007208 */ /* 0x001fe40001800000 */
[----:B------:R-:W-:Y:S01]  /*364a0*/  FSEL R3, R11, R152, P3 ;  /* 0x000000980b037208 */ /* 0x000fe20001800000 */
[----:B------:R-:W4:Y:S01]  /*364b0*/  LDL.LU R155, [R1+0x24] ;  /* 0x00002400019b7983 */ /* 0x000f220000300800 */
[----:B------:R-:W-:Y:S01]  /*364c0*/  FMUL R10, R21, 0.25 ;  /* 0x3e800000150a7820 */ /* 0x000fe20000400000 */
[----:B------:R-:W-:-:S04]  /*364d0*/  FMUL R9, R20, 0.25 ;  /* 0x3e80000014097820 */ /* 0x000fc80000400000 */
[----:B------:R-:W-:Y:S01]  /*364e0*/  FSEL R2, R10, R21, P2 ;  /* 0x000000150a027208 */ /* 0x000fe20001000000 */
[----:B------:R0:W-:Y:S04]  /*364f0*/  STL [R1+0xb4], R0 ;  /* 0x0000b40001007387 */ /* 0x0001e80000100800 */
[----:B------:R-:W-:Y:S04]  /*36500*/  STL [R1+0xb0], R3 ;  /* 0x0000b00301007387 */ /* 0x000fe80000100800 */
[----:B------:R-:W4:Y:S01]  /*36510*/  LDL.LU R154, [R1+0x20] ;  /* 0x00002000019a7983 */ /* 0x000f220000300800 */
[----:B0-----:R-:W-:-:S03]  /*36520*/  FSEL R0, R9, R20, P2 ;  /* 0x0000001409007208 */ /* 0x001fc60001000000 */
[----:B------:R-:W-:Y:S04]  /*36530*/  STL [R1+0xac], R2 ;  /* 0x0000ac0201007387 */ /* 0x000fe80000100800 */
[----:B------:R-:W4:Y:S01]  /*36540*/  LDL.LU R153, [R1+0x1c] ;  /* 0x00001c0001997983 */ /* 0x000f220000300800 */
[----:B------:R-:W-:-:S03]  /*36550*/  FMUL R8, R160, 0.25 ;  /* 0x3e800000a0087820 */ /* 0x000fc60000400000 */
[----:B------:R0:W-:Y:S04]  /*36560*/  STL [R1+0xa8], R0 ;  /* 0x0000a80001007387 */ /* 0x0001e80000100800 */
[----:B------:R-:W4:Y:S04]  /*36570*/  LDL.LU R152, [R1+0x18] ;  /* 0x0000180001987983 */ /* 0x000f280000300800 */
[----:B------:R-:W4:Y:S01]  /*36580*/  LDL.LU R21, [R1+0x14] ;  /* 0x0000140001157983 */ /* 0x000f220000300800 */
[----:B------:R-:W-:-:S03]  /*36590*/  FMUL R12, R19, 0.25 ;  /* 0x3e800000130c7820 */ /* 0x000fc60000400000 */
[----:B------:R-:W4:Y:S01]  /*365a0*/  LDL.LU R20, [R1+0x10] ;  /* 0x0000100001147983 */ /* 0x000f220000300800 */
[----:B0-----:R-:W-:Y:S01]  /*365b0*/  FSEL R0, R8, R160, P3 ;  /* 0x000000a008007208 */ /* 0x001fe20001800000 */
[----:B------:R-:W-:Y:S01]  /*365c0*/  FMUL R11, R17, 0.25 ;  /* 0x3e800000110b7820 */ /* 0x000fe20000400000 */
[----:B------:R-:W-:Y:S01]  /*365d0*/  FSEL R2, R12, R19, P3 ;  /* 0x000000130c027208 */ /* 0x000fe20001800000 */
[----:B------:R-:W-:Y:S02]  /*365e0*/  FMUL R10, R16, 0.25 ;  /* 0x3e800000100a7820 */ /* 0x000fe40000400000 */
[----:B------:R0:W-:Y:S01]  /*365f0*/  STL [R1+0xa4], R0 ;  /* 0x0000a40001007387 */ /* 0x0001e20000100800 */
[----:B------:R-:W-:Y:S02]  /*36600*/  FMUL R9, R15, 0.25 ;  /* 0x3e8000000f097820 */ /* 0x000fe40000400000 */
[----:B------:R-:W-:Y:S01]  /*36610*/  FSEL R3, R10, R16, P2 ;  /* 0x000000100a037208 */ /* 0x000fe20001000000 */
[----:B------:R1:W-:Y:S01]  /*36620*/  STL [R1+0xa0], R2 ;  /* 0x0000a00201007387 */ /* 0x0003e20000100800 */
[----:B------:R-:W-:Y:S01]  /*36630*/  FMUL R8, R14, 0.25 ;  /* 0x3e8000000e087820 */ /* 0x000fe20000400000 */
[----:B0-----:R-:W-:-:S02]  /*36640*/  FSEL R0, R11, R17, P2 ;  /* 0x000000110b007208 */ /* 0x001fc40001000000 */
[----:B-1----:R-:W-:-:S03]  /*36650*/  FSEL R2, R9, R15, P3 ;  /* 0x0000000f09027208 */ /* 0x002fc60001800000 */
[----:B------:R0:W-:Y:S04]  /*36660*/  STL [R1+0x9c], R0 ;  /* 0x00009c0001007387 */ /* 0x0001e80000100800 */
[----:B------:R-:W-:Y:S04]  /*36670*/  STL [R1+0x98], R3 ;  /* 0x0000980301007387 */ /* 0x000fe80000100800 */
[----:B------:R-:W4:Y:S01]  /*36680*/  LDL.LU R19, [R1+0xc] ;  /* 0x00000c0001137983 */ /* 0x000f220000300800 */
[----:B0-----:R-:W-:-:S03]  /*36690*/  FSEL R0, R8, R14, P3 ;  /* 0x0000000e08007208 */ /* 0x001fc60001800000 */
        /* <DEDUP_REMOVED lines=17> */
[----:B------:R1:W-:Y:S01]  /*367b0*/  STL [R1+0x84], R3 ;  /* 0x0000840301007387 */ /* 0x0003e20000100800 */
[----:B0-----:R-:W-:Y:S01]  /*367c0*/  FSEL R0, R8, R155, P2 ;  /* 0x0000009b08007208 */ /* 0x001fe20001000000 */
[----:B------:R-:W-:Y:S02]  /*367d0*/  FMUL R12, R154, 0.25 ;  /* 0x3e8000009a0c7820 */ /* 0x000fe40000400000 */
[----:B------:R0:W-:Y:S03]  /*367e0*/  STL [R1+0x80], R2 ;  /* 0x0000800201007387 */ /* 0x0001e60000100800 */
[----:B-1----:R-:W-:Y:S01]  /*367f0*/  FSEL R3, R12, R154, P2 ;  /* 0x0000009a0c037208 */ /* 0x002fe20001000000 */
[----:B------:R-:W-:Y:S01]  /*36800*/  FMUL R11, R153, 0.25 ;  /* 0x3e800000990b7820 */ /* 0x000fe20000400000 */
[----:B------:R-:W-:Y:S04]  /*36810*/  STL [R1+0x7c], R0 ;  /* 0x00007c0001007387 */ /* 0x000fe80000100800 */
[----:B0-----:R-:W-:Y:S01]  /*36820*/  FSEL R2, R11, R153, P3 ;  /* 0x000000990b027208 */ /* 0x001fe20001800000 */
[----:B------:R0:W-:Y:S01]  /*36830*/  STL [R1+0x78], R3 ;  /* 0x0000780301007387 */ /* 0x0001e20000100800 */
[----:B------:R-:W-:Y:S01]  /*36840*/  FMUL R9, R21, 0.25 ;  /* 0x3e80000015097820 */ /* 0x000fe20000400000 */
[----:B------:R-:W-:-:S04]  /*36850*/  FMUL R8, R20, 0.25 ;  /* 0x3e80000014087820 */ /* 0x000fc80000400000 */
[----:B0-----:R-:W-:Y:S01]  /*36860*/  FSEL R3, R9, R21, P2 ;  /* 0x0000001509037208 */ /* 0x001fe20001000000 */
[----:B------:R0:W-:Y:S04]  /*36870*/  STL [R1+0x74], R2 ;  /* 0x0000740201007387 */ /* 0x0001e80000100800 */
[----:B------:R-:W2:Y:S04]  /*36880*/  LDL.LU R162, [R1+0x3f0] ;  /* 0x0003f00001a27983 */ /* 0x000ea80000300800 */
[----:B------:R-:W-:Y:S01]  /*36890*/  STL [R1+0x6c], R3 ;  /* 0x00006c0301007387 */ /* 0x000fe20000100800 */
[----:B0-----:R-:W-:-:S03]  /*368a0*/  FSEL R2, R8, R20, P2 ;  /* 0x0000001408027208 */ /* 0x001fc60001000000 */
[----:B------:R-:W3:Y:S04]  /*368b0*/  LDL.LU R161, [R1+0x3ec] ;  /* 0x0003ec0001a17983 */ /* 0x000ee80000300800 */
[----:B------:R0:W-:Y:S04]  /*368c0*/  STL [R1+0x68], R2 ;  /* 0x0000680201007387 */ /* 0x0001e80000100800 */
[----:B------:R-:W4:Y:S01]  /*368d0*/  LDL.LU R160, [R1+0x3e8] ;  /* 0x0003e80001a07983 */ /* 0x000f220000300800 */
[----:B------:R-:W-:-:S03]  /*368e0*/  FMUL R10, R152, 0.25 ;  /* 0x3e800000980a7820 */ /* 0x000fc60000400000 */
[----:B------:R-:W4:Y:S04]  /*368f0*/  LDL.LU R159, [R1+0x3e4] ;  /* 0x0003e400019f7983 */ /* 0x000f280000300800 */
[----:B------:R-:W4:Y:S01]  /*36900*/  LDL.LU R158, [R1+0x3e0] ;  /* 0x0003e000019e7983 */ /* 0x000f220000300800 */
[----:B------:R-:W-:-:S03]  /*36910*/  FSEL R0, R10, R152, P3 ;  /* 0x000000980a007208 */ /* 0x000fc60001800000 */
[----:B------:R-:W4:Y:S04]  /*36920*/  LDL.LU R157, [R1+0x3dc] ;  /* 0x0003dc00019d7983 */ /* 0x000f280000300800 */
[----:B------:R-:W4:Y:S01]  /*36930*/  LDL.LU R156, [R1+0x3d8] ;  /* 0x0003d800019c7983 */ /* 0x000f220000300800 */
[----:B------:R-:W-:-:S03]  /*36940*/  FMUL R11, R17, 0.25 ;  /* 0x3e800000110b7820 */ /* 0x000fc60000400000 */
[----:B------:R-:W4:Y:S02]  /*36950*/  LDL.LU R155, [R1+0x3d4] ;  /* 0x0003d400019b7983 */ /* 0x000f240000300800 */
[----:B0-----:R-:W-:Y:S02]  /*36960*/  FSEL R2, R11, R17, P2 ;  /* 0x000000110b027208 */ /* 0x001fe40001000000 */
[----:B------:R-:W4:Y:S01]  /*36970*/  LDL.LU R154, [R1+0x3d0] ;  /* 0x0003d000019a7983 */ /* 0x000f220000300800 */
[----:B------:R-:W-:-:S03]  /*36980*/  FMUL R10, R16, 0.25 ;  /* 0x3e800000100a7820 */ /* 0x000fc60000400000 */
[----:B------:R-:W4:Y:S01]  /*36990*/  LDL.LU R153, [R1+0x3cc] ;  /* 0x0003cc0001997983 */ /* 0x000f220000300800 */
[----:B------:R-:W-:Y:S01]  /*369a0*/  FMUL R9, R15, 0.25 ;  /* 0x3e8000000f097820 */ /* 0x000fe20000400000 */
[----:B------:R-:W-:Y:S02]  /*369b0*/  FSEL R10, R10, R16, P0 ;  /* 0x000000100a0a7208 */ /* 0x000fe40000000000 */
[----:B------:R0:W-:Y:S01]  /*369c0*/  STL [R1+0x1d7c], R2 ;  /* 0x001d7c0201007387 */ /* 0x0001e20000100800 */
[----:B------:R-:W-:-:S03]  /*369d0*/  FMUL R12, R19, 0.25 ;  /* 0x3e800000130c7820 */ /* 0x000fc60000400000 */
[----:B------:R-:W4:Y:S01]  /*369e0*/  LDL.LU R152, [R1+0x3c8] ;  /* 0x0003c80001987983 */ /* 0x000f220000300800 */
[----:B0-----:R-:W-:-:S03]  /*369f0*/  FSEL R2, R9, R15, P0 ;  /* 0x0000000f09027208 */ /* 0x001fc60000000000 */
[----:B------:R-:W-:Y:S01]  /*36a00*/  STL [R1+0x54], R10 ;  /* 0x0000540a01007387 */ /* 0x000fe20000100800 */
[----:B------:R-:W-:-:S03]  /*36a10*/  FSEL R3, R12, R19, P3 ;  /* 0x000000130c037208 */ /* 0x000fc60001800000 */
[----:B------:R-:W4:Y:S04]  /*36a20*/  LDL.LU R21, [R1+0x3c4] ;  /* 0x0003c40001157983 */ /* 0x000f280000300800 */
[----:B------:R0:W-:Y:S04]  /*36a30*/  STL [R1+0x50], R2 ;  /* 0x0000500201007387 */ /* 0x0001e80000100800 */
[----:B------:R-:W4:Y:S04]  /*36a40*/  LDL.LU R20, [R1+0x3c0] ;  /* 0x0003c00001147983 */ /* 0x000f280000300800 */
[----:B------:R-:W4:Y:S04]  /*36a50*/  LDL.LU R19, [R1+0x3bc] ;  /* 0x0003bc0001137983 */ /* 0x000f280000300800 */
[----:B------:R-:W4:Y:S04]  /*36a60*/  LDL.LU R17, [R1+0x3b8] ;  /* 0x0003b80001117983 */ /* 0x000f280000300800 */
[----:B------:R-:W4:Y:S01]  /*36a70*/  LDL.LU R16, [R1+0x3b4] ;  /* 0x0003b40001107983 */ /* 0x000f220000300800 */
[----:B------:R-:W-:-:S03]  /*36a80*/  FMUL R8, R14, 0.25 ;  /* 0x3e8000000e087820 */ /* 0x000fc60000400000 */
[----:B------:R-:W4:Y:S02]  /*36a90*/  LDL.LU R18, [R1+0x3b0] ;  /* 0x0003b00001127983 */ /* 0x000f240000300800 */
[----:B0-----:R-:W-:-:S05]  /*36aa0*/  FSEL R2, R8, R14, P1 ;  /* 0x0000000e08027208 */ /* 0x001fca0000800000 */
[----:B------:R0:W-:Y:S04]  /*36ab0*/  STL [R1+0x100], R2 ;  /* 0x0001000201007387 */ /* 0x0001e80000100800 */
[----:B------:R-:W4:Y:S04]  /*36ac0*/  LDL.LU R13, [R1+0x3ac] ;  /* 0x0003ac00010d7983 */ /* 0x000f280000300800 */
[----:B------:R-:W4:Y:S04]  /*36ad0*/  LDL.LU R15, [R1+0x3a8] ;  /* 0x0003a800010f7983 */ /* 0x000f280000300800 */
[----:B------:R-:W4:Y:S01]  /*36ae0*/  LDL.LU R14, [R1+0x3a4] ;  /* 0x0003a400010e7983 */ /* 0x000f220000300800 */
[----:B--2---:R-:W-:Y:S01]  /*36af0*/  FMUL R12, R162, 0.25 ;  /* 0x3e800000a20c7820 */ /* 0x004fe20000400000 */
[----:B---3--:R-:W-:-:S04]  /*36b00*/  FMUL R11, R161, 0.25 ;  /* 0x3e800000a10b7820 */ /* 0x008fc80000400000 */
[----:B------:R-:W-:Y:S02]  /*36b10*/  FSEL R12, R12, R162, P1 ;  /* 0x000000a20c0c7208 */ /* 0x000fe40000800000 */
[----:B0-----:R-:W-:Y:S01]  /*36b20*/  FSEL R2, R11, R161, P0 ;  /* 0x000000a10b027208 */ /* 0x001fe20000000000 */
[----:B----4-:R-:W-:Y:S01]  /*36b30*/  FMUL R10, R160, 0.25 ;  /* 0x3e800000a00a7820 */ /* 0x010fe20000400000 */
[----:B------:R-:W-:-:S04]  /*36b40*/  FMUL R9, R159, 0.25 ;  /* 0x3e8000009f097820 */ /* 0x000fc80000400000 */
[----:B------:R-:W-:Y:S01]  /*36b50*/  FSEL R10, R10, R160, P0 ;  /* 0x000000a00a0a7208 */ /* 0x000fe20000000000 */
[----:B------:R-:W-:Y:S01]  /*36b60*/  FMUL R8, R158, 0.25 ;  /* 0x3e8000009e087820 */ /* 0x000fe20000400000 */
[----:B------:R0:W-:Y:S01]  /*36b70*/  STL [R1+0xfc], R12 ;  /* 0x0000fc0c01007387 */ /* 0x0001e20000100800 */
[----:B------:R-:W-:-:S03]  /*36b80*/  FSEL R9, R9, R159, P1 ;  /* 0x0000009f09097208 */ /* 0x000fc60000800000 */
[----:B------:R1:W-:Y:S01]  /*36b90*/  STL [R1+0x4c], R2 ;  /* 0x00004c0201007387 */ /* 0x0003e20000100800 */
[----:B------:R-:W-:-:S03]  /*36ba0*/  FMUL R11, R156, 0.25 ;  /* 0x3e8000009c0b7820 */ /* 0x000fc60000400000 */
[----:B------:R2:W-:Y:S01]  /*36bb0*/  STL [R1+0x44], R10 ;  /* 0x0000440a01007387 */ /* 0x0005e20000100800 */
[----:B0-----:R-:W-:Y:S01]  /*36bc0*/  FMUL R12, R157, 0.25 ;  /* 0x3e8000009d0c7820 */ /* 0x001fe20000400000 */
[----:B-1----:R-:W-:Y:S02]  /*36bd0*/  FSEL R2, R8, R158, P1 ;  /* 0x0000009e08027208 */ /* 0x002fe40000800000 */
[----:B------:R0:W-:Y:S02]  /*36be0*/  STL [R1+0x64], R9 ;  /* 0x0000640901007387 */ /* 0x0001e40000100800 */
[----:B------:R-:W-:Y:S01]  /*36bf0*/  FSEL R12, R12, R157, P0 ;  /* 0x0000009d0c0c7208 */ /* 0x000fe20000000000 */
[----:B--2---:R-:W-:Y:S01]  /*36c00*/  FMUL R10, R155, 0.25 ;  /* 0x3e8000009b0a7820 */ /* 0x004fe20000400000 */
[----:B------:R1:W-:Y:S01]  /*36c10*/  STL [R1+0x5c], R2 ;  /* 0x00005c0201007387 */ /* 0x0003e20000100800 */
[----:B------:R-:W-:-:S03]  /*36c20*/  FMUL R8, R153, 0.25 ;  /* 0x3e80000099087820 */ /* 0x000fc60000400000 */
[----:B------:R-:W-:Y:S01]  /*36c30*/  FSEL R10, R10, R155, P1 ;  /* 0x0000009b0a0a7208 */ /* 0x000fe20000800000 */
[----:B0-----:R-:W-:Y:S01]  /*36c40*/  FMUL R9, R154, 0.25 ;  /* 0x3e8000009a097820 */ /* 0x001fe20000400000 */
[----:B-1----:R-:W-:Y:S01]  /*36c50*/  FSEL R2, R11, R156, P0 ;  /* 0x0000009c0b027208 */ /* 0x002fe20000000000 */
[----:B------:R-:W-:Y:S03]  /*36c60*/  STL [R1+0x3c], R12 ;  /* 0x00003c0c01007387 */ /* 0x000fe60000100800 */
[----:B------:R-:W-:Y:S01]  /*36c70*/  FSEL R9, R9, R154, P1 ;  /* 0x0000009a09097208 */ /* 0x000fe20000800000 */
[----:B------:R-:W-:Y:S01]  /*36c80*/  FMUL R11, R152, 0.25 ;  /* 0x3e800000980b7820 */ /* 0x000fe20000400000 */
[----:B------:R0:W-:Y:S04]  /*36c90*/  STL [R1+0x38], R2 ;  /* 0x0000380201007387 */ /* 0x0001e80000100800 */
[----:B------:R1:W-:Y:S01]  /*36ca0*/  STL [R1+0x48], R10 ;  /* 0x0000480a01007387 */ /* 0x0003e20000100800 */
[----:B0-----:R-:W-:-:S03]  /*36cb0*/  FSEL R2, R8, R153, P0 ;  /* 0x0000009908027208 */ /* 0x001fc60000000000 */
[----:B------:R0:W-:Y:S01]  /*36cc0*/  STL [R1+0x40], R9 ;  /* 0x0000400901007387 */ /* 0x0001e20000100800 */
[----:B-1----:R-:W-:-:S03]  /*36cd0*/  FMUL R10, R21, 0.25 ;  /* 0x3e800000150a7820 */ /* 0x002fc60000400000 */
[----:B------:R1:W-:Y:S01]  /*36ce0*/  STL [R1+0x2c], R2 ;  /* 0x00002c0201007387 */ /* 0x0003e20000100800 */
[----:B------:R-:W-:Y:S01]  /*36cf0*/  FMUL R8, R19, 0.25 ;  /* 0x3e80000013087820 */ /* 0x000fe20000400000 */
[----:B------:R-:W-:Y:S01]  /*36d00*/  FSEL R10, R10, R21, P1 ;  /* 0x000000150a0a7208 */ /* 0x000fe20000800000 */
[----:B0-----:R-:W-:Y:S01]  /*36d10*/  FMUL R9, R20, 0.25 ;  /* 0x3e80000014097820 */ /* 0x001fe20000400000 */
[----:B------:R-:W-:Y:S01]  /*36d20*/  FMUL R251, R17, 0.25 ;  /* 0x3e80000011fb7820 */ /* 0x000fe20000400000 */
[----:B-1----:R-:W-:-:S03]  /*36d30*/  FSEL R2, R11, R152, P0 ;  /* 0x000000980b027208 */ /* 0x002fc60000000000 */
[----:B------:R-:W-:Y:S02]  /*36d40*/  FSEL R9, R9, R20, P1 ;  /* 0x0000001409097208 */ /* 0x000fe40000800000 */
[----:B------:R-:W-:Y:S01]  /*36d50*/  FSEL R251, R251, R17, P0 ;  /* 0x00000011fbfb7208 */ /* 0x000fe20000000000 */
[----:B------:R0:W-:Y:S04]  /*36d60*/  STL [R1+0x28], R2 ;  /* 0x0000280201007387 */ /* 0x0001e80000100800 */
[----:B------:R1:W-:Y:S01]  /*36d70*/  STL [R1+0x34], R10 ;  /* 0x0000340a01007387 */ /* 0x0003e20000100800 */
[----:B0-----:R-:W-:-:S03]  /*36d80*/  FSEL R2, R8, R19, P0 ;  /* 0x0000001308027208 */ /* 0x001fc60000000000 */
[----:B------:R-:W-:Y:S01]  /*36d90*/  STL [R1+0x30], R9 ;  /* 0x0000300901007387 */ /* 0x000fe20000100800 */
[----:B-1----:R-:W-:-:S03]  /*36da0*/  FMUL R10, R16, 0.25 ;  /* 0x3e800000100a7820 */ /* 0x002fc60000400000 */
[----:B------:R-:W-:Y:S04]  /*36db0*/  STL [R1+0x1bbc], R251 ;  /* 0x001bbcfb01007387 */ /* 0x000fe80000100800 */
[----:B------:R0:W-:Y:S04]  /*36dc0*/  STL [R1], R2 ;  /* 0x0000000201007387 */ /* 0x0001e80000100800 */
[----:B------:R-:W2:Y:S04]  /*36dd0*/  LDL.LU R22, [R1+0x3a0] ;  /* 0x0003a00001167983 */ /* 0x000ea80000300800 */
[----:B------:R-:W3:Y:S01]  /*36de0*/  LDL.LU R20, [R1+0x39c] ;  /* 0x00039c0001147983 */ /* 0x000ee20000300800 */
[----:B0-----:R-:W-:-:S05]  /*36df0*/  FSEL R2, R10, R16, P1 ;  /* 0x000000100a027208 */ /* 0x001fca0000800000 */
[----:B------:R-:W-:Y:S04]  /*36e00*/  STL [R1+0x24], R2 ;  /* 0x0000240201007387 */ /* 0x000fe80000100800 */
[----:B------:R-:W4:Y:S04]  /*36e10*/  LDL.LU R19, [R1+0x398] ;  /* 0x0003980001137983 */ /* 0x000f280000300800 */
[----:B------:R-:W4:Y:S04]  /*36e20*/  LDL.LU R17, [R1+0x394] ;  /* 0x0003940001117983 */ /* 0x000f280000300800 */
[----:B------:R-:W2:Y:S04]  /*36e30*/  LDL.LU R16, [R1+0x390] ;  /* 0x0003900001107983 */ /* 0x000ea80000300800 */
        /* <DEDUP_REMOVED lines=100> */
[----:B------:R-:W-:Y:S01]  /*37480*/  FMUL R9, R15, 0.25 ;  /* 0x3e8000000f097820 */ /* 0x000fe20000400000 */
[----:B------:R-:W-:Y:S01]  /*37490*/  FMUL R11, R14, 0.25 ;  /* 0x3e8000000e0b7820 */ /* 0x000fe20000400000 */
[----:B------:R-:W-:Y:S01]  /*374a0*/  FMUL R250, R18, 0.25 ;  /* 0x3e80000012fa7820 */ /* 0x000fe20000400000 */
[----:B------:R-:W-:Y:S01]  /*374b0*/  FMUL R8, R13, 0.25 ;  /* 0x3e8000000d087820 */ /* 0x000fe20000400000 */
[----:B---3--:R-:W-:Y:S01]  /*374c0*/  FMUL R12, R20, 0.25 ;  /* 0x3e800000140c7820 */ /* 0x008fe20000400000 */
[----:B------:R-:W-:Y:S01]  /*374d0*/  FSEL R9, R9, R15, P0 ;  /* 0x0000000f09097208 */ /* 0x000fe20000000000 */
[----:B--2---:R-:W-:Y:S01]  /*374e0*/  FMUL R15, R16, 0.25 ;  /* 0x3e800000100f7820 */ /* 0x004fe20000400000 */
[----:B------:R-:W-:Y:S01]  /*374f0*/  FSEL R10, R11, R14, P1 ;  /* 0x0000000e0b0a7208 */ /* 0x000fe20000800000 */
[----:B------:R-:W-:Y:S01]  /*37500*/  FMUL R11, R22, 0.25 ;  /* 0x3e800000160b7820 */ /* 0x000fe20000400000 */
[----:B----4-:R-:W-:Y:S01]  /*37510*/  FMUL R14, R17, 0.25 ;  /* 0x3e800000110e7820 */ /* 0x010fe20000400000 */
[----:B------:R-:W-:-:S02]  /*37520*/  FSEL R250, R250, R18, P1 ;  /* 0x00000012fafa7208 */ /* 0x000fc40000800000 */
[----:B------:R-:W-:Y:S01]  /*37530*/  FSEL R8, R8, R13, P0 ;  /* 0x0000000d08087208 */ /* 0x000fe20000000000 */
[----:B------:R-:W-:Y:S01]  /*37540*/  FMUL R13, R19, 0.25 ;  /* 0x3e800000130d7820 */ /* 0x000fe20000400000 */
[----:B------:R-:W-:Y:S01]  /*37550*/  FSEL R12, R12, R20, P0 ;  /* 0x000000140c0c7208 */ /* 0x000fe20000000000 */
[----:B------:R-:W-:Y:S01]  /*37560*/  FMUL R20, R21, 0.25 ;  /* 0x3e80000015147820 */ /* 0x000fe20000400000 */
[----:B------:R-:W-:Y:S01]  /*37570*/  FSEL R15, R15, R16, P1 ;  /* 0x000000100f0f7208 */ /* 0x000fe20000800000 */
[----:B------:R-:W-:Y:S01]  /*37580*/  FMUL R16, R23, 0.25 ;  /* 0x3e80000017107820 */ /* 0x000fe20000400000 */
[----:B------:R-:W-:Y:S01]  /*37590*/  FSEL R11, R11, R22, P1 ;  /* 0x000000160b0b7208 */ /* 0x000fe20000800000 */
[----:B------:R-:W-:Y:S01]  /*375a0*/  STL [R1+0x1bac], R250 ;  /* 0x001bacfa01007387 */ /* 0x000fe20000100800 */
[----:B------:R-:W-:Y:S01]  /*375b0*/  FSEL R14, R14, R17, P1 ;  /* 0x000000110e0e7208 */ /* 0x000fe20000800000 */
[----:B------:R-:W-:Y:S01]  /*375c0*/  FMUL R17, R217, 0.25 ;  /* 0x3e800000d9117820 */ /* 0x000fe20000400000 */
[----:B------:R-:W-:Y:S01]  /*375d0*/  FSEL R13, R13, R19, P0 ;  /* 0x000000130d0d7208 */ /* 0x000fe20000000000 */
[----:B------:R-:W-:Y:S01]  /*375e0*/  STL [R1+0x1bc0], R8 ;  /* 0x001bc00801007387 */ /* 0x000fe20000100800 */
[----:B------:R-:W-:Y:S01]  /*375f0*/  FMUL R18, R216, 0.25 ;  /* 0x3e800000d8127820 */ /* 0x000fe20000400000 */
[----:B------:R-:W-:Y:S01]  /*37600*/  FMUL R19, R249, 0.25 ;  /* 0x3e800000f9137820 */ /* 0x000fe20000400000 */
[----:B------:R-:W-:Y:S01]  /*37610*/  FSEL R20, R20, R21, P0 ;  /* 0x0000001514147208 */ /* 0x000fe20000000000 */
[----:B------:R-:W-:Y:S01]  /*37620*/  STL [R1+0x1bc4], R9 ;  /* 0x001bc40901007387 */ /* 0x000fe20000100800 */
[----:B------:R-:W-:Y:S01]  /*37630*/  FSEL R16, R16, R23, P0 ;  /* 0x0000001710107208 */ /* 0x000fe20000000000 */
[----:B------:R-:W-:-:S02]  /*37640*/  FMUL R21, R248, 0.25 ;  /* 0x3e800000f8157820 */ /* 0x000fc40000400000 */
[----:B------:R-:W-:Y:S01]  /*37650*/  STL [R1+0x1bb0], R10 ;  /* 0x001bb00a01007387 */ /* 0x000fe20000100800 */
[----:B------:R-:W-:Y:S01]  /*37660*/  FSEL R17, R17, R217, P0 ;  /* 0x000000d911117208 */ /* 0x000fe20000000000 */
[----:B------:R-:W-:Y:S02]  /*37670*/  FMUL R22, R247, 0.25 ;  /* 0x3e800000f7167820 */ /* 0x000fe40000400000 */
[----:B------:R-:W-:Y:S01]  /*37680*/  STL [R1+0x1bb4], R11 ;  /* 0x001bb40b01007387 */ /* 0x000fe20000100800 */
[----:B------:R-:W-:Y:S01]  /*37690*/  FSEL R18, R18, R216, P1 ;  /* 0x000000d812127208 */ /* 0x000fe20000800000 */
[----:B------:R-:W-:Y:S02]  /*376a0*/  FMUL R23, R246, 0.25 ;  /* 0x3e800000f6177820 */ /* 0x000fe40000400000 */
[----:B------:R-:W-:Y:S01]  /*376b0*/  STL [R1+0x1bc8], R12 ;  /* 0x001bc80c01007387 */ /* 0x000fe20000100800 */
[----:B------:R-:W-:Y:S01]  /*376c0*/  FSEL R19, R19, R249, P1 ;  /* 0x000000f913137208 */ /* 0x000fe20000800000 */
[----:B------:R-:W-:-:S02]  /*376d0*/  FMUL R24, R245, 0.25 ;  /* 0x3e800000f5187820 */ /* 0x000fc40000400000 */
[----:B------:R-:W-:Y:S01]  /*376e0*/  STL [R1+0x1bcc], R13 ;  /* 0x001bcc0d01007387 */ /* 0x000fe20000100800 */
[----:B------:R-:W-:Y:S01]  /*376f0*/  FMUL R25, R244, 0.25 ;  /* 0x3e800000f4197820 */ /* 0x000fe20000400000 */
[----:B------:R-:W-:Y:S02]  /*37700*/  FSEL R21, R21, R248, P0 ;  /* 0x000000f815157208 */ /* 0x000fe40000000000 */
[----:B------:R0:W-:Y:S01]  /*37710*/  STL [R1+0x1bb8], R14 ;  /* 0x001bb80e01007387 */ /* 0x0001e20000100800 */
[----:B------:R-:W-:Y:S01]  /*37720*/  FMUL R26, R243, 0.25 ;  /* 0x3e800000f31a7820 */ /* 0x000fe20000400000 */
[----:B------:R-:W-:Y:S02]  /*37730*/  FSEL R22, R22, R247, P1 ;  /* 0x000000f716167208 */ /* 0x000fe40000800000 */
[----:B------:R-:W-:Y:S01]  /*37740*/  STL [R1+0x1bd0], R15 ;  /* 0x001bd00f01007387 */ /* 0x000fe20000100800 */
[----:B------:R-:W-:Y:S01]  /*37750*/  FMUL R27, R242, 0.25 ;  /* 0x3e800000f21b7820 */ /* 0x000fe20000400000 */
[----:B------:R-:W-:-:S02]  /*37760*/  FSEL R23, R23, R246, P1 ;  /* 0x000000f617177208 */ /* 0x000fc40000800000 */
[----:B------:R-:W-:Y:S01]  /*37770*/  STL [R1+0x1bd4], R16 ;  /* 0x001bd41001007387 */ /* 0x000fe20000100800 */
[----:B------:R-:W-:Y:S01]  /*37780*/  FMUL R28, R241, 0.25 ;  /* 0x3e800000f11c7820 */ /* 0x000fe20000400000 */
[----:B------:R-:W-:Y:S02]  /*37790*/  FSEL R24, R24, R245, P0 ;  /* 0x000000f518187208 */ /* 0x000fe40000000000 */
[----:B------:R-:W-:Y:S01]  /*377a0*/  STL [R1+0x1bd8], R17 ;  /* 0x001bd81101007387 */ /* 0x000fe20000100800 */
        /* <DEDUP_REMOVED lines=258> */
[----:B------:R-:W-:-:S03]  /*387d0*/  FSEL R111, R111, R156, P1 ;  /* 0x0000009c6f6f7208 */ /* 0x000fc60000800000 */
[----:B------:R-:W-:Y:S01]  /*387e0*/  STL [R1+0x1d34], R104 ;  /* 0x001d346801007387 */ /* 0x000fe20000100800 */
[----:B------:R-:W-:-:S03]  /*387f0*/  FSEL R112, R112, R155, P0 ;  /* 0x0000009b70707208 */ /* 0x000fc60000000000 */
[----:B------:R-:W-:Y:S01]  /*38800*/  STL [R1+0x1d38], R105 ;  /* 0x001d386901007387 */ /* 0x000fe20000100800 */
[----:B------:R-:W-:-:S03]  /*38810*/  FSEL R113, R113, R154, P0 ;  /* 0x0000009a71717208 */ /* 0x000fc60000000000 */
[----:B------:R-:W-:Y:S01]  /*38820*/  STL [R1+0x1d3c], R106 ;  /* 0x001d3c6a01007387 */ /* 0x000fe20000100800 */
[----:B------:R-:W-:-:S03]  /*38830*/  FSEL R114, R114, R153, P1 ;  /* 0x0000009972727208 */ /* 0x000fc60000800000 */
        /* <DEDUP_REMOVED lines=8> */
[----:B------:R-:W2:Y:S04]  /*388c0*/  LDL.LU R125, [R1+0x5fc] ;  /* 0x0005fc00017d7983 */ /* 0x000ea80000300800 */
[----:B------:R-:W3:Y:S04]  /*388d0*/  LDL.LU R126, [R1+0x5f8] ;  /* 0x0005f800017e7983 */ /* 0x000ee80000300800 */
[----:B------:R-:W4:Y:S04]  /*388e0*/  LDL.LU R127, [R1+0x5f4] ;  /* 0x0005f400017f7983 */ /* 0x000f280000300800 */
[----:B------:R-:W4:Y:S04]  /*388f0*/  LDL.LU R128, [R1+0x5f0] ;  /* 0x0005f00001807983 */ /* 0x000f280000300800 */
[----:B------:R-:W2:Y:S04]  /*38900*/  LDL.LU R129, [R1+0x5ec] ;  /* 0x0005ec0001817983 */ /* 0x000ea80000300800 */
[----:B------:R-:W3:Y:S04]  /*38910*/  LDL.LU R130, [R1+0x5e8] ;  /* 0x0005e80001827983 */ /* 0x000ee80000300800 */
        /* <DEDUP_REMOVED lines=19> */
[----:B------:R-:W-:-:S03]  /*38a50*/  FMUL R115, R152, 0.25 ;  /* 0x3e80000098737820 */ /* 0x000fc60000400000 */
[----:B------:R-:W4:Y:S04]  /*38a60*/  LDL.LU R150, [R1+0x598] ;  /* 0x0005980001967983 */ /* 0x000f280000300800 */
[----:B------:R-:W4:Y:S04]  /*38a70*/  LDL.LU R151, [R1+0x594] ;  /* 0x0005940001977983 */ /* 0x000f280000300800 */
[----:B------:R-:W4:Y:S04]  /*38a80*/  LDL.LU R217, [R1+0x590] ;  /* 0x0005900001d97983 */ /* 0x000f280000300800 */
[----:B------:R-:W4:Y:S04]  /*38a90*/  LDL.LU R216, [R1+0x58c] ;  /* 0x00058c0001d87983 */ /* 0x000f280000300800 */
[----:B------:R-:W4:Y:S01]  /*38aa0*/  LDL.LU R249, [R1+0x588] ;  /* 0x0005880001f97983 */ /* 0x000f220000300800 */
[----:B------:R-:W-:-:S03]  /*38ab0*/  FSEL R115, R115, R152, P1 ;  /* 0x0000009873737208 */ /* 0x000fc60000800000 */
        /* <DEDUP_REMOVED lines=95> */
[----:B---3--:R-:W-:-:S03]  /*390b0*/  FMUL R121, R130, 0.25 ;  /* 0x3e80000082797820 */ /* 0x008fc60000400000 */
[----:B------:R-:W3:Y:S01]  /*390c0*/  LDL.LU R251, [R1+0x404] ;  /* 0x0004040001fb7983 */ /* 0x000ee20000300800 */
[----:B--2---:R-:W-:Y:S01]  /*390d0*/  FMUL R120, R129, 0.25 ;  /* 0x3e80000081787820 */ /* 0x004fe20000400000 */
[----:B------:R-:W-:Y:S01]  /*390e0*/  FSEL R121, R121, R130, P0 ;  /* 0x0000008279797208 */ /* 0x000fe20000000000 */
[----:B----4-:R-:W-:-:S03]  /*390f0*/  FMUL R130, R139, 0.25 ;  /* 0x3e8000008b827820 */ /* 0x010fc60000400000 */
[----:B------:R-:W-:Y:S01]  /*39100*/  FSEL R120, R120, R129, P0 ;  /* 0x0000008178787208 */ /* 0x000fe20000000000 */
[----:B------:R-:W-:Y:S01]  /*39110*/  FMUL R129, R138, 0.25 ;  /* 0x3e8000008a817820 */ /* 0x000fe20000400000 */
[----:B------:R-:W-:Y:S01]  /*39120*/  FSEL R130, R130, R139, P1 ;  /* 0x0000008b82827208 */ /* 0x000fe20000800000 */
[----:B------:R-:W-:-:S03]  /*39130*/  FMUL R139, R148, 0.25 ;  /* 0x3e800000948b7820 */ /* 0x000fc60000400000 */
[----:B------:R-:W-:Y:S01]  /*39140*/  FSEL R129, R129, R138, P0 ;  /* 0x0000008a81817208 */ /* 0x000fe20000000000 */
[----:B------:R-:W-:Y:S01]  /*39150*/  FMUL R138, R147, 0.25 ;  /* 0x3e800000938a7820 */ /* 0x000fe20000400000 */
[----:B------:R-:W-:Y:S01]  /*39160*/  FSEL R139, R139, R148, P1 ;  /* 0x000000948b8b7208 */ /* 0x000fe20000800000 */
[----:B------:R-:W-:Y:S01]  /*39170*/  FMUL R122, R131, 0.25 ;  /* 0x3e800000837a7820 */ /* 0x000fe20000400000 */
[----:B------:R-:W-:Y:S02]  /*39180*/  FMUL R148, R154, 0.25 ;  /* 0x3e8000009a947820 */ /* 0x000fe40000400000 */
[----:B------:R-:W-:Y:S01]  /*39190*/  FSEL R138, R138, R147, P1 ;  /* 0x000000938a8a7208 */ /* 0x000fe20000800000 */
[----:B------:R-:W-:Y:S01]  /*391a0*/  FMUL R147, R155, 0.25 ;  /* 0x3e8000009b937820 */ /* 0x000fe20000400000 */
        /* <DEDUP_REMOVED lines=24> */
[----:B------:R-:W-:Y:S01]  /*39330*/  FMUL R124, R133, 0.25 ;  /* 0x3e800000857c7820 */ /* 0x000fe20000400000 */
        /* <DEDUP_REMOVED lines=23> */
[----:B------:R-:W-:-:S02]  /*394b0*/  FSEL R177, R177, R184, P0 ;  /* 0x000000b8b1b17208 */ /* 0x000fc40000000000 */
[----:B------:R-:W-:Y:S01]  /*394c0*/  FSEL R176, R176, R185, P0 ;  /* 0x000000b9b0b07208 */ /* 0x000fe20000000000 */
[----:B------:R-:W-:Y:S01]  /*394d0*/  FMUL R184, R187, 0.25 ;  /* 0x3e800000bbb87820 */ /* 0x000fe20000400000 */
[----:B------:R-:W-:Y:S01]  /*394e0*/  FSEL R142, R142, R151, P1 ;  /* 0x000000978e8e7208 */ /* 0x000fe20000800000 */
[----:B------:R-:W-:Y:S01]  /*394f0*/  FMUL R151, R160, 0.25 ;  /* 0x3e800000a0977820 */ /* 0x000fe20000400000 */
[----:B------:R-:W-:Y:S01]  /*39500*/  FMUL R185, R186, 0.25 ;  /* 0x3e800000bab97820 */ /* 0x000fe20000400000 */
[----:B------:R-:W-:Y:S01]  /*39510*/  FSEL R141, R141, R150, P0 ;  /* 0x000000968d8d7208 */ /* 0x000fe20000000000 */
[----:B------:R-:W-:Y:S01]  /*39520*/  FMUL R150, R152, 0.25 ;  /* 0x3e80000098967820 */ /* 0x000fe20000400000 */
[----:B------:R-:W-:Y:S01]  /*39530*/  FSEL R168, R168, R173, P0 ;  /* 0x000000ada8a87208 */ /* 0x000fe20000000000 */
[----:B------:R-:W-:Y:S01]  /*39540*/  FMUL R173, R178, 0.25 ;  /* 0x3e800000b2ad7820 */ /* 0x000fe20000400000 */
[----:B------:R-:W-:Y:S02]  /*39550*/  FSEL R184, R184, R187, P0 ;  /* 0x000000bbb8b87208 */ /* 0x000fe40000000000 */
        /* <DEDUP_REMOVED lines=9> */
[----:B------:R-:W-:-:S02]  /*395f0*/  FSEL R187, R187, R194, P1 ;  /* 0x000000c2bbbb7208 */ /* 0x000fc40000800000 */
[----:B------:R-:W-:Y:S02]  /*39600*/  FSEL R186, R186, R195, P1 ;  /* 0x000000c3baba7208 */ /* 0x000fe40000800000 */
        /* <DEDUP_REMOVED lines=9> */
[----:B------:R-:W-:-:S04]  /*396a0*/  FMUL R195, R196, 0.25 ;  /* 0x3e800000c4c37820 */ /* 0x000fc80000400000 */
[----:B------:R-:W-:Y:S02]  /*396b0*/  FSEL R194, R194, R197, P1 ;  /* 0x000000c5c2c27208 */ /* 0x000fe40000800000 */
[----:B------:R-:W-:Y:S01]  /*396c0*/  FSEL R195, R195, R196, P1 ;  /* 0x000000c4c3c37208 */ /* 0x000fe20000800000 */
        /* <DEDUP_REMOVED lines=23> */
[----:B------:R-:W-:Y:S02]  /*39840*/  FSEL R117, R117, R126, P0 ;  /* 0x0000007e75757208 */ /* 0x000fe40000000000 */
        /* <DEDUP_REMOVED lines=11> */
[----:B------:R-:W-:Y:S02]  /*39900*/  FSEL R206, R206, R215, P1 ;  /* 0x000000d7cece7208 */ /* 0x000fe40000800000 */
[----:B------:R-:W-:Y:S01]  /*39910*/  FSEL R180, R180, R181, P0 ;  /* 0x000000b5b4b47208 */ /* 0x000fe20000000000 */
[----:B------:R-:W-:Y:S01]  /*39920*/  FMUL R181, R190, 0.25 ;  /* 0x3e800000beb57820 */ /* 0x000fe20000400000 */
        /* <DEDUP_REMOVED lines=9> */
[----:B------:R-:W-:-:S04]  /*399c0*/  FMUL R215, R218, 0.25 ;  /* 0x3e800000dad77820 */ /* 0x000fc80000400000 */
        /* <DEDUP_REMOVED lines=74> */
[----:B------:R-:W-:Y:S01]  /*39e70*/  FMUL R202, R209, 0.25 ;  /* 0x3e800000d1ca7820 */ /* 0x000fe20000400000 */
[----:B------:R-:W-:Y:S01]  /*39e80*/  FSEL R221, R221, R230, P0 ;  /* 0x000000e6dddd7208 */ /* 0x000fe20000000000 */
[----:B------:R-:W-:Y:S01]  /*39e90*/  FMUL R230, R231, 0.25 ;  /* 0x3e800000e7e67820 */ /* 0x000fe20000400000 */
[----:B------:R-:W-:-:S02]  /*39ea0*/  FSEL R239, R239, R241, P1 ;  /* 0x000000f1efef7208 */ /* 0x000fc40000800000 */
[----:B------:R-:W-:Y:S01]  /*39eb0*/  FSEL R248, R248, R240, P0 ;  /* 0x000000f0f8f87208 */ /* 0x000fe20000000000 */
[----:B------:R-:W-:Y:S01]  /*39ec0*/  FMUL R240, R4, 8388608 ;  /* 0x4b00000004f07820 */ /* 0x000fe20000400000 */
[----:B------:R-:W-:Y:S01]  /*39ed0*/  FSEL R234, R234, R237, P1 ;  /* 0x000000edeaea7208 */ /* 0x000fe20000800000 */
[----:B------:R-:W-:Y:S01]  /*39ee0*/  FMUL R241, R5, 8388608 ;  /* 0x4b00000005f17820 */ /* 0x000fe20000400000 */
[----:B------:R-:W-:Y:S01]  /*39ef0*/  FSETP.GEU.AND P4, PT, R4, 1.175494350822287508e-38, PT ;  /* 0x008000000400780b */ /* 0x000fe20003f8e000 */
[----:B------:R-:W-:Y:S01]  /*39f00*/  FMUL R237, R243, 0.25 ;  /* 0x3e800000f3ed7820 */ /* 0x000fe20000400000 */
[----:B------:R-:W-:Y:S01]  /*39f10*/  FSEL R238, R238, R242, P1 ;  /* 0x000000f2eeee7208 */ /* 0x000fe20000800000 */
[----:B------:R-:W-:Y:S01]  /*39f20*/  FMUL R242, R6, 8388608 ;  /* 0x4b00000006f27820 */ /* 0x000fe20000400000 */
[----:B------:R-:W-:Y:S02]  /*39f30*/  FSETP.GEU.AND P6, PT, R5, 1.175494350822287508e-38, PT ;  /* 0x008000000500780b */ /* 0x000fe40003fce000 */
[----:B------:R-:W-:Y:S01]  /*39f40*/  FSEL R210, R210, R211, P1 ;  /* 0x000000d3d2d27208 */ /* 0x000fe20000800000 */
[----:B------:R-:W-:Y:S01]  /*39f50*/  FMUL R211, R247, 0.25 ;  /* 0x3e800000f7d37820 */ /* 0x000fe20000400000 */
[----:B------:R-:W-:Y:S01]  /*39f60*/  FSEL R235, R235, R236, P1 ;  /* 0x000000ecebeb7208 */ /* 0x000fe20000800000 */
[----:B------:R-:W-:Y:S01]  /*39f70*/  FMUL R236, R244, 0.25 ;  /* 0x3e800000f4ec7820 */ /* 0x000fe20000400000 */
[----:B------:R-:W-:-:S02]  /*39f80*/  FSETP.GEU.AND P5, PT, R6, 1.175494350822287508e-38, PT ;  /* 0x008000000600780b */ /* 0x000fc40003fae000 */
[----:B------:R-:W-:Y:S01]  /*39f90*/  FSEL R202, R202, R209, P1 ;  /* 0x000000d1caca7208 */ /* 0x000fe20000800000 */
[----:B------:R-:W-:Y:S01]  /*39fa0*/  FMUL R209, R212, 0.25 ;  /* 0x3e800000d4d17820 */ /* 0x000fe20000400000 */
[----:B------:R-:W-:Y:S01]  /*39fb0*/  FSEL R240, R240, R4, !P4 ;  /* 0x00000004f0f07208 */ /* 0x000fe20006000000 */
[----:B------:R-:W-:Y:S01]  /*39fc0*/  FMUL R118, R127, 0.25 ;  /* 0x3e8000007f767820 */ /* 0x000fe20000400000 */
[----:B------:R-:W-:Y:S01]  /*39fd0*/  FSEL R230, R230, R231, P1 ;  /* 0x000000e7e6e67208 */ /* 0x000fe20000800000 */
[----:B------:R-:W-:Y:S01]  /*39fe0*/  FMUL R231, R245, 0.25 ;  /* 0x3e800000f5e77820 */ /* 0x000fe20000400000 */
[----:B------:R-:W-:Y:S02]  /*39ff0*/  FSEL R241, R241, R5, !P6 ;  /* 0x00000005f1f17208 */ /* 0x000fe40007000000 */
[----:B------:R-:W-:Y:S01]  /*3a000*/  FSEL R237, R237, R243, P0 ;  /* 0x000000f3eded7208 */ /* 0x000fe20000000000 */
[----:B------:R-:W-:Y:S01]  /*3a010*/  FMUL R243, R7, 8388608 ;  /* 0x4b00000007f37820 */ /* 0x000fe20000400000 */
[----:B0-----:R-:W-:-:S02]  /*3a020*/  FSEL R14, RZ, -23, P4 ;  /* 0xc1b80000ff0e7808 */ /* 0x001fc40002000000 */
[----:B------:R-:W-:Y:S02]  /*3a030*/  FSEL R242, R242, R6, !P5 ;  /* 0x00000006f2f27208 */ /* 0x000fe40006800000 */
[----:B------:R-:W-:Y:S01]  /*3a040*/  FSEL R211, R211, R247, P1 ;  /* 0x000000f7d3d37208 */ /* 0x000fe20000800000 */
[----:B------:R-:W-:Y:S01]  /*3a050*/  VIADD R247, R240, 0xc0cafb0d ;  /* 0xc0cafb0df0f77836 */ /* 0x000fe20000000000 */
[----:B------:R-:W-:Y:S02]  /*3a060*/  FSETP.GEU.AND P4, PT, R7, 1.175494350822287508e-38, PT ;  /* 0x008000000700780b */ /* 0x000fe40003f8e000 */
[----:B------:R-:W-:Y:S01]  /*3a070*/  FSEL R236, R236, R244, P0 ;  /* 0x000000f4ecec7208 */ /* 0x000fe20000000000 */
[----:B------:R-:W-:Y:S01]  /*3a080*/  VIADD R244, R241, 0xc0cafb0d ;  /* 0xc0cafb0df1f47836 */ /* 0x000fe20000000000 */
[----:B------:R-:W-:Y:S01]  /*3a090*/  FSEL R209, R209, R212, P0 ;  /* 0x000000d4d1d17208 */ /* 0x000fe20000000000 */
[----:B------:R-:W-:Y:S01]  /*3a0a0*/  FMUL R212, R246, 0.25 ;  /* 0x3e800000f6d47820 */ /* 0x000fe20000400000 */
[----:B------:R-:W-:-:S02]  /*3a0b0*/  FSEL R118, R118, R127, P1 ;  /* 0x0000007f76767208 */ /* 0x000fc40000800000 */
[----:B------:R-:W-:Y:S01]  /*3a0c0*/  FSEL R231, R231, R245, P1 ;  /* 0x000000f5e7e77208 */ /* 0x000fe20000800000 */
[----:B------:R-:W-:Y:S01]  /*3a0d0*/  VIADD R245, R242, 0xc0cafb0d ;  /* 0xc0cafb0df2f57836 */ /* 0x000fe20000000000 */
[----:B------:R-:W-:Y:S01]  /*3a0e0*/  FSEL R243, R243, R7, !P4 ;  /* 0x00000007f3f37208 */ /* 0x000fe20006000000 */
[----:B------:R-:W-:Y:S01]  /*3a0f0*/  STL [R1+0x1d60], R115 ;  /* 0x001d607301007387 */ /* 0x000fe20000100800 */
[----:B------:R-:W-:Y:S02]  /*3a100*/  LOP3.LUT R247, R247, 0xff800000, RZ, 0xc0, !PT ;  /* 0xff800000f7f77812 */ /* 0x000fe400078ec0ff */
[----:B------:R-:W-:Y:S01]  /*3a110*/  LOP3.LUT R244, R244, 0xff800000, RZ, 0xc0, !PT ;  /* 0xff800000f4f47812 */ /* 0x000fe200078ec0ff */
[----:B------:R-:W-:Y:S01]  /*3a120*/  STL [R1+0x1d64], R116 ;  /* 0x001d647401007387 */ /* 0x000fe20000100800 */
[----:B------:R-:W-:Y:S01]  /*3a130*/  FSEL R212, R212, R246, P0 ;  /* 0x000000f6d4d47208 */ /* 0x000fe20000000000 */
[----:B------:R-:W-:Y:S02]  /*3a140*/  VIADD R246, R243, 0xc0cafb0d ;  /* 0xc0cafb0df3f67836 */ /* 0x000fe40000000000 */
[----:B------:R-:W-:Y:S01]  /*3a150*/  STL [R1+0x1d68], R117 ;  /* 0x001d687501007387 */ /* 0x000fe20000100800 */
[----:B------:R-:W-:-:S03]  /*3a160*/  LOP3.LUT R245, R245, 0xff800000, RZ, 0xc0, !PT ;  /* 0xff800000f5f57812 */ /* 0x000fc600078ec0ff */
[----:B------:R-:W-:Y:S01]  /*3a170*/  STL [R1+0x1d6c], R118 ;  /* 0x001d6c7601007387 */ /* 0x000fe20000100800 */
[----:B------:R-:W-:-:S03]  /*3a180*/  I2FP.F32.S32 R13, R247 ;  /* 0x000000f7000d7245 */ /* 0x000fc60000201400 */
[----:B------:R-:W-:Y:S01]  /*3a190*/  STL [R1+0x1d70], R119 ;  /* 0x001d707701007387 */ /* 0x000fe20000100800 */
[----:B------:R-:W-:Y:S02]  /*3a1a0*/  FSEL R12, RZ, -23, P6 ;  /* 0xc1b80000ff0c7808 */ /* 0x000fe40003000000 */
[----:B------:R-:W-:Y:S01]  /*3a1b0*/  I2FP.F32.S32 R11, R244 ;  /* 0x000000f4000b7245 */ /* 0x000fe20000201400 */
[----:B------:R-:W-:Y:S01]  /*3a1c0*/  STL [R1+0x1d74], R120 ;  /* 0x001d747801007387 */ /* 0x000fe20000100800 */
[----:B------:R-:W-:-:S03]  /*3a1d0*/  FSEL R10, RZ, -23, P5 ;  /* 0xc1b80000ff0a7808 */ /* 0x000fc60002800000 */
[----:B------:R-:W-:Y:S01]  /*3a1e0*/  STL [R1+0x1d80], R121 ;  /* 0x001d807901007387 */ /* 0x000fe20000100800 */
[----:B------:R-:W-:-:S03]  /*3a1f0*/  I2FP.F32.S32 R9, R245 ;  /* 0x000000f500097245 */ /* 0x000fc60000201400 */
[----:B------:R-:W-:Y:S01]  /*3a200*/  STL [R1+0x1a84], R240 ;  /* 0x001a84f001007387 */ /* 0x000fe20000100800 */
[----:B------:R-:W-:Y:S01]  /*3a210*/  LOP3.LUT R246, R246, 0xff800000, RZ, 0xc0, !PT ;  /* 0xff800000f6f67812 */ /* 0x000fe200078ec0ff */
[----:B------:R-:W-:Y:S02]  /*3a220*/  FFMA.FTZ R13, R13, 1.1920928955078125e-07, R14 ;  /* 0x340000000d0d7823 */ /* 0x000fe4000001000e */
[----:B------:R-:W-:Y:S01]  /*3a230*/  STL [R1+0x1a44], R241 ;  /* 0x001a44f101007387 */ /* 0x000fe20000100800 */
[----:B------:R-:W-:-:S03]  /*3a240*/  FFMA.FTZ R11, R11, 1.1920928955078125e-07, R12 ;  /* 0x340000000b0b7823 */ /* 0x000fc6000001000c */
[----:B------:R0:W-:Y:S01]  /*3a250*/  STL [R1+0x1a48], R242 ;  /* 0x001a48f201007387 */ /* 0x0001e20000100800 */
[----:B------:R-:W-:-:S03]  /*3a260*/  FSEL R8, RZ, -23, P4 ;  /* 0xc1b80000ff087808 */ /* 0x000fc60002000000 */
[----:B------:R1:W-:Y:S01]  /*3a270*/  STL [R1+0x1a4c], R243 ;  /* 0x001a4cf301007387 */ /* 0x0003e20000100800 */
[----:B------:R-:W-:Y:S01]  /*3a280*/  I2FP.F32.S32 R2, R246 ;  /* 0x000000f600027245 */ /* 0x000fe20000201400 */
[----:B------:R-:W-:Y:S02]  /*3a290*/  FFMA.FTZ R9, R9, 1.1920928955078125e-07, R10 ;  /* 0x3400000009097823 */ /* 0x000fe4000001000a */
[----:B------:R-:W-:Y:S04]  /*3a2a0*/  STL [R1+0x1a88], R247 ;  /* 0x001a88f701007387 */ /* 0x000fe80000100800 */
[----:B------:R-:W-:Y:S04]  /*3a2b0*/  STL [R1+0x1a50], R244 ;  /* 0x001a50f401007387 */ /* 0x000fe80000100800 */
[----:B------:R-:W-:Y:S04]  /*3a2c0*/  STL [R1+0x1a54], R245 ;  /* 0x001a54f501007387 */ /* 0x000fe80000100800 */
[----:B------:R-:W-:Y:S01]  /*3a2d0*/  STL [R1+0x1a58], R246 ;  /* 0x001a58f601007387 */ /* 0x000fe20000100800 */
[----:B------:R-:W-:-:S03]  /*3a2e0*/  FFMA.FTZ R2, R2, 1.1920928955078125e-07, R8 ;  /* 0x3400000002027823 */ /* 0x000fc60000010008 */
[----:B------:R-:W-:Y:S04]  /*3a2f0*/  STL [R1+0x418], R13 ;  /* 0x0004180d01007387 */ /* 0x000fe80000100800 */
[----:B------:R-:W-:Y:S04]  /*3a300*/  STL [R1+0x414], R11 ;  /* 0x0004140b01007387 */ /* 0x000fe80000100800 */
[----:B0-----:R-:W2:Y:S04]  /*3a310*/  LDL.LU R242, [R1+0x854] ;  /* 0x0008540001f27983 */ /* 0x001ea80000300800 */
[----:B------:R-:W-:Y:S04]  /*3a320*/  STL [R1+0x410], R9 ;  /* 0x0004100901007387 */ /* 0x000fe80000100800 */
[----:B-1----:R-:W4:Y:S04]  /*3a330*/  LDL.LU R243, [R1+0x850] ;  /* 0x0008500001f37983 */ /* 0x002f280000300800 */
[----:B------:R0:W-:Y:S04]  /*3a340*/  STL [R1+0x40c], R2 ;  /* 0x00040c0201007387 */ /* 0x0001e80000100800 */
[----:B------:R-:W4:Y:S04]  /*3a350*/  LDL.LU R121, [R1+0x844] ;  /* 0x0008440001797983 */ /* 0x000f280000300800 */
[----:B0-----:R-:W4:Y:S04]  /*3a360*/  LDL.LU R2, [R1+0x840] ;  /* 0x0008400001027983 */ /* 0x001f280000300800 */
        /* <DEDUP_REMOVED lines=121> */
[----:B---3--:R-:W-:-:S03]  /*3ab00*/  FMUL R249, R251, 0.25 ;  /* 0x3e800000fbf97820 */ /* 0x008fc60000400000 */
[----:B------:R-:W3:Y:S04]  /*3ab10*/  LDL.LU R11, [R1+0xa0] ;  /* 0x0000a000010b7983 */ /* 0x000ee80000300800 */
[----:B------:R-:W3:Y:S04]  /*3ab20*/  LDL.LU R10, [R1+0x94] ;  /* 0x00009400010a7983 */ /* 0x000ee80000300800 */
[----:B------:R-:W3:Y:S01]  /*3ab30*/  LDL.LU R9, [R1+0x90] ;  /* 0x0000900001097983 */ /* 0x000ee20000300800 */
[----:B------:R-:W-:-:S03]  /*3ab40*/  FSEL R249, R249, R251, P1 ;  /* 0x000000fbf9f97208 */ /* 0x000fc60000800000 */
[----:B------:R-:W3:Y:S04]  /*3ab50*/  LDL.LU R8, [R1+0x84] ;  /* 0x0000840001087983 */ /* 0x000ee80000300800 */
[----:B------:R-:W3:Y:S04]  /*3ab60*/  LDL.LU R250, [R1+0x80] ;  /* 0x0000800001fa7983 */ /* 0x000ee80000300800 */
[----:B------:R-:W3:Y:S01]  /*3ab70*/  LDL.LU R251, [R1+0x74] ;  /* 0x0000740001fb7983 */ /* 0x000ee20000300800 */
[C---:B------:R-:W-:Y:S01]  /*3ab80*/  FSETP.GEU.AND P6, PT, |R7|.reuse, 1.175494350822287508e-38, PT ;  /* 0x008000000700780b */ /* 0x040fe20003fce200 */
[----:B------:R-:W-:-:S12]  /*3ab90*/  @P3 FMUL R7, R7, 0.25 ;  /* 0x3e80000007073820 */ /* 0x000fd80000400000 */
[----:B------:R-:W-:-:S06]  /*3aba0*/  @!P6 FMUL R7, R7, 16777216 ;  /* 0x4b8000000707e820 */ /* 0x000fcc0000400000 */
[----:B------:R-:W0:Y:S01]  /*3abb0*/  MUFU.RCP R7, R7 ;  /* 0x0000000700077308 */ /* 0x000e220000001000 */
[----:B------:R-:W-:Y:S01]  /*3abc0*/  @!P6 FMUL R252, R252, 16777216 ;  /* 0x4b800000fcfce820 */ /* 0x000fe20000400000 */
[----:B--2---:R-:W-:Y:S01]  /*3abd0*/  @!P6 FMUL R242, R242, 16777216 ;  /* 0x4b800000f2f2e820 */ /* 0x004fe20000400000 */
[----:B----4-:R-:W-:Y:S01]  /*3abe0*/  @!P6 FMUL R243, R243, 16777216 ;  /* 0x4b800000f3f3e820 */ /* 0x010fe20000400000 */
[----:B------:R-:W-:Y:S01]  /*3abf0*/  @!P6 FMUL R121, R121, 16777216 ;  /* 0x4b8000007979e820 */ /* 0x000fe20000400000 */
[----:B------:R-:W-:Y:S01]  /*3ac00*/  @!P6 FMUL R246, R246, 16777216 ;  /* 0x4b800000f6f6e820 */ /* 0x000fe20000400000 */
[----:B------:R-:W-:Y:S01]  /*3ac10*/  @!P6 FMUL R2, R2, 16777216 ;  /* 0x4b8000000202e820 */ /* 0x000fe20000400000 */
[----:B------:R-:W-:Y:S01]  /*3ac20*/  @!P6 FMUL R245, R245, 16777216 ;  /* 0x4b800000f5f5e820 */ /* 0x000fe20000400000 */
[C---:B0-----:R-:W-:Y:S01]  /*3ac30*/  FMUL R252, R7.reuse, R252 ;  /* 0x000000fc07fc7220 */ /* 0x041fe20000400000 */
[C---:B------:R-:W-:Y:S01]  /*3ac40*/  FMUL R242, R7.reuse, R242 ;  /* 0x000000f207f27220 */ /* 0x040fe20000400000 */
[----:B------:R-:W-:-:S03]  /*3ac50*/  FMUL R243, R7, R243 ;  /* 0x000000f307f37220 */ /* 0x000fc60000400000 */
[----:B------:R-:W-:Y:S01]  /*3ac60*/  STL [R1+0x1a5c], R252 ;  /* 0x001a5cfc01007387 */ /* 0x000fe20000100800 */
[----:B------:R-:W-:-:S03]  /*3ac70*/  FMUL R246, R7, R246 ;  /* 0x000000f607f67220 */ /* 0x000fc60000400000 */
[----:B------:R0:W-:Y:S04]  /*3ac80*/  STL [R1+0x1a68], R242 ;  /* 0x001a68f201007387 */ /* 0x0001e80000100800 */
[----:B------:R1:W-:Y:S01]  /*3ac90*/  STL [R1+0x1a6c], R243 ;  /* 0x001a6cf301007387 */ /* 0x0003e20000100800 */
[----:B------:R-:W-:Y:S01]  /*3aca0*/  @!P6 FMUL R244, R244, 16777216 ;  /* 0x4b800000f4f4e820 */ /* 0x000fe20000400000 */
[----:B------:R-:W-:Y:S01]  /*3acb0*/  @!P6 FMUL R241, R241, 16777216 ;  /* 0x4b800000f1f1e820 */ /* 0x000fe20000400000 */
[----:B------:R-:W-:Y:S01]  /*3acc0*/  @!P6 FMUL R247, R247, 16777216 ;  /* 0x4b800000f7f7e820 */ /* 0x000fe20000400000 */
[C---:B0-----:R-:W-:Y:S01]  /*3acd0*/  FMUL R242, R7.reuse, R2 ;  /* 0x0000000207f27220 */ /* 0x041fe20000400000 */
[C---:B-1----:R-:W-:Y:S02]  /*3ace0*/  FMUL R243, R7.reuse, R121 ;  /* 0x0000007907f37220 */ /* 0x042fe40000400000 */
[----:B------:R-:W2:Y:S01]  /*3acf0*/  LDL.LU R121, [R1+0x1d80] ;  /* 0x001d800001797983 */ /* 0x000ea20000300800 */
[----:B------:R-:W-:-:S03]  /*3ad00*/  FMUL R252, R7, R245 ;  /* 0x000000f507fc7220 */ /* 0x000fc60000400000 */
[----:B------:R-:W4:Y:S01]  /*3ad10*/  LDL.LU R2, [R1+0x1d7c] ;  /* 0x001d7c0001027983 */ /* 0x000f220000300800 */
[----:B------:R-:W-:-:S03]  /*3ad20*/  FMUL R244, R7, R244 ;  /* 0x000000f407f47220 */ /* 0x000fc60000400000 */
[----:B------:R0:W-:Y:S04]  /*3ad30*/  STL [R1+0x510], R243 ;  /* 0x000510f301007387 */ /* 0x0001e80000100800 */
[----:B------:R-:W-:Y:S04]  /*3ad40*/  STL [R1+0x1a78], R246 ;  /* 0x001a78f601007387 */ /* 0x000fe80000100800 */
[----:B------:R1:W-:Y:S01]  /*3ad50*/  STL [R1+0x50c], R242 ;  /* 0x00050cf201007387 */ /* 0x0003e20000100800 */
[----:B0-----:R-:W-:Y:S01]  /*3ad60*/  FMUL R243, R7, R247 ;  /* 0x000000f707f37220 */ /* 0x001fe20000400000 */
[----:B------:R-:W-:-:S02]  /*3ad70*/  @!P6 FMUL R240, R240, 16777216 ;  /* 0x4b800000f0f0e820 */ /* 0x000fc40000400000 */
[----:B------:R-:W-:Y:S01]  /*3ad80*/  STL [R1+0x1a7c], R252 ;  /* 0x001a7cfc01007387 */ /* 0x000fe20000100800 */
[----:B------:R-:W-:Y:S01]  /*3ad90*/  @!P6 FMUL R120, R120, 16777216 ;  /* 0x4b8000007878e820 */ /* 0x000fe20000400000 */
[----:B-1----:R-:W-:Y:S02]  /*3ada0*/  FMUL R242, R7, R241 ;  /* 0x000000f107f27220 */ /* 0x002fe40000400000 */
[----:B------:R-:W-:Y:S01]  /*3adb0*/  STL [R1+0x508], R244 ;  /* 0x000508f401007387 */ /* 0x000fe20000100800 */
[----:B------:R-:W-:Y:S01]  /*3adc0*/  @!P6 FMUL R118, R118, 16777216 ;  /* 0x4b8000007676e820 */ /* 0x000fe20000400000 */
[----:B------:R-:W-:Y:S02]  /*3add0*/  @!P6 FMUL R119, R119, 16777216 ;  /* 0x4b8000007777e820 */ /* 0x000fe40000400000 */
[----:B------:R-:W-:Y:S01]  /*3ade0*/  STL [R1+0x1a8c], R242 ;  /* 0x001a8cf201007387 */ /* 0x000fe20000100800 */
[----:B------:R-:W-:Y:S01]  /*3adf0*/  @!P6 FMUL R117, R117, 16777216 ;  /* 0x4b8000007575e820 */ /* 0x000fe20000400000 */
[----:B------:R-:W-:-:S02]  /*3ae00*/  @!P6 FMUL R116, R116, 16777216 ;  /* 0x4b8000007474e820 */ /* 0x000fc40000400000 */
[----:B------:R0:W-:Y:S01]  /*3ae10*/  STL [R1+0x504], R243 ;  /* 0x000504f301007387 */ /* 0x0001e20000100800 */
[C---:B------:R-:W-:Y:S01]  /*3ae20*/  FMUL R120, R7.reuse, R120 ;  /* 0x0000007807787220 */ /* 0x040fe20000400000 */
[----:B------:R-:W-:Y:S01]  /*3ae30*/  @!P6 FMUL R114, R114, 16777216 ;  /* 0x4b8000007272e820 */ /* 0x000fe20000400000 */
[----:B------:R-:W-:Y:S01]  /*3ae40*/  FMUL R246, R7, R118 ;  /* 0x0000007607f67220 */ /* 0x000fe20000400000 */
[----:B------:R-:W-:Y:S01]  /*3ae50*/  @!P6 FMUL R115, R115, 16777216 ;  /* 0x4b8000007373e820 */ /* 0x000fe20000400000 */
[----:B------:R-:W-:Y:S01]  /*3ae60*/  FMUL R119, R7, R119 ;  /* 0x0000007707777220 */ /* 0x000fe20000400000 */
[----:B------:R-:W-:Y:S01]  /*3ae70*/  @!P6 FMUL R113, R113, 16777216 ;  /* 0x4b8000007171e820 */ /* 0x000fe20000400000 */
[C---:B0-----:R-:W-:Y:S01]  /*3ae80*/  FMUL R243, R7.reuse, R240 ;  /* 0x000000f007f37220 */ /* 0x041fe20000400000 */
[C---:B------:R-:W-:Y:S01]  /*3ae90*/  FMUL R252, R7.reuse, R117 ;  /* 0x0000007507fc7220 */ /* 0x040fe20000400000 */
[----:B------:R-:W-:Y:S01]  /*3aea0*/  @!P6 FMUL R112, R112, 16777216 ;  /* 0x4b8000007070e820 */ /* 0x000fe20000400000 */
[----:B------:R-:W-:Y:S01]  /*3aeb0*/  FMUL R116, R7, R116 ;  /* 0x0000007407747220 */ /* 0x000fe20000400000 */
[----:B------:R-:W-:Y:S01]  /*3aec0*/  @!P6 FMUL R111, R111, 16777216 ;  /* 0x4b8000006f6fe820 */ /* 0x000fe20000400000 */
[----:B------:R-:W-:Y:S01]  /*3aed0*/  STL [R1+0x1a90], R243 ;  /* 0x001a90f301007387 */ /* 0x000fe20000100800 */
[C---:B------:R-:W-:Y:S01]  /*3aee0*/  FMUL R247, R7.reuse, R114 ;  /* 0x0000007207f77220 */ /* 0x040fe20000400000 */
[----:B------:R-:W-:Y:S01]  /*3aef0*/  @!P6 FMUL R110, R110, 16777216 ;  /* 0x4b8000006e6ee820 */ /* 0x000fe20000400000 */
[----:B------:R-:W-:Y:S01]  /*3af00*/  FMUL R115, R7, R115 ;  /* 0x0000007307737220 */ /* 0x000fe20000400000 */
[----:B------:R-:W-:Y:S01]  /*3af10*/  STL [R1+0x500], R120 ;  /* 0x0005007801007387 */ /* 0x000fe20000100800 */
[----:B------:R-:W-:Y:S01]  /*3af20*/  @!P6 FMUL R109, R109, 16777216 ;  /* 0x4b8000006d6de820 */ /* 0x000fe20000400000 */
[----:B------:R-:W-:-:S02]  /*3af30*/  FMUL R242, R7, R113 ;  /* 0x0000007107f27220 */ /* 0x000fc40000400000 */
[----:B------:R-:W-:Y:S01]  /*3af40*/  STL [R1+0x1a98], R246 ;  /* 0x001a98f601007387 */ /* 0x000fe20000100800 */
[----:B------:R-:W-:Y:S01]  /*3af50*/  @!P6 FMUL R108, R108, 16777216 ;  /* 0x4b8000006c6ce820 */ /* 0x000fe20000400000 */
[----:B------:R-:W-:Y:S02]  /*3af60*/  FMUL R112, R7, R112 ;  /* 0x0000007007707220 */ /* 0x000fe40000400000 */
[----:B------:R-:W-:Y:S01]  /*3af70*/  STL [R1+0x4fc], R119 ;  /* 0x0004fc7701007387 */ /* 0x000fe20000100800 */
[----:B------:R-:W-:Y:S01]  /*3af80*/  @!P6 FMUL R107, R107, 16777216 ;  /* 0x4b8000006b6be820 */ /* 0x000fe20000400000 */
[C---:B------:R-:W-:Y:S02]  /*3af90*/  FMUL R111, R7.reuse, R111 ;  /* 0x0000006f076f7220 */ /* 0x040fe40000400000 */
[----:B------:R-:W-:Y:S01]  /*3afa0*/  STL [R1+0x1a9c], R252 ;  /* 0x001a9cfc01007387 */ /* 0x000fe20000100800 */
[----:B------:R-:W-:Y:S01]  /*3afb0*/  @!P6 FMUL R106, R106, 16777216 ;  /* 0x4b8000006a6ae820 */ /* 0x000fe20000400000 */
[----:B------:R-:W-:-:S02]  /*3afc0*/  FMUL R110, R7, R110 ;  /* 0x0000006e076e7220 */ /* 0x000fc40000400000 */
[----:B------:R-:W-:Y:S01]  /*3afd0*/  STL [R1+0x4f8], R116 ;  /* 0x0004f87401007387 */ /* 0x000fe20000100800 */
[----:B------:R-:W-:Y:S01]  /*3afe0*/  @!P6 FMUL R105, R105, 16777216 ;  /* 0x4b8000006969e820 */ /* 0x000fe20000400000 */
[C---:B------:R-:W-:Y:S02]  /*3aff0*/  FMUL R109, R7.reuse, R109 ;  /* 0x0000006d076d7220 */ /* 0x040fe40000400000 */
[----:B------:R0:W-:Y:S01]  /*3b000*/  STL [R1+0x1aa8], R247 ;  /* 0x001aa8f701007387 */ /* 0x0001e20000100800 */
[----:B------:R-:W-:Y:S01]  /*3b010*/  @!P6 FMUL R104, R104, 16777216 ;  /* 0x4b8000006868e820 */ /* 0x000fe20000400000 */
[C---:B------:R-:W-:Y:S02]  /*3b020*/  FMUL R108, R7.reuse, R108 ;  /* 0x0000006c076c7220 */ /* 0x040fe40000400000 */
[----:B------:R-:W-:Y:S01]  /*3b030*/  STL [R1+0x4f4], R115 ;  /* 0x0004f47301007387 */ /* 0x000fe20000100800 */
[----:B------:R-:W-:Y:S01]  /*3b040*/  @!P6 FMUL R102, R102, 16777216 ;  /* 0x4b8000006666e820 */ /* 0x000fe20000400000 */
[----:B------:R-:W-:-:S02]  /*3b050*/  FMUL R107, R7, R107 ;  /* 0x0000006b076b7220 */ /* 0x000fc40000400000 */
[----:B------:R1:W-:Y:S01]  /*3b060*/  STL [R1+0x1aac], R242 ;  /* 0x001aacf201007387 */ /* 0x0003e20000100800 */
        /* <DEDUP_REMOVED lines=10> */
[C---:B0-----:R-:W-:Y:S02]  /*3b110*/  FMUL R247, R7.reuse, R102 ;  /* 0x0000006607f77220 */ /* 0x041fe40000400000 */
[----:B------:R-:W-:Y:S01]  /*3b120*/  STL [R1+0x314], R109 ;  /* 0x0003146d01007387 */ /* 0x000fe20000100800 */
[----:B------:R-:W-:Y:S01]  /*3b130*/  @!P6 FMUL R98, R98, 16777216 ;  /* 0x4b8000006262e820 */ /* 0x000fe20000400000 */
[----:B------:R-:W-:Y:S02]  /*3b140*/  FMUL R103, R7, R103 ;  /* 0x0000006707677220 */ /* 0x000fe40000400000 */
[----:B------:R-:W-:Y:S01]  /*3b150*/  STL [R1+0x4e8], R108 ;  /* 0x0004e86c01007387 */ /* 0x000fe20000100800 */
[----:B------:R-:W-:Y:S01]  /*3b160*/  @!P6 FMUL R97, R97, 16777216 ;  /* 0x4b8000006161e820 */ /* 0x000fe20000400000 */
[----:B-1----:R-:W-:-:S02]  /*3b170*/  FMUL R242, R7, R101 ;  /* 0x0000006507f27220 */ /* 0x002fc40000400000 */
        /* <DEDUP_REMOVED lines=146> */
[C---:B------:R-:W-:Y:S02]  /*3baa0*/  FMUL R52, R7.reuse, R52 ;  /* 0x0000003407347220 */ /* 0x040fe40000400000 */
[----:B------:R-:W-:Y:S01]  /*3bab0*/  STL [R1+0x294], R58 ;  /* 0x0002943a01007387 */ /* 0x000fe20000100800 */
[----:B------:R-:W-:Y:S01]  /*3bac0*/  @!P6 FMUL R46, R46, 16777216 ;  /* 0x4b8000002e2ee820 */ /* 0x000fe20000400000 */
[----:B------:R-:W-:Y:S02]  /*3bad0*/  FMUL R51, R7, R51 ;  /* 0x0000003307337220 */ /* 0x000fe40000400000 */
        /* <DEDUP_REMOVED lines=8> */
[----:B------:R-:W-:Y:S02]  /*3bb60*/  FMUL R48, R7, R48 ;  /* 0x0000003007307220 */ /* 0x000fe40000400000 */
[----:B------:R-:W-:Y:S01]  /*3bb70*/  STL [R1+0x43c], R55 ;  /* 0x00043c3701007387 */ /* 0x000fe20000100800 */
[----:B------:R-:W-:Y:S01]  /*3bb80*/  @!P6 FMUL R43, R43, 16777216 ;  /* 0x4b8000002b2be820 */ /* 0x000fe20000400000 */
[----:B------:R-:W-:-:S02]  /*3bb90*/  @!P6 FMUL R42, R42, 16777216 ;  /* 0x4b8000002a2ae820 */ /* 0x000fc40000400000 */
[----:B------:R1:W-:Y:S01]  /*3bba0*/  STL [R1+0x1b44], R242 ;  /* 0x001b44f201007387 */ /* 0x0003e20000100800 */
[C---:B------:R-:W-:Y:S01]  /*3bbb0*/  FMUL R47, R7.reuse, R47 ;  /* 0x0000002f072f7220 */ /* 0x040fe20000400000 */
[----:B0-----:R-:W-:Y:S02]  /*3bbc0*/  FMUL R247, R7, R46 ;  /* 0x0000002e07f77220 */ /* 0x001fe40000400000 */
[----:B------:R-:W-:Y:S01]  /*3bbd0*/  STL [R1+0x438], R52 ;  /* 0x0004383401007387 */ /* 0x000fe20000100800 */
[----:B------:R-:W-:Y:S01]  /*3bbe0*/  @!P6 FMUL R41, R41, 16777216 ;  /* 0x4b8000002929e820 */ /* 0x000fe20000400000 */
[----:B------:R-:W-:Y:S02]  /*3bbf0*/  @!P6 FMUL R40, R40, 16777216 ;  /* 0x4b8000002828e820 */ /* 0x000fe40000400000 */
[----:B------:R-:W-:Y:S01]  /*3bc00*/  STL [R1+0x434], R51 ;  /* 0x0004343301007387 */ /* 0x000fe20000100800 */
[C---:B------:R-:W-:Y:S01]  /*3bc10*/  FMUL R44, R7.reuse, R44 ;  /* 0x0000002c072c7220 */ /* 0x040fe20000400000 */
        /* <DEDUP_REMOVED lines=86> */
[----:B---3--:R-:W-:Y:S01]  /*3c180*/  @!P6 FMUL R11, R11, 16777216 ;  /* 0x4b8000000b0be820 */ /* 0x008fe20000400000 */
[C---:B------:R-:W-:Y:S02]  /*3c190*/  FMUL R15, R7.reuse, R15 ;  /* 0x0000000f070f7220 */ /* 0x040fe40000400000 */
[----:B------:R-:W-:Y:S01]  /*3c1a0*/  STL [R1+0x210], R21 ;  /* 0x0002101501007387 */ /* 0x000fe20000100800 */
[----:B------:R-:W-:Y:S01]  /*3c1b0*/  @!P6 FMUL R10, R10, 16777216 ;  /* 0x4b8000000a0ae820 */ /* 0x000fe20000400000 */
[----:B------:R-:W-:-:S02]  /*3c1c0*/  FMUL R14, R7, R14 ;  /* 0x0000000e070e7220 */ /* 0x000fc40000400000 */
[----:B------:R-:W-:Y:S01]  /*3c1d0*/  STL [R1+0x35c], R20 ;  /* 0x00035c1401007387 */ /* 0x000fe20000100800 */
[----:B------:R-:W-:Y:S01]  /*3c1e0*/  FMUL R13, R7, R13 ;  /* 0x0000000d070d7220 */ /* 0x000fe20000400000 */
[----:B------:R-:W-:Y:S02]  /*3c1f0*/  @!P6 FMUL R9, R9, 16777216 ;  /* 0x4b8000000909e820 */ /* 0x000fe40000400000 */
[----:B------:R-:W-:Y:S01]  /*3c200*/  STL [R1+0x358], R19 ;  /* 0x0003581301007387 */ /* 0x000fe20000100800 */
[C---:B------:R-:W-:Y:S01]  /*3c210*/  FMUL R12, R7.reuse, R12 ;  /* 0x0000000c070c7220 */ /* 0x040fe20000400000 */
[C---:B------:R-:W-:Y:S02]  /*3c220*/  FMUL R11, R7.reuse, R11 ;  /* 0x0000000b070b7220 */ /* 0x040fe40000400000 */
[----:B------:R-:W-:Y:S01]  /*3c230*/  STL [R1+0x204], R18 ;  /* 0x0002041201007387 */ /* 0x000fe20000100800 */
[----:B------:R-:W-:Y:S01]  /*3c240*/  @!P6 FMUL R8, R8, 16777216 ;  /* 0x4b8000000808e820 */ /* 0x000fe20000400000 */
[----:B------:R-:W-:-:S02]  /*3c250*/  FMUL R10, R7, R10 ;  /* 0x0000000a070a7220 */ /* 0x000fc40000400000 */
[----:B------:R-:W-:Y:S01]  /*3c260*/  STL [R1+0x200], R17 ;  /* 0x0002001101007387 */ /* 0x000fe20000100800 */
[----:B------:R-:W-:-:S03]  /*3c270*/  @!P6 FMUL R250, R250, 16777216 ;  /* 0x4b800000fafae820 */ /* 0x000fc60000400000 */
[----:B------:R-:W-:Y:S01]  /*3c280*/  STL [R1+0x328], R16 ;  /* 0x0003281001007387 */ /* 0x000fe20000100800 */
[----:B------:R-:W-:-:S03]  /*3c290*/  FMUL R9, R7, R9 ;  /* 0x0000000907097220 */ /* 0x000fc60000400000 */
[----:B------:R-:W-:Y:S01]  /*3c2a0*/  STL [R1+0x320], R15 ;  /* 0x0003200f01007387 */ /* 0x000fe20000100800 */
[----:B------:R-:W-:-:S03]  /*3c2b0*/  @!P6 FMUL R251, R251, 16777216 ;  /* 0x4b800000fbfbe820 */ /* 0x000fc60000400000 */
[----:B------:R-:W-:Y:S01]  /*3c2c0*/  STL [R1+0x1dc], R14 ;  /* 0x0001dc0e01007387 */ /* 0x000fe20000100800 */
[----:B------:R-:W-:-:S03]  /*3c2d0*/  FMUL R8, R7, R8 ;  /* 0x0000000807087220 */ /* 0x000fc60000400000 */
[----:B------:R-:W-:Y:S01]  /*3c2e0*/  STL [R1+0x1c8], R13 ;  /* 0x0001c80d01007387 */ /* 0x000fe20000100800 */
[----:B------:R-:W-:-:S03]  /*3c2f0*/  @!P6 FMUL R0, R0, 16777216 ;  /* 0x4b8000000000e820 */ /* 0x000fc60000400000 */
[----:B------:R-:W-:Y:S04]  /*3c300*/  STL [R1+0x30c], R12 ;  /* 0x00030c0c01007387 */ /* 0x000fe80000100800 */
[----:B------:R-:W-:Y:S04]  /*3c310*/  STL [R1+0x308], R11 ;  /* 0x0003080b01007387 */ /* 0x000fe80000100800 */
[----:B------:R0:W-:Y:S04]  /*3c320*/  STL [R1+0x19c], R10 ;  /* 0x00019c0a01007387 */ /* 0x0001e80000100800 */
[----:B------:R1:W-:Y:S01]  /*3c330*/  STL [R1+0x198], R9 ;  /* 0x0001980901007387 */ /* 0x0003e20000100800 */
[----:B0-----:R-:W-:-:S03]  /*3c340*/  FMUL R10, R7, R250 ;  /* 0x000000fa070a7220 */ /* 0x001fc60000400000 */
[----:B------:R0:W-:Y:S01]  /*3c350*/  STL [R1+0x2ec], R8 ;  /* 0x0002ec0801007387 */ /* 0x0001e20000100800 */
[----:B-1----:R-:W-:-:S03]  /*3c360*/  FMUL R9, R7, R251 ;  /* 0x000000fb07097220 */ /* 0x002fc60000400000 */
[----:B------:R1:W-:Y:S01]  /*3c370*/  STL [R1+0x2e8], R10 ;  /* 0x0002e80a01007387 */ /* 0x0003e20000100800 */
[----:B0-----:R-:W-:-:S03]  /*3c380*/  FMUL R8, R7, R0 ;  /* 0x0000000007087220 */ /* 0x001fc60000400000 */
[----:B------:R-:W3:Y:S04]  /*3c390*/  LDL.LU R0, [R1+0x1d78] ;  /* 0x001d780001007983 */ /* 0x000ee80000300800 */
[----:B------:R0:W-:Y:S04]  /*3c3a0*/  STL [R1+0x15c], R9 ;  /* 0x00015c0901007387 */ /* 0x0001e80000100800 */
[----:B------:R-:W2:Y:S04]  /*3c3b0*/  LDL.LU R244, [R1+0x85c] ;  /* 0x00085c0001f47983 */ /* 0x000ea80000300800 */
[----:B------:R4:W-:Y:S04]  /*3c3c0*/  STL [R1+0x158], R8 ;  /* 0x0001580801007387 */ /* 0x0009e80000100800 */
        /* <DEDUP_REMOVED lines=94> */
[----:B------:R-:W-:-:S03]  /*3c9b0*/  @!P6 FMUL R3, R3, 16777216 ;  /* 0x4b8000000303e820 */ /* 0x000fc60000400000 */
[----:B------:R-:W2:Y:S04]  /*3c9c0*/  LDL.LU R33, [R1+0x154] ;  /* 0x0001540001217983 */ /* 0x000ea80000300800 */
[----:B------:R-:W2:Y:S04]  /*3c9d0*/  LDL.LU R32, [R1+0x150] ;  /* 0x0001500001207983 */ /* 0x000ea80000300800 */
[----:B------:R-:W2:Y:S04]  /*3c9e0*/  LDL.LU R31, [R1+0x144] ;  /* 0x00014400011f7983 */ /* 0x000ea80000300800 */
        /* <DEDUP_REMOVED lines=10> */
[----:B-1----:R-:W2:Y:S04]  /*3ca90*/  LDL.LU R10, [R1+0xec] ;  /* 0x0000ec00010a7983 */ /* 0x002ea80000300800 */
        /* <DEDUP_REMOVED lines=14> */
[----:B0-----:R-:W2:Y:S04]  /*3cb80*/  LDL.LU R9, [R1+0x78] ;  /* 0x0000780001097983 */ /* 0x001ea80000300800 */
[----:B----4-:R-:W4:Y:S04]  /*3cb90*/  LDL.LU R8, [R1+0x6c] ;  /* 0x00006c0001087983 */ /* 0x010f280000300800 */
[----:B------:R-:W4:Y:S04]  /*3cba0*/  LDL.LU R251, [R1+0x68] ;  /* 0x0000680001fb7983 */ /* 0x000f280000300800 */
[----:B------:R0:W-:Y:S04]  /*3cbb0*/  STL [R1+0x1a60], R3 ;  /* 0x001a600301007387 */ /* 0x0001e80000100800 */
[----:B0-----:R-:W4:Y:S01]  /*3cbc0*/  LDL.LU R3, [R1+0x83c] ;  /* 0x00083c0001037983 */ /* 0x001f220000300800 */
[C---:B------:R-:W-:Y:S01]  /*3cbd0*/  FSETP.GEU.AND P4, PT, |R6|.reuse, 1.175494350822287508e-38, PT ;  /* 0x008000000600780b */ /* 0x040fe20003f8e200 */
[----:B------:R-:W-:-:S12]  /*3cbe0*/  @P2 FMUL R6, R6, 0.25 ;  /* 0x3e80000006062820 */ /* 0x000fd80000400000 */
[----:B------:R-:W-:-:S06]  /*3cbf0*/  @!P4 FMUL R6, R6, 16777216 ;  /* 0x4b8000000606c820 */ /* 0x000fcc0000400000 */
[----:B------:R-:W0:Y:S01]  /*3cc00*/  MUFU.RCP R6, R6 ;  /* 0x0000000600067308 */ /* 0x000e220000001000 */
[----:B---3--:R-:W-:Y:S01]  /*3cc10*/  @!P4 FMUL R0, R0, 16777216 ;  /* 0x4b8000000000c820 */ /* 0x008fe20000400000 */
[----:B--2---:R-:W-:Y:S01]  /*3cc20*/  @!P4 FMUL R244, R244, 16777216 ;  /* 0x4b800000f4f4c820 */ /* 0x004fe20000400000 */
[----:B------:R-:W-:Y:S01]  /*3cc30*/  @!P4 FMUL R245, R245, 16777216 ;  /* 0x4b800000f5f5c820 */ /* 0x000fe20000400000 */
[----:B------:R-:W-:Y:S01]  /*3cc40*/  @!P4 FMUL R120, R120, 16777216 ;  /* 0x4b8000007878c820 */ /* 0x000fe20000400000 */
[----:B------:R-:W-:Y:S01]  /*3cc50*/  @!P4 FMUL R119, R119, 16777216 ;  /* 0x4b8000007777c820 */ /* 0x000fe20000400000 */
[----:B------:R-:W-:Y:S01]  /*3cc60*/  @!P4 FMUL R118, R118, 16777216 ;  /* 0x4b8000007676c820 */ /* 0x000fe20000400000 */
[C---:B0-----:R-:W-:Y:S01]  /*3cc70*/  FMUL R0, R6.reuse, R0 ;  /* 0x0000000006007220 */ /* 0x041fe20000400000 */
[C---:B------:R-:W-:Y:S01]  /*3cc80*/  FMUL R244, R6.reuse, R244 ;  /* 0x000000f406f47220 */ /* 0x040fe20000400000 */
[----:B------:R-:W-:-:S03]  /*3cc90*/  FMUL R245, R6, R245 ;  /* 0x000000f506f57220 */ /* 0x000fc60000400000 */
[----:B------:R0:W-:Y:S04]  /*3cca0*/  STL [R1+0x1a64], R0 ;  /* 0x001a640001007387 */ /* 0x0001e80000100800 */
[----:B------:R1:W-:Y:S04]  /*3ccb0*/  STL [R1+0x1a70], R244 ;  /* 0x001a70f401007387 */ /* 0x0003e80000100800 */
[----:B------:R2:W-:Y:S01]  /*3ccc0*/  STL [R1+0x1a74], R245 ;  /* 0x001a74f501007387 */ /* 0x0005e20000100800 */
[C---:B0-----:R-:W-:Y:S01]  /*3ccd0*/  FMUL R0, R6.reuse, R119 ;  /* 0x0000007706007220 */ /* 0x041fe20000400000 */
[----:B-1----:R-:W-:-:S02]  /*3cce0*/  FMUL R244, R6, R120 ;  /* 0x0000007806f47220 */ /* 0x002fc40000400000 */
[----:B------:R-:W3:Y:S04]  /*3ccf0*/  LDL.LU R120, [R1+0x1d74] ;  /* 0x001d740001787983 */ /* 0x000ee80000300800 */
[----:B------:R-:W3:Y:S01]  /*3cd00*/  LDL.LU R119, [R1+0x1d70] ;  /* 0x001d700001777983 */ /* 0x000ee20000300800 */
[----:B------:R-:W-:-:S03]  /*3cd10*/  @!P4 FMUL R117, R117, 16777216 ;  /* 0x4b8000007575c820 */ /* 0x000fc60000400000 */
[----:B------:R0:W-:Y:S01]  /*3cd20*/  STL [R1+0x4b0], R244 ;  /* 0x0004b0f401007387 */ /* 0x0001e20000100800 */
[----:B------:R-:W-:Y:S01]  /*3cd30*/  @!P4 FMUL R116, R116, 16777216 ;  /* 0x4b8000007474c820 */ /* 0x000fe20000400000 */
[----:B------:R-:W-:Y:S01]  /*3cd40*/  @!P4 FMUL R115, R115, 16777216 ;  /* 0x4b8000007373c820 */ /* 0x000fe20000400000 */
[----:B------:R-:W-:Y:S01]  /*3cd50*/  @!P4 FMUL R114, R114, 16777216 ;  /* 0x4b8000007272c820 */ /* 0x000fe20000400000 */
[----:B------:R-:W-:Y:S01]  /*3cd60*/  @!P4 FMUL R113, R113, 16777216 ;  /* 0x4b8000007171c820 */ /* 0x000fe20000400000 */
[----:B------:R-:W-:Y:S02]  /*3cd70*/  @!P4 FMUL R112, R112, 16777216 ;  /* 0x4b8000007070c820 */ /* 0x000fe40000400000 */
[C---:B--2---:R-:W-:Y:S01]  /*3cd80*/  FMUL R245, R6.reuse, R114 ;  /* 0x0000007206f57220 */ /* 0x044fe20000400000 */
[----:B0-----:R-:W-:Y:S01]  /*3cd90*/  FMUL R244, R6, R115 ;  /* 0x0000007306f47220 */ /* 0x001fe20000400000 */
[----:B------:R-:W-:Y:S01]  /*3cda0*/  @!P4 FMUL R111, R111, 16777216 ;  /* 0x4b8000006f6fc820 */ /* 0x000fe20000400000 */
[----:B------:R-:W-:Y:S01]  /*3cdb0*/  @!P4 FMUL R240, R240, 16777216 ;  /* 0x4b800000f0f0c820 */ /* 0x000fe20000400000 */
[----:B------:R-:W-:Y:S01]  /*3cdc0*/  @!P4 FMUL R110, R110, 16777216 ;  /* 0x4b8000006e6ec820 */ /* 0x000fe20000400000 */
[----:B------:R-:W-:Y:S01]  /*3cdd0*/  @!P4 FMUL R243, R243, 16777216 ;  /* 0x4b800000f3f3c820 */ /* 0x000fe20000400000 */
[----:B------:R-:W-:Y:S01]  /*3cde0*/  @!P4 FMUL R109, R109, 16777216 ;  /* 0x4b8000006d6dc820 */ /* 0x000fe20000400000 */
[----:B------:R-:W-:-:S02]  /*3cdf0*/  FMUL R240, R6, R240 ;  /* 0x000000f006f07220 */ /* 0x000fc40000400000 */
[----:B------:R-:W-:Y:S01]  /*3ce00*/  FMUL R243, R6, R243 ;  /* 0x000000f306f37220 */ /* 0x000fe20000400000 */
[----:B------:R-:W-:Y:S01]  /*3ce10*/  @!P4 FMUL R108, R108, 16777216 ;  /* 0x4b8000006c6cc820 */ /* 0x000fe20000400000 */
[----:B------:R-:W-:Y:S01]  /*3ce20*/  @!P4 FMUL R107, R107, 16777216 ;  /* 0x4b8000006b6bc820 */ /* 0x000fe20000400000 */
[----:B------:R-:W-:Y:S01]  /*3ce30*/  @!P4 FMUL R246, R246, 16777216 ;  /* 0x4b800000f6f6c820 */ /* 0x000fe20000400000 */
[----:B------:R-:W-:Y:S01]  /*3ce40*/  @!P4 FMUL R106, R106, 16777216 ;  /* 0x4b8000006a6ac820 */ /* 0x000fe20000400000 */
[----:B------:R-:W-:Y:S01]  /*3ce50*/  @!P4 FMUL R252, R252, 16777216 ;  /* 0x4b800000fcfcc820 */ /* 0x000fe20000400000 */
[----:B------:R-:W-:Y:S01]  /*3ce60*/  @!P4 FMUL R105, R105, 16777216 ;  /* 0x4b8000006969c820 */ /* 0x000fe20000400000 */
[----:B------:R-:W-:Y:S01]  /*3ce70*/  FMUL R246, R6, R246 ;  /* 0x000000f606f67220 */ /* 0x000fe20000400000 */
[----:B------:R-:W-:Y:S01]  /*3ce80*/  @!P4 FMUL R104, R104, 16777216 ;  /* 0x4b8000006868c820 */ /* 0x000fe20000400000 */
[----:B------:R-:W-:Y:S01]  /*3ce90*/  FMUL R252, R6, R252 ;  /* 0x000000fc06fc7220 */ /* 0x000fe20000400000 */
[----:B------:R-:W-:Y:S01]  /*3cea0*/  @!P4 FMUL R103, R103, 16777216 ;  /* 0x4b8000006767c820 */ /* 0x000fe20000400000 */
        /* <DEDUP_REMOVED lines=43> */
[----:B----4-:R-:W-:-:S04]  /*3d160*/  @!P4 FMUL R3, R3, 16777216 ;  /* 0x4b8000000303c820 */ /* 0x010fc80000400000 */
[----:B------:R-:W-:-:S05]  /*3d170*/  FMUL R3, R6, R3 ;  /* 0x0000000306037220 */ /* 0x000fca0000400000 */
[----:B------:R0:W-:Y:S04]  /*3d180*/  STL [R1+0x1a80], R3 ;  /* 0x001a800301007387 */ /* 0x0001e80000100800 */
[----:B------:R1:W-:Y:S01]  /*3d190*/  STL [R1+0x4ac], R0 ;  /* 0x0004ac0001007387 */ /* 0x0003e20000100800 */
[C---:B0-----:R-:W-:Y:S01]  /*3d1a0*/  FMUL R3, R6.reuse, R117 ;  /* 0x0000007506037220 */ /* 0x041fe20000400000 */
[C---:B-1----:R-:W-:Y:S02]  /*3d1b0*/  FMUL R0, R6.reuse, R118 ;  /* 0x0000007606007220 */ /* 0x042fe40000400000 */
[----:B------:R-:W2:Y:S04]  /*3d1c0*/  LDL.LU R118, [R1+0x1d6c] ;  /* 0x001d6c0001767983 */ /* 0x000ea80000300800 */
[----:B------:R0:W-:Y:S04]  /*3d1d0*/  STL [R1+0x1a94], R0 ;  /* 0x001a940001007387 */ /* 0x0001e80000100800 */
[----:B------:R-:W4:Y:S01]  /*3d1e0*/  LDL.LU R117, [R1+0x1d68] ;  /* 0x001d680001757983 */ /* 0x000f220000300800 */
[----:B0-----:R-:W-:-:S03]  /*3d1f0*/  FMUL R0, R6, R116 ;  /* 0x0000007406007220 */ /* 0x001fc60000400000 */
[----:B------:R-:W2:Y:S04]  /*3d200*/  LDL.LU R116, [R1+0x1d64] ;  /* 0x001d640001747983 */ /* 0x000ea80000300800 */
[----:B------:R0:W-:Y:S04]  /*3d210*/  STL [R1+0x4a8], R3 ;  /* 0x0004a80301007387 */ /* 0x0001e80000100800 */
[----:B------:R-:W4:Y:S04]  /*3d220*/  LDL.LU R115, [R1+0x1d60] ;  /* 0x001d600001737983 */ /* 0x000f280000300800 */
[----:B------:R1:W-:Y:S01]  /*3d230*/  STL [R1+0x4a4], R0 ;  /* 0x0004a40001007387 */ /* 0x0003e20000100800 */
[----:B0-----:R-:W-:-:S03]  /*3d240*/  FMUL R3, R6, R113 ;  /* 0x0000007106037220 */ /* 0x001fc60000400000 */
[----:B------:R-:W-:Y:S04]  /*3d250*/  STL [R1+0x1aa0], R244 ;  /* 0x001aa0f401007387 */ /* 0x000fe80000100800 */
[----:B------:R-:W4:Y:S01]  /*3d260*/  LDL.LU R114, [R1+0x1d5c] ;  /* 0x001d5c0001727983 */ /* 0x000f220000300800 */
[----:B-1----:R-:W-:-:S03]  /*3d270*/  FMUL R0, R6, R112 ;  /* 0x0000007006007220 */ /* 0x002fc60000400000 */
[----:B------:R-:W-:Y:S04]  /*3d280*/  STL [R1+0x1aa4], R245 ;  /* 0x001aa4f501007387 */ /* 0x000fe80000100800 */
[----:B------:R-:W3:Y:S04]  /*3d290*/  LDL.LU R113, [R1+0x1d58] ;  /* 0x001d580001717983 */ /* 0x000ee80000300800 */
[----:B------:R-:W2:Y:S04]  /*3d2a0*/  LDL.LU R112, [R1+0x1d54] ;  /* 0x001d540001707983 */ /* 0x000ea80000300800 */
[----:B------:R0:W-:Y:S02]  /*3d2b0*/  STL [R1+0x490], R3 ;  /* 0x0004900301007387 */ /* 0x0001e40000100800 */
[----:B0-----:R-:W-:-:S02]  /*3d2c0*/  FMUL R3, R6, R111 ;  /* 0x0000006f06037220 */ /* 0x001fc40000400000 */
[----:B------:R-:W4:Y:S04]  /*3d2d0*/  LDL.LU R111, [R1+0x1d50] ;  /* 0x001d5000016f7983 */ /* 0x000f280000300800 */
[----:B------:R0:W-:Y:S04]  /*3d2e0*/  STL [R1+0x48c], R0 ;  /* 0x00048c0001007387 */ /* 0x0001e80000100800 */
[----:B------:R1:W-:Y:S04]  /*3d2f0*/  STL [R1+0x1ab0], R3 ;  /* 0x001ab00301007387 */ /* 0x0003e80000100800 */
[----:B------:R-:W-:Y:S01]  /*3d300*/  STL [R1+0x1ab4], R240 ;  /* 0x001ab4f001007387 */ /* 0x000fe20000100800 */
[C---:B0-----:R-:W-:Y:S01]  /*3d310*/  FMUL R0, R6.reuse, R109 ;  /* 0x0000006d06007220 */ /* 0x041fe20000400000 */
[----:B-1----:R-:W-:-:S02]  /*3d320*/  FMUL R3, R6, R110 ;  /* 0x0000006e06037220 */ /* 0x002fc40000400000 */
[----:B------:R-:W4:Y:S04]  /*3d330*/  LDL.LU R110, [R1+0x1d4c] ;  /* 0x001d4c00016e7983 */ /* 0x000f280000300800 */
[----:B------:R-:W4:Y:S04]  /*3d340*/  LDL.LU R109, [R1+0x1d48] ;  /* 0x001d4800016d7983 */ /* 0x000f280000300800 */
[----:B------:R0:W-:Y:S04]  /*3d350*/  STL [R1+0x488], R3 ;  /* 0x0004880301007387 */ /* 0x0001e80000100800 */
[----:B------:R-:W-:Y:S04]  /*3d360*/  STL [R1+0x1ab8], R243 ;  /* 0x001ab8f301007387 */ /* 0x000fe80000100800 */
[----:B------:R1:W-:Y:S01]  /*3d370*/  STL [R1+0x484], R0 ;  /* 0x0004840001007387 */ /* 0x0003e20000100800 */
[C---:B0-----:R-:W-:Y:S01]  /*3d380*/  FMUL R3, R6.reuse, R107 ;  /* 0x0000006b06037220 */ /* 0x041fe20000400000 */
[----:B-1----:R-:W-:-:S02]  /*3d390*/  FMUL R0, R6, R108 ;  /* 0x0000006c06007220 */ /* 0x002fc40000400000 */
[----:B------:R-:W4:Y:S04]  /*3d3a0*/  LDL.LU R108, [R1+0x1d44] ;  /* 0x001d4400016c7983 */ /* 0x000f280000300800 */
[----:B------:R0:W-:Y:S04]  /*3d3b0*/  STL [R1+0x1abc], R0 ;  /* 0x001abc0001007387 */ /* 0x0001e80000100800 */
[----:B------:R-:W4:Y:S01]  /*3d3c0*/  LDL.LU R107, [R1+0x1d40] ;  /* 0x001d4000016b7983 */ /* 0x000f220000300800 */
[----:B0-----:R-:W-:-:S03]  /*3d3d0*/  FMUL R0, R6, R106 ;  /* 0x0000006a06007220 */ /* 0x001fc60000400000 */
[----:B------:R-:W4:Y:S04]  /*3d3e0*/  LDL.LU R106, [R1+0x1d3c] ;  /* 0x001d3c00016a7983 */ /* 0x000f280000300800 */
[----:B------:R0:W-:Y:S01]  /*3d3f0*/  STL [R1+0x470], R3 ;  /* 0x0004700301007387 */ /* 0x0001e20000100800 */
[----:B------:R-:W-:-:S03]  /*3d400*/  FMUL R244, R6, R103 ;  /* 0x0000006706f47220 */ /* 0x000fc60000400000 */
[----:B------:R-:W-:Y:S04]  /*3d410*/  STL [R1+0x1ac0], R246 ;  /* 0x001ac0f601007387 */ /* 0x000fe80000100800 */
[----:B------:R1:W-:Y:S01]  /*3d420*/  STL [R1+0x46c], R0 ;  /* 0x00046c0001007387 */ /* 0x0003e20000100800 */
[----:B0-----:R-:W-:-:S03]  /*3d430*/  FMUL R3, R6, R105 ;  /* 0x0000006906037220 */ /* 0x001fc60000400000 */
[----:B------:R-:W-:Y:S01]  /*3d440*/  STL [R1+0x1ac4], R252 ;  /* 0x001ac4fc01007387 */ /* 0x000fe20000100800 */
[----:B------:R-:W-:-:S03]  /*3d450*/  FMUL R245, R6, R102 ;  /* 0x0000006606f57220 */ /* 0x000fc60000400000 */
[----:B------:R-:W3:Y:S01]  /*3d460*/  LDL.LU R105, [R1+0x1d38] ;  /* 0x001d380001697983 */ /* 0x000ee20000300800 */
[----:B-1----:R-:W-:-:S03]  /*3d470*/  FMUL R0, R6, R104 ;  /* 0x0000006806007220 */ /* 0x002fc60000400000 */
        /* <DEDUP_REMOVED lines=9> */
[----:B------:R-:W4:Y:S04]  /*3d510*/  LDL.LU R101, [R1+0x1d28] ;  /* 0x001d280001657983 */ /* 0x000f280000300800 */
[----:B------:R-:W4:Y:S04]  /*3d520*/  LDL.LU R100, [R1+0x1d24] ;  /* 0x001d240001647983 */ /* 0x000f280000300800 */
[----:B------:R0:W-:Y:S01]  /*3d530*/  STL [R1+0x450], R3 ;  /* 0x0004500301007387 */ /* 0x0001e20000100800 */
[C---:B------:R-:W-:Y:S01]  /*3d540*/  FMUL R240, R6.reuse, R98 ;  /* 0x0000006206f07220 */ /* 0x040fe20000400000 */
[----:B0-----:R-:W-:-:S02]  /*3d550*/  FMUL R3, R6, R99 ;  /* 0x0000006306037220 */ /* 0x001fc40000400000 */
[----:B------:R-:W4:Y:S04]  /*3d560*/  LDL.LU R99, [R1+0x1d20] ;  /* 0x001d200001637983 */ /* 0x000f280000300800 */
[----:B------:R0:W-:Y:S04]  /*3d570*/  STL [R1+0x44c], R0 ;  /* 0x00044c0001007387 */ /* 0x0001e80000100800 */
[----:B------:R1:W-:Y:S04]  /*3d580*/  STL [R1+0x1ad8], R3 ;  /* 0x001ad80301007387 */ /* 0x0003e80000100800 */
[----:B------:R-:W4:Y:S01]  /*3d590*/  LDL.LU R98, [R1+0x1d1c] ;  /* 0x001d1c0001627983 */ /* 0x000f220000300800 */
[----:B0-----:R-:W-:-:S03]  /*3d5a0*/  FMUL R0, R6, R96 ;  /* 0x0000006006007220 */ /* 0x001fc60000400000 */
[----:B------:R-:W-:Y:S01]  /*3d5b0*/  STL [R1+0x1adc], R240 ;  /* 0x001adcf001007387 */ /* 0x000fe20000100800 */
[----:B-1----:R-:W-:-:S03]  /*3d5c0*/  FMUL R3, R6, R97 ;  /* 0x0000006106037220 */ /* 0x002fc60000400000 */
[----:B------:R-:W3:Y:S01]  /*3d5d0*/  LDL.LU R97, [R1+0x1d18] ;  /* 0x001d180001617983 */ /* 0x000ee20000300800 */
[----:B------:R-:W-:-:S03]  /*3d5e0*/  FMUL R243, R6, R95 ;  /* 0x0000005f06f37220 */ /* 0x000fc60000400000 */
[----:B------:R-:W2:Y:S04]  /*3d5f0*/  LDL.LU R96, [R1+0x1d14] ;  /* 0x001d140001607983 */ /* 0x000ea80000300800 */
[----:B------:R0:W-:Y:S04]  /*3d600*/  STL [R1+0x448], R3 ;  /* 0x0004480301007387 */ /* 0x0001e80000100800 */
[----:B------:R-:W4:Y:S04]  /*3d610*/  LDL.LU R95, [R1+0x1d10] ;  /* 0x001d1000015f7983 */ /* 0x000f280000300800 */
[----:B------:R1:W-:Y:S01]  /*3d620*/  STL [R1+0x444], R0 ;  /* 0x0004440001007387 */ /* 0x0003e20000100800 */
[----:B0-----:R-:W-:-:S03]  /*3d630*/  FMUL R3, R6, R93 ;  /* 0x0000005d06037220 */ /* 0x001fc60000400000 */
[----:B------:R-:W-:Y:S01]  /*3d640*/  STL [R1+0x1ae0], R243 ;  /* 0x001ae0f301007387 */ /* 0x000fe20000100800 */
[----:B-1----:R-:W-:-:S03]  /*3d650*/  FMUL R0, R6, R94 ;  /* 0x0000005e06007220 */ /* 0x002fc60000400000 */
[----:B------:R-:W4:Y:S01]  /*3d660*/  LDL.LU R94, [R1+0x1d0c] ;  /* 0x001d0c00015e7983 */ /* 0x000f220000300800 */
[----:B------:R-:W-:-:S03]  /*3d670*/  FMUL R246, R6, R91 ;  /* 0x0000005b06f67220 */ /* 0x000fc60000400000 */
[----:B------:R0:W-:Y:S01]  /*3d680*/  STL [R1+0x1ae4], R0 ;  /* 0x001ae40001007387 */ /* 0x0001e20000100800 */
[----:B------:R-:W-:-:S03]  /*3d690*/  FMUL R252, R6, R90 ;  /* 0x0000005a06fc7220 */ /* 0x000fc60000400000 */
[----:B------:R-:W4:Y:S01]  /*3d6a0*/  LDL.LU R93, [R1+0x1d08] ;  /* 0x001d0800015d7983 */ /* 0x000f220000300800 */
[----:B0-----:R-:W-:-:S03]  /*3d6b0*/  FMUL R0, R6, R92 ;  /* 0x0000005c06007220 */ /* 0x001fc60000400000 */
[----:B------:R-:W4:Y:S04]  /*3d6c0*/  LDL.LU R92, [R1+0x1d04] ;  /* 0x001d0400015c7983 */ /* 0x000f280000300800 */
[----:B------:R0:W-:Y:S04]  /*3d6d0*/  STL [R1+0x430], R3 ;  /* 0x0004300301007387 */ /* 0x0001e80000100800 */
[----:B------:R-:W4:Y:S04]  /*3d6e0*/  LDL.LU R91, [R1+0x1d00] ;  /* 0x001d0000015b7983 */ /* 0x000f280000300800 */
[----:B------:R1:W-:Y:S01]  /*3d6f0*/  STL [R1+0x42c], R0 ;  /* 0x00042c0001007387 */ /* 0x0003e20000100800 */
[----:B0-----:R-:W-:-:S03]  /*3d700*/  FMUL R3, R6, R89 ;  /* 0x0000005906037220 */ /* 0x001fc60000400000 */
[----:B------:R-:W-:Y:S01]  /*3d710*/  STL [R1+0x1af0], R246 ;  /* 0x001af0f601007387 */ /* 0x000fe20000100800 */
[----:B------:R-:W-:-:S03]  /*3d720*/  FMUL R244, R6, R87 ;  /* 0x0000005706f47220 */ /* 0x000fc60000400000 */
[----:B------:R-:W4:Y:S01]  /*3d730*/  LDL.LU R90, [R1+0x1cfc] ;  /* 0x001cfc00015a7983 */ /* 0x000f220000300800 */
[----:B-1----:R-:W-:-:S03]  /*3d740*/  FMUL R0, R6, R88 ;  /* 0x0000005806007220 */ /* 0x002fc60000400000 */
[----:B------:R-:W-:Y:S01]  /*3d750*/  STL [R1+0x1af4], R252 ;  /* 0x001af4fc01007387 */ /* 0x000fe20000100800 */
[----:B------:R-:W-:-:S03]  /*3d760*/  FMUL R245, R6, R86 ;  /* 0x0000005606f57220 */ /* 0x000fc60000400000 */
[----:B------:R-:W3:Y:S04]  /*3d770*/  LDL.LU R89, [R1+0x1cf8] ;  /* 0x001cf80001597983 */ /* 0x000ee80000300800 */
        /* <DEDUP_REMOVED lines=75> */
[----:B------:R-:W-:Y:S01]  /*3dc30*/  @!P4 FMUL R59, R59, 16777216 ;  /* 0x4b8000003b3bc820 */ /* 0x000fe20000400000 */
[----:B0-----:R-:W-:-:S02]  /*3dc40*/  FMUL R3, R6, R61 ;  /* 0x0000003d06037220 */ /* 0x001fc40000400000 */
[----:B------:R-:W-:Y:S01]  /*3dc50*/  STL [R1+0x1b38], R243 ;  /* 0x001b38f301007387 */ /* 0x000fe20000100800 */
[----:B------:R-:W-:Y:S01]  /*3dc60*/  @!P4 FMUL R58, R58, 16777216 ;  /* 0x4b8000003a3ac820 */ /* 0x000fe20000400000 */
[C---:B-1----:R-:W-:Y:S02]  /*3dc70*/  FMUL R0, R6.reuse, R62 ;  /* 0x0000003e06007220 */ /* 0x042fe40000400000 */
[----:B------:R-:W4:Y:S01]  /*3dc80*/  LDL.LU R62, [R1+0x1c8c] ;  /* 0x001c8c00013e7983 */ /* 0x000f220000300800 */
[----:B------:R-:W-:-:S03]  /*3dc90*/  FMUL R246, R6, R59 ;  /* 0x0000003b06f67220 */ /* 0x000fc60000400000 */
[----:B------:R0:W-:Y:S01]  /*3dca0*/  STL [R1+0x1b3c], R0 ;  /* 0x001b3c0001007387 */ /* 0x0001e20000100800 */
[----:B------:R-:W-:Y:S01]  /*3dcb0*/  @!P4 FMUL R57, R57, 16777216 ;  /* 0x4b8000003939c820 */ /* 0x000fe20000400000 */
[----:B------:R-:W-:Y:S02]  /*3dcc0*/  FMUL R252, R6, R58 ;  /* 0x0000003a06fc7220 */ /* 0x000fe40000400000 */
[----:B------:R-:W4:Y:S01]  /*3dcd0*/  LDL.LU R61, [R1+0x1c88] ;  /* 0x001c8800013d7983 */ /* 0x000f220000300800 */
[----:B------:R-:W-:Y:S01]  /*3dce0*/  @!P4 FMUL R56, R56, 16777216 ;  /* 0x4b8000003838c820 */ /* 0x000fe20000400000 */
[----:B0-----:R-:W-:Y:S02]  /*3dcf0*/  FMUL R0, R6, R60 ;  /* 0x0000003c06007220 */ /* 0x001fe40000400000 */
[----:B------:R-:W4:Y:S01]  /*3dd00*/  LDL.LU R60, [R1+0x1c84] ;  /* 0x001c8400013c7983 */ /* 0x000f220000300800 */
[----:B------:R-:W-:-:S03]  /*3dd10*/  @!P4 FMUL R55, R55, 16777216 ;  /* 0x4b8000003737c820 */ /* 0x000fc60000400000 */
[----:B------:R0:W-:Y:S01]  /*3dd20*/  STL [R1+0x354], R3 ;  /* 0x0003540301007387 */ /* 0x0001e20000100800 */
[----:B------:R-:W-:-:S03]  /*3dd30*/  @!P4 FMUL R54, R54, 16777216 ;  /* 0x4b8000003636c820 */ /* 0x000fc60000400000 */
        /* <DEDUP_REMOVED lines=8> */
[----:B------:R-:W-:Y:S01]  /*3ddc0*/  @!P4 FMUL R53, R53, 16777216 ;  /* 0x4b8000003535c820 */ /* 0x000fe20000400000 */
[----:B------:R-:W-:Y:S02]  /*3ddd0*/  FMUL R245, R6, R54 ;  /* 0x0000003606f57220 */ /* 0x000fe40000400000 */
[----:B------:R-:W3:Y:S01]  /*3dde0*/  LDL.LU R57, [R1+0x1c78] ;  /* 0x001c780001397983 */ /* 0x000ee20000300800 */
[----:B------:R-:W-:-:S03]  /*3ddf0*/  @!P4 FMUL R52, R52, 16777216 ;  /* 0x4b8000003434c820 */ /* 0x000fc60000400000 */
[----:B------:R-:W2:Y:S04]  /*3de00*/  LDL.LU R56, [R1+0x1c74] ;  /* 0x001c740001387983 */ /* 0x000ea80000300800 */
[----:B------:R0:W-:Y:S04]  /*3de10*/  STL [R1+0x33c], R3 ;  /* 0x00033c0301007387 */ /* 0x0001e80000100800 */
[----:B------:R-:W4:Y:S01]  /*3de20*/  LDL.LU R55, [R1+0x1c70] ;  /* 0x001c700001377983 */ /* 0x000f220000300800 */
[----:B------:R-:W-:-:S03]  /*3de30*/  @!P4 FMUL R51, R51, 16777216 ;  /* 0x4b8000003333c820 */ /* 0x000fc60000400000 */
[----:B------:R1:W-:Y:S01]  /*3de40*/  STL [R1+0x338], R0 ;  /* 0x0003380001007387 */ /* 0x0003e20000100800 */
[----:B0-----:R-:W-:-:S03]  /*3de50*/  FMUL R3, R6, R53 ;  /* 0x0000003506037220 */ /* 0x001fc60000400000 */
[----:B------:R-:W-:Y:S04]  /*3de60*/  STL [R1+0x1b58], R244 ;  /* 0x001b58f401007387 */ /* 0x000fe80000100800 */
[----:B------:R-:W4:Y:S01]  /*3de70*/  LDL.LU R54, [R1+0x1c6c] ;  /* 0x001c6c0001367983 */ /* 0x000f220000300800 */
[----:B-1----:R-:W-:-:S03]  /*3de80*/  FMUL R0, R6, R52 ;  /* 0x0000003406007220 */ /* 0x002fc60000400000 */
[----:B------:R-:W-:Y:S01]  /*3de90*/  STL [R1+0x1b5c], R245 ;  /* 0x001b5cf501007387 */ /* 0x000fe20000100800 */
[----:B------:R-:W-:-:S03]  /*3dea0*/  @!P4 FMUL R50, R50, 16777216 ;  /* 0x4b8000003232c820 */ /* 0x000fc60000400000 */
[----:B------:R-:W4:Y:S04]  /*3deb0*/  LDL.LU R53, [R1+0x1c68] ;  /* 0x001c680001357983 */ /* 0x000f280000300800 */
[----:B------:R-:W4:Y:S01]  /*3dec0*/  LDL.LU R52, [R1+0x1c64] ;  /* 0x001c640001347983 */ /* 0x000f220000300800 */
[----:B------:R-:W-:-:S03]  /*3ded0*/  @!P4 FMUL R49, R49, 16777216 ;  /* 0x4b8000003131c820 */ /* 0x000fc60000400000 */
[----:B------:R0:W-:Y:S01]  /*3dee0*/  STL [R1+0x304], R3 ;  /* 0x0003040301007387 */ /* 0x0001e20000100800 */
[----:B------:R-:W-:Y:S01]  /*3def0*/  FMUL R240, R6, R50 ;  /* 0x0000003206f07220 */ /* 0x000fe20000400000 */
[----:B------:R-:W-:Y:S01]  /*3df00*/  @!P4 FMUL R48, R48, 16777216 ;  /* 0x4b8000003030c820 */ /* 0x000fe20000400000 */
[----:B------:R-:W-:Y:S01]  /*3df10*/  @!P4 FMUL R47, R47, 16777216 ;  /* 0x4b8000002f2fc820 */ /* 0x000fe20000400000 */
[----:B0-----:R-:W-:Y:S02]  /*3df20*/  FMUL R3, R6, R51 ;  /* 0x0000003306037220 */ /* 0x001fe40000400000 */
[----:B------:R-:W4:Y:S04]  /*3df30*/  LDL.LU R51, [R1+0x1c60] ;  /* 0x001c600001337983 */ /* 0x000f280000300800 */
[----:B------:R0:W-:Y:S04]  /*3df40*/  STL [R1+0x2fc], R0 ;  /* 0x0002fc0001007387 */ /* 0x0001e80000100800 */
[----:B------:R1:W-:Y:S01]  /*3df50*/  STL [R1+0x1b60], R3 ;  /* 0x001b600301007387 */ /* 0x0003e20000100800 */
[----:B------:R-:W-:-:S03]  /*3df60*/  @!P4 FMUL R46, R46, 16777216 ;  /* 0x4b8000002e2ec820 */ /* 0x000fc60000400000 */
[----:B------:R-:W4:Y:S01]  /*3df70*/  LDL.LU R50, [R1+0x1c5c] ;  /* 0x001c5c0001327983 */ /* 0x000f220000300800 */
[----:B0-----:R-:W-:-:S03]  /*3df80*/  FMUL R0, R6, R48 ;  /* 0x0000003006007220 */ /* 0x001fc60000400000 */
[----:B------:R-:W-:Y:S01]  /*3df90*/  STL [R1+0x1b64], R240 ;  /* 0x001b64f001007387 */ /* 0x000fe20000100800 */
[----:B-1----:R-:W-:-:S03]  /*3dfa0*/  FMUL R3, R6, R49 ;  /* 0x0000003106037220 */ /* 0x002fc60000400000 */
[----:B------:R-:W3:Y:S01]  /*3dfb0*/  LDL.LU R49, [R1+0x1c58] ;  /* 0x001c580001317983 */ /* 0x000ee20000300800 */
[----:B------:R-:W-:-:S03]  /*3dfc0*/  FMUL R243, R6, R47 ;  /* 0x0000002f06f37220 */ /* 0x000fc60000400000 */
[----:B------:R-:W2:Y:S01]  /*3dfd0*/  LDL.LU R48, [R1+0x1c54] ;  /* 0x001c540001307983 */ /* 0x000ea20000300800 */
[----:B------:R-:W-:-:S03]  /*3dfe0*/  @!P4 FMUL R45, R45, 16777216 ;  /* 0x4b8000002d2dc820 */ /* 0x000fc60000400000 */
[----:B------:R0:W-:Y:S04]  /*3dff0*/  STL [R1+0x1f4], R3 ;  /* 0x0001f40301007387 */ /* 0x0001e80000100800 */
[----:B------:R-:W4:Y:S01]  /*3e000*/  LDL.LU R47, [R1+0x1c50] ;  /* 0x001c5000012f7983 */ /* 0x000f220000300800 */
[----:B------:R-:W-:-:S03]  /*3e010*/  @!P4 FMUL R44, R44, 16777216 ;  /* 0x4b8000002c2cc820 */ /* 0x000fc60000400000 */
[----:B------:R1:W-:Y:S01]  /*3e020*/  STL [R1+0x1f0], R0 ;  /* 0x0001f00001007387 */ /* 0x0003e20000100800 */
[----:B------:R-:W-:Y:S01]  /*3e030*/  @!P4 FMUL R43, R43, 16777216 ;  /* 0x4b8000002b2bc820 */ /* 0x000fe20000400000 */
[----:B0-----:R-:W-:Y:S02]  /*3e040*/  FMUL R3, R6, R45 ;  /* 0x0000002d06037220 */ /* 0x001fe40000400000 */
[----:B------:R-:W-:Y:S01]  /*3e050*/  STL [R1+0x1b68], R243 ;  /* 0x001b68f301007387 */ /* 0x000fe20000100800 */
[----:B------:R-:W-:Y:S01]  /*3e060*/  @!P4 FMUL R42, R42, 16777216 ;  /* 0x4b8000002a2ac820 */ /* 0x000fe20000400000 */
[C---:B-1----:R-:W-:Y:S02]  /*3e070*/  FMUL R0, R6.reuse, R46 ;  /* 0x0000002e06007220 */ /* 0x042fe40000400000 */
[----:B------:R-:W4:Y:S01]  /*3e080*/  LDL.LU R46, [R1+0x1c4c] ;  /* 0x001c4c00012e7983 */ /* 0x000f220000300800 */
[----:B------:R-:W-:-:S03]  /*3e090*/  FMUL R246, R6, R43 ;  /* 0x0000002b06f67220 */ /* 0x000fc60000400000 */
[----:B------:R0:W-:Y:S01]  /*3e0a0*/  STL [R1+0x1b6c], R0 ;  /* 0x001b6c0001007387 */ /* 0x0001e20000100800 */
[----:B------:R-:W-:Y:S01]  /*3e0b0*/  @!P4 FMUL R41, R41, 16777216 ;  /* 0x4b8000002929c820 */ /* 0x000fe20000400000 */
[----:B------:R-:W-:Y:S02]  /*3e0c0*/  @!P4 FMUL R247, R247, 16777216 ;  /* 0x4b800000f7f7c820 */ /* 0x000fe40000400000 */
[----:B------:R-:W4:Y:S01]  /*3e0d0*/  LDL.LU R45, [R1+0x1c48] ;  /* 0x001c4800012d7983 */ /* 0x000f220000300800 */
[----:B------:R-:W-:Y:S01]  /*3e0e0*/  FMUL R252, R6, R42 ;  /* 0x0000002a06fc7220 */ /* 0x000fe20000400000 */
[----:B------:R-:W-:Y:S01]  /*3e0f0*/  @!P4 FMUL R40, R40, 16777216 ;  /* 0x4b8000002828c820 */ /* 0x000fe20000400000 */
[----:B0-----:R-:W-:Y:S02]  /*3e100*/  FMUL R0, R6, R44 ;  /* 0x0000002c06007220 */ /* 0x001fe40000400000 */
[----:B------:R-:W4:Y:S01]  /*3e110*/  LDL.LU R44, [R1+0x1c44] ;  /* 0x001c4400012c7983 */ /* 0x000f220000300800 */
[----:B------:R-:W-:-:S03]  /*3e120*/  @!P4 FMUL R242, R242, 16777216 ;  /* 0x4b800000f2f2c820 */ /* 0x000fc60000400000 */
[----:B------:R0:W-:Y:S01]  /*3e130*/  STL [R1+0x1c4], R3 ;  /* 0x0001c40301007387 */ /* 0x0001e20000100800 */
[----:B------:R-:W-:-:S03]  /*3e140*/  FMUL R247, R6, R247 ;  /* 0x000000f706f77220 */ /* 0x000fc60000400000 */
[----:B------:R-:W4:Y:S01]  /*3e150*/  LDL.LU R43, [R1+0x1c40] ;  /* 0x001c4000012b7983 */ /* 0x000f220000300800 */
[----:B------:R-:W-:-:S03]  /*3e160*/  @!P4 FMUL R39, R39, 16777216 ;  /* 0x4b8000002727c820 */ /* 0x000fc60000400000 */
        /* <DEDUP_REMOVED lines=8> */
[----:B------:R-:W-:Y:S02]  /*3e1f0*/  @!P4 FMUL R37, R37, 16777216 ;  /* 0x4b8000002525c820 */ /* 0x000fe40000400000 */
[----:B------:R-:W3:Y:S01]  /*3e200*/  LDL.LU R41, [R1+0x1c38] ;  /* 0x001c380001297983 */ /* 0x000ee20000300800 */
[----:B------:R-:W-:-:S03]  /*3e210*/  @!P4 FMUL R36, R36, 16777216 ;  /* 0x4b8000002424c820 */ /* 0x000fc60000400000 */
[----:B------:R-:W2:Y:S04]  /*3e220*/  LDL.LU R40, [R1+0x1c34] ;  /* 0x001c340001287983 */ /* 0x000ea80000300800 */
[----:B------:R0:W-:Y:S01]  /*3e230*/  STL [R1+0x1b4], R3 ;  /* 0x0001b40301007387 */ /* 0x0001e20000100800 */
[----:B------:R-:W-:-:S03]  /*3e240*/  FMUL R244, R6, R37 ;  /* 0x0000002506f47220 */ /* 0x000fc60000400000 */
[----:B------:R-:W-:Y:S01]  /*3e250*/  STL [R1+0x1b78], R247 ;  /* 0x001b78f701007387 */ /* 0x000fe20000100800 */
[----:B------:R-:W-:-:S03]  /*3e260*/  @!P4 FMUL R35, R35, 16777216 ;  /* 0x4b8000002323c820 */ /* 0x000fc60000400000 */
[----:B------:R1:W-:Y:S01]  /*3e270*/  STL [R1+0x1b0], R0 ;  /* 0x0001b00001007387 */ /* 0x0003e20000100800 */
[----:B0-----:R-:W-:-:S03]  /*3e280*/  FMUL R3, R6, R39 ;  /* 0x0000002706037220 */ /* 0x001fc60000400000 */
[----:B------:R-:W-:Y:S01]  /*3e290*/  STL [R1+0x1b7c], R242 ;  /* 0x001b7cf201007387 */ /* 0x000fe20000100800 */
[----:B------:R-:W-:-:S03]  /*3e2a0*/  FMUL R245, R6, R36 ;  /* 0x0000002406f57220 */ /* 0x000fc60000400000 */
[----:B------:R-:W4:Y:S01]  /*3e2b0*/  LDL.LU R39, [R1+0x1c30] ;  /* 0x001c300001277983 */ /* 0x000f220000300800 */
[----:B-1----:R-:W-:-:S03]  /*3e2c0*/  FMUL R0, R6, R38 ;  /* 0x0000002606007220 */ /* 0x002fc60000400000 */
[----:B------:R-:W4:Y:S01]  /*3e2d0*/  LDL.LU R38, [R1+0x1c2c] ;  /* 0x001c2c0001267983 */ /* 0x000f220000300800 */
[----:B------:R-:W-:-:S03]  /*3e2e0*/  @!P4 FMUL R34, R34, 16777216 ;  /* 0x4b8000002222c820 */ /* 0x000fc60000400000 */
        /* <DEDUP_REMOVED lines=18> */
[----:B------:R-:W3:Y:S04]  /*3e410*/  LDL.LU R33, [R1+0x1c18] ;  /* 0x001c180001217983 */ /* 0x000ee80000300800 */
[----:B------:R0:W-:Y:S04]  /*3e420*/  STL [R1+0x170], R0 ;  /* 0x0001700001007387 */ /* 0x0001e80000100800 */
[----:B------:R1:W-:Y:S01]  /*3e430*/  STL [R1+0x1b88], R3 ;  /* 0x001b880301007387 */ /* 0x0003e20000100800 */
[----:B------:R-:W-:-:S03]  /*3e440*/  @!P4 FMUL R28, R28, 16777216 ;  /* 0x4b8000001c1cc820 */ /* 0x000fc60000400000 */
[----:B------:R-:W2:Y:S01]  /*3e450*/  LDL.LU R32, [R1+0x1c14] ;  /* 0x001c140001207983 */ /* 0x000ea20000300800 */
[----:B0-----:R-:W-:-:S03]  /*3e460*/  FMUL R0, R6, R30 ;  /* 0x0000001e06007220 */ /* 0x001fc60000400000 */
[----:B------:R-:W-:Y:S01]  /*3e470*/  STL [R1+0x1b8c], R240 ;  /* 0x001b8cf001007387 */ /* 0x000fe20000100800 */
[----:B-1----:R-:W-:-:S03]  /*3e480*/  FMUL R3, R6, R31 ;  /* 0x0000001f06037220 */ /* 0x002fc60000400000 */
[----:B------:R-:W4:Y:S01]  /*3e490*/  LDL.LU R31, [R1+0x1c10] ;  /* 0x001c1000011f7983 */ /* 0x000f220000300800 */
[----:B------:R-:W-:-:S03]  /*3e4a0*/  FMUL R243, R6, R29 ;  /* 0x0000001d06f37220 */ /* 0x000fc60000400000 */
[----:B------:R-:W4:Y:S01]  /*3e4b0*/  LDL.LU R30, [R1+0x1c0c] ;  /* 0x001c0c00011e7983 */ /* 0x000f220000300800 */
[----:B------:R-:W-:-:S03]  /*3e4c0*/  @!P4 FMUL R27, R27, 16777216 ;  /* 0x4b8000001b1bc820 */ /* 0x000fc60000400000 */
[----:B------:R0:W-:Y:S01]  /*3e4d0*/  STL [R1+0x144], R3 ;  /* 0x0001440301007387 */ /* 0x0001e20000100800 */
[----:B------:R-:W-:-:S03]  /*3e4e0*/  @!P4 FMUL R7, R7, 16777216 ;  /* 0x4b8000000707c820 */ /* 0x000fc60000400000 */
[----:B------:R-:W4:Y:S01]  /*3e4f0*/  LDL.LU R29, [R1+0x1c08] ;  /* 0x001c0800011d7983 */ /* 0x000f220000300800 */
[----:B------:R-:W-:-:S03]  /*3e500*/  @!P4 FMUL R26, R26, 16777216 ;  /* 0x4b8000001a1ac820 */ /* 0x000fc60000400000 */
[----:B------:R1:W-:Y:S01]  /*3e510*/  STL [R1+0x140], R0 ;  /* 0x0001400001007387 */ /* 0x0003e20000100800 */
[----:B------:R-:W-:Y:S01]  /*3e520*/  @!P4 FMUL R241, R241, 16777216 ;  /* 0x4b800000f1f1c820 */ /* 0x000fe20000400000 */
[C---:B0-----:R-:W-:Y:S02]  /*3e530*/  FMUL R3, R6.reuse, R27 ;  /* 0x0000001b06037220 */ /* 0x041fe40000400000 */
[----:B------:R-:W-:Y:S01]  /*3e540*/  STL [R1+0x1b90], R243 ;  /* 0x001b90f301007387 */ /* 0x000fe20000100800 */
[C---:B------:R-:W-:Y:S01]  /*3e550*/  FMUL R246, R6.reuse, R7 ;  /* 0x0000000706f67220 */ /* 0x040fe20000400000 */
[----:B-1----:R-:W-:Y:S02]  /*3e560*/  FMUL R0, R6, R28 ;  /* 0x0000001c06007220 */ /* 0x002fe40000400000 */
[----:B------:R-:W4:Y:S01]  /*3e570*/  LDL.LU R28, [R1+0x1c04] ;  /* 0x001c0400011c7983 */ /* 0x000f220000300800 */
[----:B------:R-:W-:Y:S01]  /*3e580*/  @!P4 FMUL R14, R14, 16777216 ;  /* 0x4b8000000e0ec820 */ /* 0x000fe20000400000 */
[----:B------:R-:W-:-:S02]  /*3e590*/  @!P4 FMUL R10, R10, 16777216 ;  /* 0x4b8000000a0ac820 */ /* 0x000fc40000400000 */
[----:B------:R0:W-:Y:S01]  /*3e5a0*/  STL [R1+0x1b94], R0 ;  /* 0x001b940001007387 */ /* 0x0001e20000100800 */
[----:B------:R-:W-:Y:S01]  /*3e5b0*/  @!P4 FMUL R11, R11, 16777216 ;  /* 0x4b8000000b0bc820 */ /* 0x000fe20000400000 */
[C---:B------:R-:W-:Y:S02]  /*3e5c0*/  FMUL R252, R6.reuse, R241 ;  /* 0x000000f106fc7220 */ /* 0x040fe40000400000 */
[----:B------:R-:W4:Y:S01]  /*3e5d0*/  LDL.LU R27, [R1+0x1c00] ;  /* 0x001c0000011b7983 */ /* 0x000f220000300800 */
[C---:B------:R-:W-:Y:S01]  /*3e5e0*/  FMUL R247, R6.reuse, R10 ;  /* 0x0000000a06f77220 */ /* 0x040fe20000400000 */
[C---:B0-----:R-:W-:Y:S02]  /*3e5f0*/  FMUL R0, R6.reuse, R26 ;  /* 0x0000001a06007220 */ /* 0x041fe40000400000 */
[----:B------:R-:W4:Y:S04]  /*3e600*/  LDL.LU R26, [R1+0x1bfc] ;  /* 0x001bfc00011a7983 */ /* 0x000f280000300800 */
[----:B------:R0:W-:Y:S04]  /*3e610*/  STL [R1+0x124], R3 ;  /* 0x0001240301007387 */ /* 0x0001e80000100800 */
[----:B------:R-:W-:Y:S04]  /*3e620*/  STL [R1+0x1b98], R246 ;  /* 0x001b98f601007387 */ /* 0x000fe80000100800 */
[----:B------:R1:W-:Y:S01]  /*3e630*/  STL [R1+0x120], R0 ;  /* 0x0001200001007387 */ /* 0x0003e20000100800 */
[----:B0-----:R-:W-:-:S03]  /*3e640*/  FMUL R3, R6, R14 ;  /* 0x0000000e06037220 */ /* 0x001fc60000400000 */
[----:B------:R-:W-:Y:S01]  /*3e650*/  STL [R1+0x1b9c], R252 ;  /* 0x001b9cfc01007387 */ /* 0x000fe20000100800 */
[----:B------:R-:W-:Y:S01]  /*3e660*/  @!P4 FMUL R250, R250, 16777216 ;  /* 0x4b800000fafac820 */ /* 0x000fe20000400000 */
[----:B-1----:R-:W-:Y:S02]  /*3e670*/  FMUL R0, R6, R11 ;  /* 0x0000000b06007220 */ /* 0x002fe40000400000 */
[----:B------:R-:W-:Y:S04]  /*3e680*/  STL [R1+0x104], R3 ;  /* 0x0001040301007387 */ /* 0x000fe80000100800 */
[----:B------:R0:W-:Y:S01]  /*3e690*/  STL [R1+0x1ba0], R247 ;  /* 0x001ba0f701007387 */ /* 0x0001e20000100800 */
[----:B------:R-:W-:-:S03]  /*3e6a0*/  @!P4 FMUL R25, R25, 16777216 ;  /* 0x4b8000001919c820 */ /* 0x000fc60000400000 */
[----:B------:R1:W-:Y:S01]  /*3e6b0*/  STL [R1+0xf8], R0 ;  /* 0x0000f80001007387 */ /* 0x0003e20000100800 */
[----:B------:R-:W-:-:S03]  /*3e6c0*/  FMUL R242, R6, R250 ;  /* 0x000000fa06f27220 */ /* 0x000fc60000400000 */
[----:B------:R-:W4:Y:S01]  /*3e6d0*/  LDL.LU R241, [R1+0x868] ;  /* 0x0008680001f17983 */ /* 0x000f220000300800 */
[----:B------:R-:W-:-:S03]  /*3e6e0*/  @!P4 FMUL R24, R24, 16777216 ;  /* 0x4b8000001818c820 */ /* 0x000fc60000400000 */
[----:B0-----:R-:W4:Y:S01]  /*3e6f0*/  LDL.LU R247, [R1+0x54] ;  /* 0x0000540001f77983 */ /* 0x001f220000300800 */
[----:B------:R-:W-:-:S03]  /*3e700*/  @!P4 FMUL R23, R23, 16777216 ;  /* 0x4b8000001717c820 */ /* 0x000fc60000400000 */
[----:B------:R-:W4:Y:S01]  /*3e710*/  LDL.LU R14, [R1+0x4c] ;  /* 0x00004c00010e7983 */ /* 0x000f220000300800 */
[----:B------:R-:W-:-:S03]  /*3e720*/  FMUL R3, R6, R25 ;  /* 0x0000001906037220 */ /* 0x000fc60000400000 */
[----:B------:R-:W4:Y:S04]  /*3e730*/  LDL.LU R11, [R1+0x44] ;  /* 0x00004400010b7983 */ /* 0x000f280000300800 */
[----:B------:R-:W4:Y:S01]  /*3e740*/  LDL.LU R7, [R1+0x38] ;  /* 0x0000380001077983 */ /* 0x000f220000300800 */
[----:B-1----:R-:W-:-:S03]  /*3e750*/  FMUL R0, R6, R24 ;  /* 0x0000001806007220 */ /* 0x002fc60000400000 */
[----:B------:R-:W4:Y:S01]  /*3e760*/  LDL.LU R10, [R1+0x2c] ;  /* 0x00002c00010a7983 */ /* 0x000f220000300800 */
[----:B------:R-:W-:-:S03]  /*3e770*/  FMUL R244, R6, R23 ;  /* 0x0000001706f47220 */ /* 0x000fc60000400000 */
[----:B------:R-:W4:Y:S01]  /*3e780*/  LDL.LU R250, [R1+0x28] ;  /* 0x0000280001fa7983 */ /* 0x000f220000300800 */
[----:B------:R-:W-:-:S03]  /*3e790*/  @!P4 FMUL R22, R22, 16777216 ;  /* 0x4b8000001616c820 */ /* 0x000fc60000400000 */
[----:B------:R0:W-:Y:S01]  /*3e7a0*/  STL [R1+0x1ba4], R242 ;  /* 0x001ba4f201007387 */ /* 0x0001e20000100800 */
[----:B------:R-:W-:Y:S01]  /*3e7b0*/  @!P4 FMUL R21, R21, 16777216 ;  /* 0x4b8000001515c820 */ /* 0x000fe20000400000 */
[----:B------:R-:W-:Y:S01]  /*3e7c0*/  @!P4 FMUL R20, R20, 16777216 ;  /* 0x4b8000001414c820 */ /* 0x000fe20000400000 */
[----:B------:R-:W-:Y:S01]  /*3e7d0*/  @!P4 FMUL R19, R19, 16777216 ;  /* 0x4b8000001313c820 */ /* 0x000fe20000400000 */
[----:B0-----:R-:W4:Y:S04]  /*3e7e0*/  LDL.LU R242, [R1+0x50] ;  /* 0x0000500001f27983 */ /* 0x001f280000300800 */
[----:B------:R-:W4:Y:S04]  /*3e7f0*/  LDL.LU R25, [R1+0x1bf8] ;  /* 0x001bf80001197983 */ /* 0x000f280000300800 */
[----:B------:R-:W4:Y:S04]  /*3e800*/  LDL.LU R24, [R1+0x1bf4] ;  /* 0x001bf40001187983 */ /* 0x000f280000300800 */
[----:B------:R0:W-:Y:S01]  /*3e810*/  STL [R1+0xdc], R3 ;  /* 0x0000dc0301007387 */ /* 0x0001e20000100800 */
[----:B------:R-:W-:-:S03]  /*3e820*/  FMUL R245, R6, R22 ;  /* 0x0000001606f57220 */ /* 0x000fc60000400000 */
[----:B------:R-:W4:Y:S04]  /*3e830*/  LDL.LU R23, [R1+0x1bf0] ;  /* 0x001bf00001177983 */ /* 0x000f280000300800 */
[----:B------:R1:W-:Y:S01]  /*3e840*/  STL [R1+0xd8], R0 ;  /* 0x0000d80001007387 */ /* 0x0003e20000100800 */
[----:B0-----:R-:W-:-:S03]  /*3e850*/  FMUL R3, R6, R21 ;  /* 0x0000001506037220 */ /* 0x001fc60000400000 */
[----:B------:R0:W-:Y:S01]  /*3e860*/  STL [R1+0x1ba8], R244 ;  /* 0x001ba8f401007387 */ /* 0x0001e20000100800 */
[----:B------:R-:W-:Y:S01]  /*3e870*/  @!P4 FMUL R18, R18, 16777216 ;  /* 0x4b8000001212c820 */ /* 0x000fe20000400000 */
[----:B------:R-:W-:Y:S01]  /*3e880*/  @!P4 FMUL R17, R17, 16777216 ;  /* 0x4b8000001111c820 */ /* 0x000fe20000400000 */
[----:B------:R-:W-:Y:S01]  /*3e890*/  @!P4 FMUL R16, R16, 16777216 ;  /* 0x4b8000001010c820 */ /* 0x000fe20000400000 */
[C---:B-1----:R-:W-:Y:S01]  /*3e8a0*/  FMUL R0, R6.reuse, R20 ;  /* 0x0000001406007220 */ /* 0x042fe20000400000 */
[----:B0-----:R-:W4:Y:S04]  /*3e8b0*/  LDL.LU R244, [R1+0x3c] ;  /* 0x00003c0001f47983 */ /* 0x001f280000300800 */
[----:B------:R-:W4:Y:S04]  /*3e8c0*/  LDL.LU R22, [R1+0x1bec] ;  /* 0x001bec0001167983 */ /* 0x000f280000300800 */
[----:B------:R-:W4:Y:S01]  /*3e8d0*/  LDL.LU R21, [R1+0x1be8] ;  /* 0x001be80001157983 */ /* 0x000f220000300800 */
[----:B------:R-:W-:-:S03]  /*3e8e0*/  FMUL R243, R6, R17 ;  /* 0x0000001106f37220 */ /* 0x000fc60000400000 */
        /* <DEDUP_REMOVED lines=9> */
[----:B------:R-:W4:Y:S01]  /*3e980*/  LDL.LU R18, [R1+0x1bdc] ;  /* 0x001bdc0001127983 */ /* 0x000f220000300800 */
[----:B------:R-:W-:-:S03]  /*3e990*/  @!P4 FMUL R9, R9, 16777216 ;  /* 0x4b8000000909c820 */ /* 0x000fc60000400000 */
[----:B------:R-:W4:Y:S01]  /*3e9a0*/  LDL.LU R17, [R1+0x1bd8] ;  /* 0x001bd80001117983 */ /* 0x000f220000300800 */
[----:B0-----:R-:W-:-:S03]  /*3e9b0*/  FMUL R0, R6, R16 ;  /* 0x0000001006007220 */ /* 0x001fc60000400000 */
[----:B------:R-:W4:Y:S01]  /*3e9c0*/  LDL.LU R16, [R1+0x1bd4] ;  /* 0x001bd40001107983 */ /* 0x000f220000300800 */
[----:B------:R-:W-:-:S03]  /*3e9d0*/  FMUL R246, R6, R12 ;  /* 0x0000000c06f67220 */ /* 0x000fc60000400000 */
[----:B------:R0:W-:Y:S01]  /*3e9e0*/  STL [R1+0x9c], R243 ;  /* 0x00009cf301007387 */ /* 0x0001e20000100800 */
[----:B------:R-:W-:Y:S01]  /*3e9f0*/  @!P4 FMUL R8, R8, 16777216 ;  /* 0x4b8000000808c820 */ /* 0x000fe20000400000 */
[C---:B------:R-:W-:Y:S01]  /*3ea00*/  FMUL R252, R6.reuse, R9 ;  /* 0x0000000906fc7220 */ /* 0x040fe20000400000 */
[C---:B0-----:R-:W-:Y:S02]  /*3ea10*/  FMUL R243, R6.reuse, R15 ;  /* 0x0000000f06f37220 */ /* 0x041fe40000400000 */
[----:B------:R-:W4:Y:S04]  /*3ea20*/  LDL.LU R15, [R1+0x1bd0] ;  /* 0x001bd000010f7983 */ /* 0x000f280000300800 */
[----:B------:R0:W-:Y:S02]  /*3ea30*/  STL [R1+0x98], R0 ;  /* 0x0000980001007387 */ /* 0x0001e40000100800 */
[----:B0-----:R-:W-:-:S02]  /*3ea40*/  FMUL R0, R6, R13 ;  /* 0x0000000d06007220 */ /* 0x001fc40000400000 */
[----:B------:R-:W4:Y:S04]  /*3ea50*/  LDL.LU R13, [R1+0x1bcc] ;  /* 0x001bcc00010d7983 */ /* 0x000f280000300800 */
[----:B------:R-:W4:Y:S04]  /*3ea60*/  LDL.LU R12, [R1+0x1bc8] ;  /* 0x001bc800010c7983 */ /* 0x000f280000300800 */
[----:B------:R-:W4:Y:S04]  /*3ea70*/  LDL.LU R9, [R1+0x1bc4] ;  /* 0x001bc40001097983 */ /* 0x000f280000300800 */
[----:B------:R0:W-:Y:S02]  /*3ea80*/  STL [R1+0x7c], R246 ;  /* 0x00007cf601007387 */ /* 0x0001e40000100800 */
[----:B0-----:R-:W-:-:S02]  /*3ea90*/  FMUL R246, R6, R8 ;  /* 0x0000000806f67220 */ /* 0x001fc40000400000 */
[----:B------:R-:W4:Y:S01]  /*3eaa0*/  LDL.LU R8, [R1+0x1bc0] ;  /* 0x001bc00001087983 */ /* 0x000f220000300800 */
[C---:B------:R-:W-:Y:S01]  /*3eab0*/  FSETP.GEU.AND P3, PT, |R5|.reuse, 1.175494350822287508e-38, PT ;  /* 0x008000000500780b */ /* 0x040fe20003f6e200 */
[----:B------:R-:W-:-:S12]  /*3eac0*/  @P0 FMUL R5, R5, 0.25 ;  /* 0x3e80000005050820 */ /* 0x000fd80000400000 */
[----:B------:R-:W-:-:S06]  /*3ead0*/  @!P3 FMUL R5, R5, 16777216 ;  /* 0x4b8000000505b820 */ /* 0x000fcc0000400000 */
[----:B------:R-:W0:Y:S01]  /*3eae0*/  MUFU.RCP R5, R5 ;  /* 0x0000000500057308 */ /* 0x000e220000001000 */
[----:B------:R-:W-:Y:S01]  /*3eaf0*/  @!P4 FMUL R251, R251, 16777216 ;  /* 0x4b800000fbfbc820 */ /* 0x000fe20000400000 */
[----:B------:R-:W-:Y:S01]  /*3eb00*/  @!P4 FMUL R2, R2, 16777216 ;  /* 0x4b8000000202c820 */ /* 0x000fe20000400000 */
[----:B------:R1:W-:Y:S03]  /*3eb10*/  STL [R1+0x78], R252 ;  /* 0x000078fc01007387 */ /* 0x0003e60000100800 */
[C---:B------:R-:W-:Y:S01]  /*3eb20*/  FMUL R2, R6.reuse, R2 ;  /* 0x0000000206027220 */ /* 0x040fe20000400000 */
[----:B-1----:R-:W-:Y:S02]  /*3eb30*/  FMUL R252, R6, R251 ;  /* 0x000000fb06fc7220 */ /* 0x002fe40000400000 */
[----:B------:R-:W4:Y:S04]  /*3eb40*/  LDL.LU R251, [R1+0x1bbc] ;  /* 0x001bbc0001fb7983 */ /* 0x000f280000300800 */
[----:B------:R-:W4:Y:S01]  /*3eb50*/  LDL.LU R6, [R1] ;  /* 0x0000000001067983 */ /* 0x000f220000300800 */
[----:B--2---:R-:W-:Y:S01]  /*3eb60*/  @!P3 FMUL R32, R32, 16777216 ;  /* 0x4b8000002020b820 */ /* 0x004fe20000400000 */
[----:B---3--:R-:W-:Y:S01]  /*3eb70*/  @!P3 FMUL R33, R33, 16777216 ;  /* 0x4b8000002121b820 */ /* 0x008fe20000400000 */
        /* <DEDUP_REMOVED lines=15> */
[----:B----4-:R-:W-:Y:S01]  /*3ec70*/  @!P3 FMUL R14, R14, 16777216 ;  /* 0x4b8000000e0eb820 */ /* 0x010fe20000400000 */
[----:B------:R-:W-:-:S03]  /*3ec80*/  @!P3 FMUL R11, R11, 16777216 ;  /* 0x4b8000000b0bb820 */ /* 0x000fc60000400000 */
[C---:B0-----:R-:W-:Y:S01]  /*3ec90*/  FMUL R14, R5.reuse, R14 ;  /* 0x0000000e050e7220 */ /* 0x041fe20000400000 */
[----:B------:R-:W-:Y:S01]  /*3eca0*/  FMUL R11, R5, R11 ;  /* 0x0000000b050b7220 */ /* 0x000fe20000400000 */
[----:B------:R-:W-:-:S03]  /*3ecb0*/  @!P3 FMUL R10, R10, 16777216 ;  /* 0x4b8000000a0ab820 */ /* 0x000fc60000400000 */
[----:B------:R0:W-:Y:S01]  /*3ecc0*/  STL [R1+0x3e0], R14 ;  /* 0x0003e00e01007387 */ /* 0x0001e20000100800 */
[----:B------:R-:W-:Y:S01]  /*3ecd0*/  @!P3 FMUL R250, R250, 16777216 ;  /* 0x4b800000fafab820 */ /* 0x000fe20000400000 */
[----:B------:R-:W-:-:S03]  /*3ece0*/  FMUL R10, R5, R10 ;  /* 0x0000000a050a7220 */ /* 0x000fc60000400000 */
[----:B------:R-:W-:Y:S01]  /*3ecf0*/  FMUL R250, R5, R250 ;  /* 0x000000fa05fa7220 */ /* 0x000fe20000400000 */
[----:B0-----:R-:W2:Y:S04]  /*3ed00*/  LDL.LU R14, [R1+0x1bb8] ;  /* 0x001bb800010e7983 */ /* 0x001ea80000300800 */
[----:B------:R0:W-:Y:S04]  /*3ed10*/  STL [R1+0x3d8], R11 ;  /* 0x0003d80b01007387 */ /* 0x0001e80000100800 */
[----:B0-----:R-:W3:Y:S04]  /*3ed20*/  LDL.LU R11, [R1+0x1bb4] ;  /* 0x001bb400010b7983 */ /* 0x001ee80000300800 */
[----:B------:R0:W-:Y:S01]  /*3ed30*/  STL [R1+0x3cc], R10 ;  /* 0x0003cc0a01007387 */ /* 0x0001e20000100800 */
[----:B------:R-:W-:-:S03]  /*3ed40*/  @!P3 FMUL R24, R24, 16777216 ;  /* 0x4b8000001818b820 */ /* 0x000fc60000400000 */
[----:B0-----:R-:W4:Y:S04]  /*3ed50*/  LDL.LU R10, [R1+0x1bb0] ;  /* 0x001bb000010a7983 */ /* 0x001f280000300800 */
[----:B------:R0:W-:Y:S04]  /*3ed60*/  STL [R1+0x3c4], R250 ;  /* 0x0003c4fa01007387 */ /* 0x0001e80000100800 */
[----:B0-----:R-:W2:Y:S01]  /*3ed70*/  LDL.LU R250, [R1+0x1bac] ;  /* 0x001bac0001fa7983 */ /* 0x001ea20000300800 */
[----:B------:R-:W-:Y:S01]  /*3ed80*/  @!P3 FMUL R25, R25, 16777216 ;  /* 0x4b8000001919b820 */ /* 0x000fe20000400000 */
[----:B------:R-:W-:Y:S01]  /*3ed90*/  @!P3 FMUL R17, R17, 16777216 ;  /* 0x4b8000001111b820 */ /* 0x000fe20000400000 */
[----:B------:R-:W-:Y:S01]  /*3eda0*/  @!P3 FMUL R16, R16, 16777216 ;  /* 0x4b8000001010b820 */ /* 0x000fe20000400000 */
[----:B------:R-:W-:Y:S01]  /*3edb0*/  @!P3 FMUL R9, R9, 16777216 ;  /* 0x4b8000000909b820 */ /* 0x000fe20000400000 */
[----:B------:R-:W-:-:S04]  /*3edc0*/  @!P3 FMUL R8, R8, 16777216 ;  /* 0x4b8000000808b820 */ /* 0x000fc80000400000 */
[----:B------:R-:W-:-:S05]  /*3edd0*/  FMUL R8, R5, R8 ;  /* 0x0000000805087220 */ /* 0x000fca0000400000 */
[----:B------:R0:W-:Y:S02]  /*3ede0*/  STL [R1+0x3b0], R8 ;  /* 0x0003b00801007387 */ /* 0x0001e40000100800 */
[C---:B0-----:R-:W-:Y:S01]  /*3edf0*/  FMUL R8, R5.reuse, R9 ;  /* 0x0000000905087220 */ /* 0x041fe20000400000 */
[----:B------:R-:W-:-:S04]  /*3ee00*/  FMUL R9, R5, R16 ;  /* 0x0000001005097220 */ /* 0x000fc80000400000 */
[----:B------:R0:W-:Y:S04]  /*3ee10*/  STL [R1+0x3ac], R8 ;  /* 0x0003ac0801007387 */ /* 0x0001e80000100800 */
[----:B------:R1:W-:Y:S01]  /*3ee20*/  STL [R1+0x3a8], R9 ;  /* 0x0003a80901007387 */ /* 0x0003e20000100800 */
[C---:B0-----:R-:W-:Y:S01]  /*3ee30*/  FMUL R8, R5.reuse, R17 ;  /* 0x0000001105087220 */ /* 0x041fe20000400000 */
[----:B-1----:R-:W-:-:S04]  /*3ee40*/  FMUL R9, R5, R24 ;  /* 0x0000001805097220 */ /* 0x002fc80000400000 */
        /* <DEDUP_REMOVED lines=32> */
[----:B------:R0:W-:Y:S01]  /*3f050*/  STL [R1+0x190], R8 ;  /* 0x0001900801007387 */ /* 0x0001e20000100800 */
[----:B------:R-:W-:-:S03]  /*3f060*/  @!P3 FMUL R97, R97, 16777216 ;  /* 0x4b8000006161b820 */ /* 0x000fc60000400000 */
[----:B------:R1:W-:Y:S01]  /*3f070*/  STL [R1+0x154], R9 ;  /* 0x0001540901007387 */ /* 0x0003e20000100800 */
[----:B------:R-:W-:Y:S01]  /*3f080*/  @!P3 FMUL R104, R104, 16777216 ;  /* 0x4b8000006868b820 */ /* 0x000fe20000400000 */
        /* <DEDUP_REMOVED lines=23> */
[C---:B------:R-:W-:Y:S01]  /*3f200*/  FMUL R16, R5.reuse, R129 ;  /* 0x0000008105107220 */ /* 0x040fe20000400000 */
[C---:B0-----:R-:W-:Y:S01]  /*3f210*/  FMUL R8, R5.reuse, R121 ;  /* 0x0000007905087220 */ /* 0x041fe20000400000 */
[----:B-1----:R-:W-:-:S04]  /*3f220*/  FMUL R9, R5, R128 ;  /* 0x0000008005097220 */ /* 0x002fc80000400000 */
[----:B------:R0:W-:Y:S04]  /*3f230*/  STL [R1+0x54], R8 ;  /* 0x0000540801007387 */ /* 0x0001e80000100800 */
[----:B0-----:R-:W2:Y:S04]  /*3f240*/  LDL.LU R8, [R1+0x86c] ;  /* 0x00086c0001087983 */ /* 0x001ea80000300800 */
[----:B------:R0:W-:Y:S04]  /*3f250*/  STL [R1+0x50], R9 ;  /* 0x0000500901007387 */ /* 0x0001e80000100800 */
[----:B0-----:R-:W2:Y:S04]  /*3f260*/  LDL.LU R9, [R1+0x100] ;  /* 0x0001000001097983 */ /* 0x001ea80000300800 */
[----:B------:R0:W-:Y:S04]  /*3f270*/  STL [R1+0x4c], R16 ;  /* 0x00004c1001007387 */ /* 0x0001e80000100800 */
[----:B0-----:R-:W2:Y:S04]  /*3f280*/  LDL.LU R16, [R1+0xfc] ;  /* 0x0000fc0001107983 */ /* 0x001ea80000300800 */
[----:B------:R-:W2:Y:S04]  /*3f290*/  LDL.LU R41, [R1+0x64] ;  /* 0x0000640001297983 */ /* 0x000ea80000300800 */
[----:B------:R-:W2:Y:S04]  /*3f2a0*/  LDL.LU R40, [R1+0x5c] ;  /* 0x00005c0001287983 */ /* 0x000ea80000300800 */
[----:B------:R-:W2:Y:S04]  /*3f2b0*/  LDL.LU R17, [R1+0x48] ;  /* 0x0000480001117983 */ /* 0x000ea80000300800 */
[----:B------:R-:W2:Y:S04]  /*3f2c0*/  LDL.LU R24, [R1+0x40] ;  /* 0x0000400001187983 */ /* 0x000ea80000300800 */
[----:B------:R-:W2:Y:S04]  /*3f2d0*/  LDL.LU R33, [R1+0x34] ;  /* 0x0000340001217983 */ /* 0x000ea80000300800 */
[----:B------:R-:W2:Y:S01]  /*3f2e0*/  LDL.LU R32, [R1+0x30] ;  /* 0x0000300001207983 */ /* 0x000ea20000300800 */
[C---:B------:R-:W-:Y:S01]  /*3f2f0*/  FSETP.GEU.AND P2, PT, |R4|.reuse, 1.175494350822287508e-38, PT ;  /* 0x008000000400780b */ /* 0x040fe20003f4e200 */
[----:B------:R-:W-:-:S02]  /*3f300*/  @P1 FMUL R4, R4, 0.25 ;  /* 0x3e80000004041820 */ /* 0x000fc40000400000 */
[----:B------:R-:W2:Y:S10]  /*3f310*/  LDL.LU R25, [R1+0x24] ;  /* 0x0000240001197983 */ /* 0x000eb40000300800 */
[----:B------:R-:W-:-:S06]  /*3f320*/  @!P2 FMUL R4, R4, 16777216 ;  /* 0x4b8000000404a820 */ /* 0x000fcc0000400000 */
[----:B------:R-:W0:Y:S01]  /*3f330*/  MUFU.RCP R4, R4 ;  /* 0x0000000400047308 */ /* 0x000e220000001000 */
[----:B----4-:R-:W-:Y:S01]  /*3f340*/  @!P2 FMUL R10, R10, 16777216 ;  /* 0x4b8000000a0aa820 */ /* 0x010fe20000400000 */
        /* <DEDUP_REMOVED lines=111> */
[C---:B------:R-:W-:Y:S01]  /*3fa40*/  FMUL R244, R5.reuse, R244 ;  /* 0x000000f405f47220 */ /* 0x040fe20000400000 */
[C---:B------:R-:W-:Y:S01]  /*3fa50*/  FMUL R7, R5.reuse, R7 ;  /* 0x0000000705077220 */ /* 0x040fe20000400000 */
[----:B------:R-:W-:Y:S01]  /*3fa60*/  @!P2 FMUL R166, R166, 16777216 ;  /* 0x4b800000a6a6a820 */ /* 0x000fe20000400000 */
[C---:B------:R-:W-:Y:S01]  /*3fa70*/  FMUL R241, R5.reuse, R241 ;  /* 0x000000f105f17220 */ /* 0x040fe20000400000 */
        /* <DEDUP_REMOVED lines=59> */
[----:B------:R-:W-:Y:S01]  /*3fe30*/  FMUL R181, R5, R181 ;  /* 0x000000b505b57220 */ /* 0x000fe20000400000 */
[----:B--2---:R-:W-:Y:S01]  /*3fe40*/  @!P2 FMUL R41, R41, 16777216 ;  /* 0x4b8000002929a820 */ /* 0x004fe20000400000 */
[----:B------:R-:W-:-:S03]  /*3fe50*/  @!P2 FMUL R40, R40, 16777216 ;  /* 0x4b8000002828a820 */ /* 0x000fc60000400000 */
[C---:B0-----:R-:W-:Y:S01]  /*3fe60*/  FMUL R41, R4.reuse, R41 ;  /* 0x0000002904297220 */ /* 0x041fe20000400000 */
[----:B------:R-:W-:Y:S01]  /*3fe70*/  FMUL R40, R4, R40 ;  /* 0x0000002804287220 */ /* 0x000fe20000400000 */
[----:B------:R-:W-:Y:S01]  /*3fe80*/  @!P2 FMUL R33, R33, 16777216 ;  /* 0x4b8000002121a820 */ /* 0x000fe20000400000 */
[----:B------:R-:W-:-:S03]  /*3fe90*/  @!P2 FMUL R32, R32, 16777216 ;  /* 0x4b8000002020a820 */ /* 0x000fc60000400000 */
[C---:B------:R-:W-:Y:S01]  /*3fea0*/  FMUL R33, R4.reuse, R33 ;  /* 0x0000002104217220 */ /* 0x040fe20000400000 */
[----:B------:R-:W-:Y:S01]  /*3feb0*/  STL [R1+0x164], R41 ;  /* 0x0001642901007387 */ /* 0x000fe20000100800 */
[----:B------:R-:W-:-:S03]  /*3fec0*/  FMUL R32, R4, R32 ;  /* 0x0000002004207220 */ /* 0x000fc60000400000 */
[----:B------:R-:W-:Y:S04]  /*3fed0*/  STL [R1+0x160], R40 ;  /* 0x0001602801007387 */ /* 0x000fe80000100800 */
[----:B------:R-:W-:Y:S04]  /*3fee0*/  STL [R1+0x134], R33 ;  /* 0x0001342101007387 */ /* 0x000fe80000100800 */
[----:B------:R0:W-:Y:S02]  /*3fef0*/  STL [R1+0x130], R32 ;  /* 0x0001302001007387 */ /* 0x0001e40000100800 */
[C---:B0-----:R-:W-:Y:S01]  /*3ff00*/  FMUL R32, R4.reuse, R10 ;  /* 0x0000000a04207220 */ /* 0x041fe20000400000 */
[C---:B------:R-:W-:Y:S01]  /*3ff10*/  FMUL R10, R4.reuse, R11 ;  /* 0x0000000b040a7220 */ /* 0x040fe20000400000 */
[----:B------:R-:W-:-:S03]  /*3ff20*/  FMUL R11, R4, R18 ;  /* 0x00000012040b7220 */ /* 0x000fc60000400000 */
[----:B------:R-:W-:Y:S04]  /*3ff30*/  STL [R1+0x100], R32 ;  /* 0x0001002001007387 */ /* 0x000fe80000100800 */
        /* <DEDUP_REMOVED lines=29> */
[----:B------:R-:W-:Y:S01]  /*40110*/  STL [R1+0x28], R11 ;  /* 0x0000280b01007387 */ /* 0x000fe20000100800 */
[----:B0-----:R-:W-:-:S05]  /*40120*/  FMUL R10, R4, R75 ;  /* 0x0000004b040a7220 */ /* 0x001fca0000400000 */
[----:B------:R0:W-:Y:S04]  /*40130*/  STL [R1+0x24], R10 ;  /* 0x0000240a01007387 */ /* 0x0001e80000100800 */
[----:B------:R-:W2:Y:S04]  /*40140*/  LDL.LU R81, [R1+0x158] ;  /* 0x0001580001517983 */ /* 0x000ea80000300800 */
[----:B------:R-:W2:Y:S01]  /*40150*/  LDL.LU R80, [R1+0x15c] ;  /* 0x00015c0001507983 */ /* 0x000ea20000300800 */
[----:B0-----:R-:W-:-:S05]  /*40160*/  FMUL R10, R4, R82 ;  /* 0x00000052040a7220 */ /* 0x001fca0000400000 */
[----:B------:R0:W-:Y:S04]  /*40170*/  STL [R1], R10 ;  /* 0x0000000a01007387 */ /* 0x0001e80000100800 */
[----:B------:R-:W3:Y:S04]  /*40180*/  LDL.LU R82, [R1+0x19c] ;  /* 0x00019c0001527983 */ /* 0x000ee80000300800 */
[----:B------:R-:W4:Y:S04]  /*40190*/  LDL.LU R75, [R1+0x1c8] ;  /* 0x0001c800014b7983 */ /* 0x000f280000300800 */
[----:B------:R-:W4:Y:S04]  /*401a0*/  LDL.LU R74, [R1+0x1dc] ;  /* 0x0001dc00014a7983 */ /* 0x000f280000300800 */
[----:B------:R-:W3:Y:S04]  /*401b0*/  LDL.LU R67, [R1+0x200] ;  /* 0x0002000001437983 */ /* 0x000ee80000300800 */
[----:B------:R-:W3:Y:S01]  /*401c0*/  LDL.LU R59, [R1+0x204] ;  /* 0x00020400013b7983 */ /* 0x000ee20000300800 */
[----:B------:R-:W-:-:S03]  /*401d0*/  @!P2 FMUL R9, R9, 16777216 ;  /* 0x4b8000000909a820 */ /* 0x000fc60000400000 */
[----:B------:R-:W3:Y:S01]  /*401e0*/  LDL.LU R58, [R1+0x210] ;  /* 0x00021000013a7983 */ /* 0x000ee20000300800 */
[----:B------:R-:W-:-:S03]  /*401f0*/  @!P2 FMUL R16, R16, 16777216 ;  /* 0x4b8000001010a820 */ /* 0x000fc60000400000 */
[----:B------:R-:W3:Y:S01]  /*40200*/  LDL.LU R51, [R1+0x214] ;  /* 0x0002140001337983 */ /* 0x000ee20000300800 */
[----:B------:R-:W-:-:S03]  /*40210*/  FMUL R184, R5, R184 ;  /* 0x000000b805b87220 */ /* 0x000fc60000400000 */
[----:B------:R-:W3:Y:S01]  /*40220*/  LDL.LU R43, [R1+0x220] ;  /* 0x00022000012b7983 */ /* 0x000ee20000300800 */
[C---:B------:R-:W-:Y:S01]  /*40230*/  FMUL R185, R5.reuse, R185 ;  /* 0x000000b905b97220 */ /* 0x040fe20000400000 */
[C---:B------:R-:W-:Y:S02]  /*40240*/  FMUL R188, R5.reuse, R188 ;  /* 0x000000bc05bc7220 */ /* 0x040fe40000400000 */
[----:B------:R-:W3:Y:S01]  /*40250*/  LDL.LU R128, [R1+0x224] ;  /* 0x0002240001807983 */ /* 0x000ee20000300800 */
[C---:B------:R-:W-:Y:S01]  /*40260*/  FMUL R189, R5.reuse, R189 ;  /* 0x000000bd05bd7220 */ /* 0x040fe20000400000 */
[C---:B------:R-:W-:Y:S01]  /*40270*/  FMUL R192, R5.reuse, R192 ;  /* 0x000000c005c07220 */ /* 0x040fe20000400000 */
[C---:B------:R-:W-:Y:S01]  /*40280*/  FMUL R193, R5.reuse, R193 ;  /* 0x000000c105c17220 */ /* 0x040fe20000400000 */
[----:B------:R-:W3:Y:S01]  /*40290*/  LDL.LU R113, [R1+0x230] ;  /* 0x0002300001717983 */ /* 0x000ee20000300800 */
        /* <DEDUP_REMOVED lines=22> */
[----:B------:R-:W3:Y:S01]  /*40400*/  LDL.LU R112, [R1+0x234] ;  /* 0x0002340001707983 */ /* 0x000ee20000300800 */
[----:B------:R-:W-:Y:S01]  /*40410*/  FMUL R5, R5, R248 ;  /* 0x000000f805057220 */ /* 0x000fe20000400000 */
[C---:B------:R-:W-:Y:S01]  /*40420*/  FMUL R9, R4.reuse, R9 ;  /* 0x0000000904097220 */ /* 0x040fe20000400000 */
[C---:B------:R-:W-:Y:S01]  /*40430*/  FMUL R16, R4.reuse, R16 ;  /* 0x0000001004107220 */ /* 0x040fe20000400000 */
[----:B------:R-:W3:Y:S01]  /*40440*/  LDL.LU R105, [R1+0x240] ;  /* 0x0002400001697983 */ /* 0x000ee20000300800 */
[C---:B------:R-:W-:Y:S01]  /*40450*/  FMUL R248, R4.reuse, R83 ;  /* 0x0000005304f87220 */ /* 0x040fe20000400000 */
[----:B------:R-:W-:Y:S01]  /*40460*/  FMUL R64, R4, R166 ;  /* 0x000000a604407220 */ /* 0x000fe20000400000 */
[----:B------:R-:W-:Y:S01]  /*40470*/  F2FP.SATFINITE.E4M3.F32.PACK_AB_MERGE_C R166, R244, R7, RZ ;  /* 0x00000007f4a6723e */ /* 0x000fe200048070ff */
[----:B------:R-:W3:Y:S04]  /*40480*/  LDL.LU R104, [R1+0x244] ;  /* 0x0002440001687983 */ /* 0x000ee80000300800 */
[----:B------:R-:W3:Y:S01]  /*40490*/  LDL.LU R83, [R1+0x198] ;  /* 0x0001980001537983 */ /* 0x000ee20000300800 */
[----:B------:R-:W-:-:S03]  /*404a0*/  F2FP.SATFINITE.E4M3.F32.PACK_AB_MERGE_C R160, R9, R16, RZ ;  /* 0x0000001009a0723e */ /* 0x000fc600048070ff */
[----:B------:R-:W4:Y:S01]  /*404b0*/  LDL.LU R244, [R1+0x1ba8] ;  /* 0x001ba80001f47983 */ /* 0x000f220000300800 */
[----:B------:R-:W-:-:S03]  /*404c0*/  F2FP.SATFINITE.E4M3.F32.PACK_AB_MERGE_C R9, R247, R242, RZ ;  /* 0x000000f2f709723e */ /* 0x000fc600048070ff */
[----:B------:R-:W3:Y:S04]  /*404d0*/  LDL.LU R97, [R1+0x250] ;  /* 0x0002500001617983 */ /* 0x000ee80000300800 */
[----:B------:R-:W3:Y:S04]  /*404e0*/  LDL.LU R96, [R1+0x254] ;  /* 0x0002540001607983 */ /* 0x000ee80000300800 */
[----:B------:R-:W3:Y:S04]  /*404f0*/  LDL.LU R242, [R1+0x1ba4] ;  /* 0x001ba40001f27983 */ /* 0x000ee80000300800 */
[----:B------:R-:W3:Y:S01]  /*40500*/  LDL.LU R247, [R1+0x1ba0] ;  /* 0x001ba00001f77983 */ /* 0x000ee20000300800 */
[----:B------:R-:W-:Y:S01]  /*40510*/  @!P2 FMUL R22, R22, 16777216 ;  /* 0x4b8000001616a820 */ /* 0x000fe20000400000 */
[----:B------:R-:W-:Y:S01]  /*40520*/  @!P2 FMUL R23, R23, 16777216 ;  /* 0x4b8000001717a820 */ /* 0x000fe20000400000 */
[----:B------:R-:W-:Y:S01]  /*40530*/  @!P2 FMUL R70, R70, 16777216 ;  /* 0x4b8000004646a820 */ /* 0x000fe20000400000 */
[----:B------:R-:W-:Y:S01]  /*40540*/  @!P2 FMUL R71, R71, 16777216 ;  /* 0x4b8000004747a820 */ /* 0x000fe20000400000 */
[C---:B------:R-:W-:Y:S01]  /*40550*/  FMUL R22, R4.reuse, R22 ;  /* 0x0000001604167220 */ /* 0x040fe20000400000 */
[----:B------:R-:W-:Y:S01]  /*40560*/  FMUL R23, R4, R23 ;  /* 0x0000001704177220 */ /* 0x000fe20000400000 */
[----:B------:R-:W-:Y:S01]  /*40570*/  F2FP.SATFINITE.E4M3.F32.PACK_AB_MERGE_C R251, R6, R251, RZ ;  /* 0x000000fb06fb723e */ /* 0x000fe200048070ff */
[C---:B------:R-:W-:Y:S01]  /*40580*/  FMUL R26, R4.reuse, R70 ;  /* 0x00000046041a7220 */ /* 0x040fe20000400000 */
[----:B------:R-:W-:Y:S01]  /*40590*/  FMUL R71, R4, R71 ;  /* 0x0000004704477220 */ /* 0x000fe20000400000 */
[----:B------:R-:W-:Y:S01]  /*405a0*/  F2FP.SATFINITE.E4M3.F32.PACK_AB_MERGE_C R6, R246, R252, RZ ;  /* 0x000000fcf606723e */ /* 0x000fe200048070ff */
[----:B------:R-:W-:Y:S01]  /*405b0*/  @!P2 FMUL R30, R30, 16777216 ;  /* 0x4b8000001e1ea820 */ /* 0x000fe20000400000 */
[----:B------:R-:W-:Y:S01]  /*405c0*/  F2FP.SATFINITE.E4M3.F32.PACK_AB_MERGE_C R161, R22, R23, RZ ;  /* 0x0000001716a1723e */ /* 0x000fe200048070ff */
[----:B------:R-:W3:Y:S01]  /*405d0*/  LDL.LU R252, [R1+0x1b9c] ;  /* 0x001b9c0001fc7983 */ /* 0x000ee20000300800 */
[----:B------:R-:W-:Y:S01]  /*405e0*/  @!P2 FMUL R31, R31, 16777216 ;  /* 0x4b8000001f1fa820 */ /* 0x000fe20000400000 */
[----:B------:R-:W-:-:S02]  /*405f0*/  F2FP.SATFINITE.E4M3.F32.PACK_AB_MERGE_C R22, R243, R0, RZ ;  /* 0x00000000f316723e */ /* 0x000fc400048070ff */
[----:B------:R-:W3:Y:S01]  /*40600*/  LDL.LU R246, [R1+0x1b98] ;  /* 0x001b980001f67983 */ /* 0x000ee20000300800 */
[----:B------:R-:W-:-:S03]  /*40610*/  F2FP.SATFINITE.E4M3.F32.PACK_AB_MERGE_C R140, R140, R141, RZ ;  /* 0x0000008d8c8c723e */ /* 0x000fc600048070ff */
[----:B------:R-:W3:Y:S01]  /*40620*/  LDL.LU R0, [R1+0x1b94] ;  /* 0x001b940001007983 */ /* 0x000ee20000300800 */
[----:B------:R-:W-:Y:S01]  /*40630*/  F2FP.SATFINITE.E4M3.F32.PACK_AB_MERGE_C R141, R26, R71, RZ ;  /* 0x000000471a8d723e */ /* 0x000fe200048070ff */
[C---:B------:R-:W-:Y:S02]  /*40640*/  FMUL R30, R4.reuse, R30 ;  /* 0x0000001e041e7220 */ /* 0x040fe40000400000 */
[----:B------:R-:W3:Y:S01]  /*40650*/  LDL.LU R243, [R1+0x1b90] ;  /* 0x001b900001f37983 */ /* 0x000ee20000300800 */
[----:B------:R-:W-:Y:S01]  /*40660*/  FMUL R31, R4, R31 ;  /* 0x0000001f041f7220 */ /* 0x000fe20000400000 */
[----:B------:R-:W-:Y:S02]  /*40670*/  F2FP.SATFINITE.E4M3.F32.PACK_AB_MERGE_C R26, R3, R240, RZ ;  /* 0x000000f0031a723e */ /* 0x000fe400048070ff */
[----:B------:R-:W-:Y:S02]  /*40680*/  F2FP.SATFINITE.E4M3.F32.PACK_AB_MERGE_C R49, R188, R189, RZ ;  /* 0x000000bdbc31723e */ /* 0x000fe400048070ff */
[----:B------:R-:W-:-:S02]  /*40690*/  F2FP.SATFINITE.E4M3.F32.PACK_AB_MERGE_C R188, R30, R31, RZ ;  /* 0x0000001f1ebc723e */ /* 0x000fc400048070ff */
[----:B------:R-:W-:Y:S02]  /*406a0*/  F2FP.SATFINITE.E4M3.F32.PACK_AB_MERGE_C R57, R180, R181, RZ ;  /* 0x000000b5b439723e */ /* 0x000fe400048070ff */
[----:B------:R-:W-:Y:S02]  /*406b0*/  F2FP.SATFINITE.E4M3.F32.PACK_AB_MERGE_C R180, R44, R45, RZ ;  /* 0x0000002d2cb4723e */ /* 0x000fe400048070ff */
[----:B--2---:R-:W-:Y:S02]  /*406c0*/  F2FP.SATFINITE.E4M3.F32.PACK_AB_MERGE_C R7, R80, R81, RZ ;  /* 0x000000515007723e */ /* 0x004fe400048070ff */
[----:B------:R-:W2:Y:S04]  /*406d0*/  LDL.LU R81, [R1+0x260] ;  /* 0x0002600001517983 */ /* 0x000ea80000300800 */
[----:B------:R-:W2:Y:S04]  /*406e0*/  LDL.LU R80, [R1+0x264] ;  /* 0x0002640001507983 */ /* 0x000ea80000300800 */
[----:B------:R-:W2:Y:S04]  /*406f0*/  LDL.LU R240, [R1+0x1b8c] ;  /* 0x001b8c0001f07983 */ /* 0x000ea80000300800 */
[----:B------:R-:W2:Y:S01]  /*40700*/  LDL.LU R3, [R1+0x1b88] ;  /* 0x001b880001037983 */ /* 0x000ea20000300800 */
[----:B----4-:R-:W-:-:S03]  /*40710*/  F2FP.SATFINITE.E4M3.F32.PACK_AB_MERGE_C R30, R244, R245, RZ ;  /* 0x000000f5f41e723e */ /* 0x010fc600048070ff */
[----:B------:R-:W4:Y:S04]  /*40720*/  LDL.LU R245, [R1+0x1b84] ;  /* 0x001b840001f57983 */ /* 0x000f280000300800 */
[----:B------:R-:W4:Y:S01]  /*40730*/  LDL.LU R244, [R1+0x1b80] ;  /* 0x001b800001f47983 */ /* 0x000f220000300800 */
[----:B---3--:R-:W-:-:S03]  /*40740*/  F2FP.SATFINITE.E4M3.F32.PACK_AB_MERGE_C R45, R247, R242, RZ ;  /* 0x000000f2f72d723e */ /* 0x008fc600048070ff */
[----:B------:R-:W3:Y:S04]  /*40750*/  LDL.LU R242, [R1+0x1b7c] ;  /* 0x001b7c0001f27983 */ /* 0x000ee80000300800 */
[----:B------:R-:W3:Y:S01]  /*40760*/  LDL.LU R247, [R1+0x1b78] ;  /* 0x001b780001f77983 */ /* 0x000ee20000300800 */
        /* <DEDUP_REMOVED lines=8> */
[C---:B------:R-:W-:Y:S01]  /*407f0*/  FMUL R167, R4.reuse, R167 ;  /* 0x000000a704a77220 */ /* 0x040fe20000400000 */
[C---:B------:R-:W-:Y:S01]  /*40800*/  FMUL R66, R4.reuse, R174 ;  /* 0x000000ae04427220 */ /* 0x040fe20000400000 */
[C---:B------:R-:W-:Y:S01]  /*40810*/  FMUL R175, R4.reuse, R175 ;  /* 0x000000af04af7220 */ /* 0x040fe20000400000 */
[----:B------:R-:W-:Y:S01]  /*40820*/  FMUL R56, R4, R182 ;  /* 0x000000b604387220 */ /* 0x000fe20000400000 */
[----:B------:R-:W-:Y:S01]  /*40830*/  @!P2 FMUL R90, R90, 16777216 ;  /* 0x4b8000005a5aa820 */ /* 0x000fe20000400000 */
[----:B------:R-:W-:-:S02]  /*40840*/  F2FP.SATFINITE.E4M3.F32.PACK_AB_MERGE_C R182, R46, R47, RZ ;  /* 0x0000002f2eb6723e */ /* 0x000fc400048070ff */
[----:B------:R-:W-:Y:S02]  /*40850*/  F2FP.SATFINITE.E4M3.F32.PACK_AB_MERGE_C R64, R64, R167, RZ ;  /* 0x000000a74040723e */ /* 0x000fe400048070ff */
[----:B------:R-:W-:Y:S01]  /*40860*/  F2FP.SATFINITE.E4M3.F32.PACK_AB_MERGE_C R46, R246, R252, RZ ;  /* 0x000000fcf62e723e */ /* 0x000fe200048070ff */
[----:B------:R-:W-:Y:S01]  /*40870*/  @!P2 FMUL R62, R62, 16777216 ;  /* 0x4b8000003e3ea820 */ /* 0x000fe20000400000 */
[----:B------:R-:W-:Y:S01]  /*40880*/  F2FP.SATFINITE.E4M3.F32.PACK_AB_MERGE_C R167, R60, R61, RZ ;  /* 0x0000003d3ca7723e */ /* 0x000fe200048070ff */
[----:B------:R-:W3:Y:S01]  /*40890*/  LDL.LU R252, [R1+0x1b74] ;  /* 0x001b740001fc7983 */ /* 0x000ee20000300800 */
[----:B------:R-:W-:Y:S01]  /*408a0*/  @!P2 FMUL R63, R63, 16777216 ;  /* 0x4b8000003f3fa820 */ /* 0x000fe20000400000 */
[----:B------:R-:W-:Y:S01]  /*408b0*/  F2FP.SATFINITE.E4M3.F32.PACK_AB_MERGE_C R60, R243, R0, RZ ;  /* 0x00000000f33c723e */ /* 0x000fe200048070ff */
[----:B------:R-:W-:Y:S01]  /*408c0*/  @!P2 FMUL R91, R91, 16777216 ;  /* 0x4b8000005b5ba820 */ /* 0x000fe20000400000 */
[----:B------:R-:W3:Y:S01]  /*408d0*/  LDL.LU R246, [R1+0x1b70] ;  /* 0x001b700001f67983 */ /* 0x000ee20000300800 */
[----:B------:R-:W-:Y:S01]  /*408e0*/  F2FP.SATFINITE.E4M3.F32.PACK_AB_MERGE_C R66, R66, R175, RZ ;  /* 0x000000af4242723e */ /* 0x000fe200048070ff */
[----:B------:R-:W-:Y:S01]  /*408f0*/  FMUL R137, R4, R90 ;  /* 0x0000005a04897220 */ /* 0x000fe20000400000 */
[----:B------:R-:W-:Y:S01]  /*40900*/  F2FP.SATFINITE.E4M3.F32.PACK_AB_MERGE_C R175, R28, R29, RZ ;  /* 0x0000001d1caf723e */ /* 0x000fe200048070ff */
[----:B------:R-:W3:Y:S01]  /*40910*/  LDL.LU R0, [R1+0x1b6c] ;  /* 0x001b6c0001007983 */ /* 0x000ee20000300800 */
[----:B------:R-:W-:Y:S01]  /*40920*/  F2FP.SATFINITE.E4M3.F32.PACK_AB_MERGE_C R28, R74, R75, RZ ;  /* 0x0000004b4a1c723e */ /* 0x000fe200048070ff */
[C---:B------:R-:W-:Y:S01]  /*40930*/  FMUL R62, R4.reuse, R62 ;  /* 0x0000003e043e7220 */ /* 0x040fe20000400000 */
[----:B------:R-:W-:Y:S01]  /*40940*/  F2FP.SATFINITE.E4M3.F32.PACK_AB_MERGE_C R44, R51, R58, RZ ;  /* 0x0000003a332c723e */ /* 0x000fe200048070ff */
[----:B------:R-:W3:Y:S01]  /*40950*/  LDL.LU R243, [R1+0x1b68] ;  /* 0x001b680001f37983 */ /* 0x000ee20000300800 */
[----:B------:R-:W-:-:S03]  /*40960*/  FMUL R63, R4, R63 ;  /* 0x0000003f043f7220 */ /* 0x000fc60000400000 */
[----:B------:R-:W3:Y:S01]  /*40970*/  LDL.LU R90, [R1+0x27c] ;  /* 0x00027c00015a7983 */ /* 0x000ee20000300800 */
[----:B------:R-:W-:-:S03]  /*40980*/  FMUL R136, R4, R91 ;  /* 0x0000005b04887220 */ /* 0x000fc60000400000 */
[----:B------:R-:W3:Y:S01]  /*40990*/  LDL.LU R75, [R1+0x284] ;  /* 0x00028400014b7983 */ /* 0x000ee20000300800 */
[----:B------:R-:W-:Y:S01]  /*409a0*/  @!P2 FMUL R190, R190, 16777216 ;  /* 0x4b800000bebea820 */ /* 0x000fe20000400000 */
[----:B------:R-:W-:Y:S01]  /*409b0*/  F2FP.SATFINITE.E4M3.F32.PACK_AB_MERGE_C R47, R128, R43, RZ ;  /* 0x0000002b802f723e */ /* 0x000fe200048070ff */
[----:B------:R-:W-:Y:S01]  /*409c0*/  @!P2 FMUL R126, R126, 16777216 ;  /* 0x4b8000007e7ea820 */ /* 0x000fe20000400000 */
[----:B------:R-:W-:Y:S01]  /*409d0*/  F2FP.SATFINITE.E4M3.F32.PACK_AB_MERGE_C R172, R172, R173, RZ ;  /* 0x000000adacac723e */ /* 0x000fe200048070ff */
[----:B------:R-:W-:Y:S01]  /*409e0*/  @!P2 FMUL R158, R158, 16777216 ;  /* 0x4b8000009e9ea820 */ /* 0x000fe20000400000 */
[----:B------:R-:W-:Y:S01]  /*409f0*/  F2FP.SATFINITE.E4M3.F32.PACK_AB_MERGE_C R51, R112, R113, RZ ;  /* 0x000000717033723e */ /* 0x000fe200048070ff */
[----:B------:R-:W-:Y:S01]  /*40a00*/  @!P2 FMUL R118, R118, 16777216 ;  /* 0x4b8000007676a820 */ /* 0x000fe20000400000 */
[----:B------:R-:W-:Y:S01]  /*40a10*/  F2FP.SATFINITE.E4M3.F32.PACK_AB_MERGE_C R173, R62, R63, RZ ;  /* 0x0000003f3ead723e */ /* 0x000fe200048070ff */
[C---:B------:R-:W-:Y:S01]  /*40a20*/  FMUL R48, R4.reuse, R190 ;  /* 0x000000be04307220 */ /* 0x040fe20000400000 */
[C---:B------:R-:W-:Y:S01]  /*40a30*/  FMUL R18, R4.reuse, R126 ;  /* 0x0000007e04127220 */ /* 0x040fe20000400000 */
[C---:B------:R-:W-:Y:S01]  /*40a40*/  FMUL R70, R4.reuse, R158 ;  /* 0x0000009e04467220 */ /* 0x040fe20000400000 */
[----:B------:R-:W-:Y:S01]  /*40a50*/  FMUL R19, R4, R118 ;  /* 0x0000007604137220 */ /* 0x000fe20000400000 */
[----:B------:R-:W-:-:S02]  /*40a60*/  F2FP.SATFINITE.E4M3.F32.PACK_AB_MERGE_C R42, R68, R69, RZ ;  /* 0x00000045442a723e */ /* 0x000fc400048070ff */
[----:B--2---:R-:W-:Y:S02]  /*40a70*/  F2FP.SATFINITE.E4M3.F32.PACK_AB_MERGE_C R58, R3, R240, RZ ;  /* 0x000000f0033a723e */ /* 0x004fe400048070ff */
[----:B------:R-:W2:Y:S04]  /*40a80*/  LDL.LU R240, [R1+0x1b64] ;  /* 0x001b640001f07983 */ /* 0x000ea80000300800 */
[----:B------:R-:W2:Y:S04]  /*40a90*/  LDL.LU R3, [R1+0x1b60] ;  /* 0x001b600001037983 */ /* 0x000ea80000300800 */
[----:B------:R-:W2:Y:S04]  /*40aa0*/  LDL.LU R91, [R1+0x290] ;  /* 0x00029000015b7983 */ /* 0x000ea80000300800 */
[----:B------:R-:W2:Y:S04]  /*40ab0*/  LDL.LU R128, [R1+0x294] ;  /* 0x0002940001807983 */ /* 0x000ea80000300800 */
[----:B------:R-:W2:Y:S04]  /*40ac0*/  LDL.LU R113, [R1+0x298] ;  /* 0x0002980001717983 */ /* 0x000ea80000300800 */
[----:B------:R-:W2:Y:S01]  /*40ad0*/  LDL.LU R112, [R1+0x29c] ;  /* 0x00029c0001707983 */ /* 0x000ea20000300800 */
[----:B----4-:R-:W-:-:S03]  /*40ae0*/  F2FP.SATFINITE.E4M3.F32.PACK_AB_MERGE_C R62, R244, R245, RZ ;  /* 0x000000f5f43e723e */ /* 0x010fc600048070ff */
[----:B------:R-:W4:Y:S04]  /*40af0*/  LDL.LU R245, [R1+0x1b5c] ;  /* 0x001b5c0001f57983 */ /* 0x000f280000300800 */
[----:B------:R-:W4:Y:S04]  /*40b00*/  LDL.LU R244, [R1+0x1b58] ;  /* 0x001b580001f47983 */ /* 0x000f280000300800 */
[----:B------:R-:W4:Y:S04]  /*40b10*/  LDL.LU R190, [R1+0x2a8] ;  /* 0x0002a80001be7983 */ /* 0x000f280000300800 */
[----:B------:R-:W4:Y:S01]  /*40b20*/  LDL.LU R126, [R1+0x2ac] ;  /* 0x0002ac00017e7983 */ /* 0x000f220000300800 */
[----:B---3--:R-:W-:-:S03]  /*40b30*/  F2FP.SATFINITE.E4M3.F32.PACK_AB_MERGE_C R68, R247, R242, RZ ;  /* 0x000000f2f744723e */ /* 0x008fc600048070ff */
[----:B------:R-:W3:Y:S04]  /*40b40*/  LDL.LU R158, [R1+0x2b0] ;  /* 0x0002b000019e7983 */ /* 0x000ee80000300800 */
[----:B------:R-:W3:Y:S04]  /*40b50*/  LDL.LU R118, [R1+0x2b4] ;  /* 0x0002b40001767983 */ /* 0x000ee80000300800 */
[----:B------:R-:W2:Y:S04]  /*40b60*/  LDL.LU R242, [R1+0x1b54] ;  /* 0x001b540001f27983 */ /* 0x000ea80000300800 */
[----:B------:R-:W2:Y:S01]  /*40b70*/  LDL.LU R247, [R1+0x1b50] ;  /* 0x001b500001f77983 */ /* 0x000ea20000300800 */
[----:B------:R-:W-:Y:S01]  /*40b80*/  @!P2 FMUL R134, R134, 16777216 ;  /* 0x4b8000008686a820 */ /* 0x000fe20000400000 */
[----:B------:R-:W-:Y:S01]  /*40b90*/  @!P2 FMUL R135, R135, 16777216 ;  /* 0x4b8000008787a820 */ /* 0x000fe20000400000 */
[----:B------:R-:W-:Y:S01]  /*40ba0*/  @!P2 FMUL R150, R150, 16777216 ;  /* 0x4b8000009696a820 */ /* 0x000fe20000400000 */
[----:B------:R-:W-:Y:S01]  /*40bb0*/  @!P2 FMUL R110, R110, 16777216 ;  /* 0x4b8000006e6ea820 */ /* 0x000fe20000400000 */
[C---:B------:R-:W-:Y:S01]  /*40bc0*/  FMUL R11, R4.reuse, R134 ;  /* 0x00000086040b7220 */ /* 0x040fe20000400000 */
[C---:B------:R-:W-:Y:S01]  /*40bd0*/  FMUL R135, R4.reuse, R135 ;  /* 0x0000008704877220 */ /* 0x040fe20000400000 */
[----:B------:R-:W-:Y:S01]  /*40be0*/  FMUL R72, R4, R150 ;  /* 0x0000009604487220 */ /* 0x000fe20000400000 */
[----:B------:R-:W-:Y:S01]  /*40bf0*/  F2FP.SATFINITE.E4M3.F32.PACK_AB_MERGE_C R31, R59, R67, RZ ;  /* 0x000000433b1f723e */ /* 0x000fe200048070ff */
[----:B------:R-:W-:Y:S01]  /*40c00*/  @!P2 FMUL R102, R102, 16777216 ;  /* 0x4b8000006666a820 */ /* 0x000fe20000400000 */
[----:B------:R-:W-:Y:S01]  /*40c10*/  F2FP.SATFINITE.E4M3.F32.PACK_AB_MERGE_C R59, R104, R105, RZ ;  /* 0x00000069683b723e */ /* 0x000fe200048070ff */
[----:B------:R-:W3:Y:S01]  /*40c20*/  LDL.LU R150, [R1+0x2c0] ;  /* 0x0002c00001967983 */ /* 0x000ee20000300800 */
[----:B------:R-:W-:Y:S01]  /*40c30*/  FMUL R40, R4, R110 ;  /* 0x0000006e04287220 */ /* 0x000fe20000400000 */
[----:B------:R-:W-:-:S02]  /*40c40*/  F2FP.SATFINITE.E4M3.F32.PACK_AB_MERGE_C R11, R11, R135, RZ ;  /* 0x000000870b0b723e */ /* 0x000fc400048070ff */
[----:B------:R-:W3:Y:S01]  /*40c50*/  LDL.LU R104, [R1+0x2c4] ;  /* 0x0002c40001687983 */ /* 0x000ee20000300800 */
[----:B------:R-:W-:Y:S02]  /*40c60*/  F2FP.SATFINITE.E4M3.F32.PACK_AB_MERGE_C R135, R76, R77, RZ ;  /* 0x0000004d4c87723e */ /* 0x000fe400048070ff */
[----:B------:R-:W-:Y:S01]  /*40c70*/  F2FP.SATFINITE.E4M3.F32.PACK_AB_MERGE_C R76, R246, R252, RZ ;  /* 0x000000fcf64c723e */ /* 0x000fe200048070ff */
[----:B------:R-:W3:Y:S01]  /*40c80*/  LDL.LU R110, [R1+0x2c8] ;  /* 0x0002c800016e7983 */ /* 0x000ee20000300800 */
[----:B------:R-:W-:-:S03]  /*40c90*/  FMUL R41, R4, R102 ;  /* 0x0000006604297220 */ /* 0x000fc60000400000 */
[----:B------:R-:W3:Y:S01]  /*40ca0*/  LDL.LU R105, [R1+0x2cc] ;  /* 0x0002cc0001697983 */ /* 0x000ee20000300800 */
[----:B------:R-:W-:-:S03]  /*40cb0*/  F2FP.SATFINITE.E4M3.F32.PACK_AB_MERGE_C R23, R82, R83, RZ ;  /* 0x000000535217723e */ /* 0x000fc600048070ff */
[----:B------:R-:W3:Y:S01]  /*40cc0*/  LDL.LU R252, [R1+0x1b4c] ;  /* 0x001b4c0001fc7983 */ /* 0x000ee20000300800 */
[----:B------:R-:W-:-:S03]  /*40cd0*/  F2FP.SATFINITE.E4M3.F32.PACK_AB_MERGE_C R63, R96, R97, RZ ;  /* 0x00000061603f723e */ /* 0x000fc600048070ff */
[----:B------:R-:W3:Y:S04]  /*40ce0*/  LDL.LU R246, [R1+0x1b48] ;  /* 0x001b480001f67983 */ /* 0x000ee80000300800 */
[----:B------:R-:W3:Y:S04]  /*40cf0*/  LDL.LU R102, [R1+0x2d8] ;  /* 0x0002d80001667983 */ /* 0x000ee80000300800 */
[----:B------:R-:W3:Y:S04]  /*40d00*/  LDL.LU R83, [R1+0x2dc] ;  /* 0x0002dc0001537983 */ /* 0x000ee80000300800 */
[----:B------:R-:W3:Y:S04]  /*40d10*/  LDL.LU R97, [R1+0x2e0] ;  /* 0x0002e00001617983 */ /* 0x000ee80000300800 */
[----:B------:R-:W3:Y:S01]  /*40d20*/  LDL.LU R96, [R1+0x2e4] ;  /* 0x0002e40001607983 */ /* 0x000ee20000300800 */
[----:B--2---:R-:W-:-:S03]  /*40d30*/  F2FP.SATFINITE.E4M3.F32.PACK_AB_MERGE_C R71, R247, R242, RZ ;  /* 0x000000f2f747723e */ /* 0x004fc600048070ff */
[----:B------:R-:W2:Y:S04]  /*40d40*/  LDL.LU R242, [R1+0x1b44] ;  /* 0x001b440001f27983 */ /* 0x000ea80000300800 */
[----:B------:R-:W2:Y:S01]  /*40d50*/  LDL.LU R247, [R1+0x1b40] ;  /* 0x001b400001f77983 */ /* 0x000ea20000300800 */
[----:B------:R-:W-:Y:S01]  /*40d60*/  @!P2 FMUL R78, R78, 16777216 ;  /* 0x4b8000004e4ea820 */ /* 0x000fe20000400000 */
[----:B------:R-:W-:Y:S01]  /*40d70*/  @!P2 FMUL R79, R79, 16777216 ;  /* 0x4b8000004f4fa820 */ /* 0x000fe20000400000 */
[----:B------:R-:W-:Y:S01]  /*40d80*/  @!P2 FMUL R142, R142, 16777216 ;  /* 0x4b8000008e8ea820 */ /* 0x000fe20000400000 */
[----:B------:R-:W-:Y:S01]  /*40d90*/  F2FP.SATFINITE.E4M3.F32.PACK_AB_MERGE_C R74, R243, R0, RZ ;  /* 0x00000000f34a723e */ /* 0x000fe200048070ff */
[C---:B------:R-:W-:Y:S01]  /*40da0*/  FMUL R78, R4.reuse, R78 ;  /* 0x0000004e044e7220 */ /* 0x040fe20000400000 */
[----:B------:R-:W-:Y:S01]  /*40db0*/  FMUL R79, R4, R79 ;  /* 0x0000004f044f7220 */ /* 0x000fe20000400000 */
[----:B------:R-:W3:Y:S01]  /*40dc0*/  LDL.LU R0, [R1+0x1b3c] ;  /* 0x001b3c0001007983 */ /* 0x000ee20000300800 */
[----:B------:R-:W-:Y:S01]  /*40dd0*/  F2FP.SATFINITE.E4M3.F32.PACK_AB_MERGE_C R67, R80, R81, RZ ;  /* 0x000000515043723e */ /* 0x000fe200048070ff */
[----:B0-----:R-:W-:-:S02]  /*40de0*/  FMUL R10, R4, R142 ;  /* 0x0000008e040a7220 */ /* 0x001fc40000400000 */
        /* <DEDUP_REMOVED lines=13> */
[----:B------:R-:W-:-:S03]  /*40ec0*/  @!P2 FMUL R95, R95, 16777216 ;  /* 0x4b8000005f5fa820 */ /* 0x000fc60000400000 */
[C---:B------:R-:W-:Y:S01]  /*40ed0*/  FMUL R94, R4.reuse, R94 ;  /* 0x0000005e045e7220 */ /* 0x040fe20000400000 */
[----:B------:R-:W-:Y:S01]  /*40ee0*/  FMUL R95, R4, R95 ;  /* 0x0000005f045f7220 */ /* 0x000fe20000400000 */
[----:B------:R-:W-:Y:S02]  /*40ef0*/  F2FP.SATFINITE.E4M3.F32.PACK_AB_MERGE_C R75, R75, R90, RZ ;  /* 0x0000005a4b4b723e */ /* 0x000fe400048070ff */
[----:B----4-:R-:W-:Y:S02]  /*40f00*/  F2FP.SATFINITE.E4M3.F32.PACK_AB_MERGE_C R90, R244, R245, RZ ;  /* 0x000000f5f45a723e */ /* 0x010fe400048070ff */
[----:B------:R-:W-:Y:S01]  /*40f10*/  F2FP.SATFINITE.E4M3.F32.PACK_AB_MERGE_C R134, R94, R95, RZ ;  /* 0x0000005f5e86723e */ /* 0x000fe200048070ff */
[----:B------:R-:W4:Y:S01]  /*40f20*/  LDL.LU R245, [R1+0x1b24] ;  /* 0x001b240001f57983 */ /* 0x000f220000300800 */
[----:B---3--:R-:W-:Y:S02]  /*40f30*/  F2FP.SATFINITE.E4M3.F32.PACK_AB_MERGE_C R94, R246, R252, RZ ;  /* 0x000000fcf65e723e */ /* 0x008fe400048070ff */
[----:B------:R-:W-:Y:S01]  /*40f40*/  F2FP.SATFINITE.E4M3.F32.PACK_AB_MERGE_C R95, R112, R113, RZ ;  /* 0x00000071705f723e */ /* 0x000fe200048070ff */
[----:B------:R-:W4:Y:S01]  /*40f50*/  LDL.LU R244, [R1+0x1b20] ;  /* 0x001b200001f47983 */ /* 0x000f220000300800 */
[----:B------:R-:W-:-:S03]  /*40f60*/  F2FP.SATFINITE.E4M3.F32.PACK_AB_MERGE_C R113, R243, R0, RZ ;  /* 0x00000000f371723e */ /* 0x000fc600048070ff */
        /* <DEDUP_REMOVED lines=12> */
[----:B------:R-:W-:Y:S02]  /*41030*/  F2FP.SATFINITE.E4M3.F32.PACK_AB_MERGE_C R128, R3, R240, RZ ;  /* 0x000000f00380723e */ /* 0x000fe400048070ff */
[----:B------:R-:W-:Y:S01]  /*41040*/  F2FP.SATFINITE.E4M3.F32.PACK_AB_MERGE_C R18, R18, R127, RZ ;  /* 0x0000007f1212723e */ /* 0x000fe200048070ff */
[----:B------:R-:W2:Y:S01]  /*41050*/  LDL.LU R240, [R1+0x1b04] ;  /* 0x001b040001f07983 */ /* 0x000ea20000300800 */
[----:B------:R-:W-:Y:S02]  /*41060*/  F2FP.SATFINITE.E4M3.F32.PACK_AB_MERGE_C R127, R126, R190, RZ ;  /* 0x000000be7e7f723e */ /* 0x000fe400048070ff */
[----:B----4-:R-:W-:Y:S01]  /*41070*/  F2FP.SATFINITE.E4M3.F32.PACK_AB_MERGE_C R126, R244, R245, RZ ;  /* 0x000000f5f47e723e */ /* 0x010fe200048070ff */
[----:B------:R-:W4:Y:S01]  /*41080*/  LDL.LU R3, [R1+0x1b00] ;  /* 0x001b000001037983 */ /* 0x000f220000300800 */
[----:B------:R-:W-:-:S02]  /*41090*/  F2FP.SATFINITE.E4M3.F32.PACK_AB_MERGE_C R40, R40, R111, RZ ;  /* 0x0000006f2828723e */ /* 0x000fc400048070ff */
[----:B---3--:R-:W-:Y:S01]  /*410a0*/  F2FP.SATFINITE.E4M3.F32.PACK_AB_MERGE_C R111, R246, R252, RZ ;  /* 0x000000fcf66f723e */ /* 0x008fe200048070ff */
[----:B------:R-:W3:Y:S01]  /*410b0*/  LDL.LU R245, [R1+0x1afc] ;  /* 0x001afc0001f57983 */ /* 0x000ee20000300800 */
[----:B------:R-:W-:-:S03]  /*410c0*/  F2FP.SATFINITE.E4M3.F32.PACK_AB_MERGE_C R116, R116, R117, RZ ;  /* 0x000000757474723e */ /* 0x000fc600048070ff */
[----:B------:R-:W3:Y:S04]  /*410d0*/  LDL.LU R244, [R1+0x1af8] ;  /* 0x001af80001f47983 */ /* 0x000ee80000300800 */
[----:B------:R-:W3:Y:S04]  /*410e0*/  LDL.LU R252, [R1+0x1af4] ;  /* 0x001af40001fc7983 */ /* 0x000ee80000300800 */
[----:B------:R-:W3:Y:S01]  /*410f0*/  LDL.LU R246, [R1+0x1af0] ;  /* 0x001af00001f67983 */ /* 0x000ee20000300800 */
[----:B--2---:R-:W-:-:S03]  /*41100*/  F2FP.SATFINITE.E4M3.F32.PACK_AB_MERGE_C R117, R247, R242, RZ ;  /* 0x000000f2f775723e */ /* 0x004fc600048070ff */
[----:B------:R-:W2:Y:S04]  /*41110*/  LDL.LU R242, [R1+0x1aec] ;  /* 0x001aec0001f27983 */ /* 0x000ea80000300800 */
[----:B------:R-:W2:Y:S01]  /*41120*/  LDL.LU R247, [R1+0x1ae8] ;  /* 0x001ae80001f77983 */ /* 0x000ea20000300800 */
[----:B------:R-:W-:Y:S01]  /*41130*/  @!P2 FMUL R119, R119, 16777216 ;  /* 0x4b8000007777a820 */ /* 0x000fe20000400000 */
[----:B------:R-:W-:-:S03]  /*41140*/  F2FP.SATFINITE.E4M3.F32.PACK_AB_MERGE_C R124, R124, R125, RZ ;  /* 0x0000007d7c7c723e */ /* 0x000fc600048070ff */
[----:B------:R-:W-:Y:S01]  /*41150*/  FMUL R119, R4, R119 ;  /* 0x0000007704777220 */ /* 0x000fe20000400000 */
[----:B------:R-:W-:Y:S01]  /*41160*/  F2FP.SATFINITE.E4M3.F32.PACK_AB_MERGE_C R125, R118, R158, RZ ;  /* 0x0000009e767d723e */ /* 0x000fe200048070ff */
[----:B------:R-:W-:Y:S01]  /*41170*/  @!P2 FMUL R103, R103, 16777216 ;  /* 0x4b8000006767a820 */ /* 0x000fe20000400000 */
[----:B------:R-:W-:Y:S02]  /*41180*/  F2FP.SATFINITE.E4M3.F32.PACK_AB_MERGE_C R118, R243, R0, RZ ;  /* 0x00000000f376723e */ /* 0x000fe400048070ff */
[----:B------:R-:W-:Y:S01]  /*41190*/  F2FP.SATFINITE.E4M3.F32.PACK_AB_MERGE_C R19, R19, R119, RZ ;  /* 0x000000771313723e */ /* 0x000fe200048070ff */
[----:B------:R-:W2:Y:S01]  /*411a0*/  LDL.LU R0, [R1+0x1ae4] ;  /* 0x001ae40001007983 */ /* 0x000ea20000300800 */
[----:B------:R-:W-:Y:S02]  /*411b0*/  F2FP.SATFINITE.E4M3.F32.PACK_AB_MERGE_C R119, R104, R150, RZ ;  /* 0x000000966877723e */ /* 0x000fe400048070ff */
[----:B----4-:R-:W-:Y:S01]  /*411c0*/  F2FP.SATFINITE.E4M3.F32.PACK_AB_MERGE_C R104, R3, R240, RZ ;  /* 0x000000f00368723e */ /* 0x010fe200048070ff */
[----:B------:R-:W4:Y:S01]  /*411d0*/  LDL.LU R243, [R1+0x1ae0] ;  /* 0x001ae00001f37983 */ /* 0x000f220000300800 */
[----:B------:R-:W-:Y:S01]  /*411e0*/  F2FP.SATFINITE.E4M3.F32.PACK_AB_MERGE_C R108, R108, R109, RZ ;  /* 0x0000006d6c6c723e */ /* 0x000fe200048070ff */
[----:B------:R-:W-:Y:S01]  /*411f0*/  FMUL R103, R4, R103 ;  /* 0x0000006704677220 */ /* 0x000fe20000400000 */
[----:B---3--:R-:W-:Y:S01]  /*41200*/  F2FP.SATFINITE.E4M3.F32.PACK_AB_MERGE_C R109, R244, R245, RZ ;  /* 0x000000f5f46d723e */ /* 0x008fe200048070ff */
[----:B------:R-:W3:Y:S01]  /*41210*/  LDL.LU R240, [R1+0x1adc] ;  /* 0x001adc0001f07983 */ /* 0x000ee20000300800 */
[----:B------:R-:W-:-:S03]  /*41220*/  F2FP.SATFINITE.E4M3.F32.PACK_AB_MERGE_C R105, R105, R110, RZ ;  /* 0x0000006e6969723e */ /* 0x000fc600048070ff */
[----:B------:R-:W3:Y:S04]  /*41230*/  LDL.LU R3, [R1+0x1ad8] ;  /* 0x001ad80001037983 */ /* 0x000ee80000300800 */
[----:B------:R-:W3:Y:S04]  /*41240*/  LDL.LU R245, [R1+0x1ad4] ;  /* 0x001ad40001f57983 */ /* 0x000ee80000300800 */
[----:B------:R-:W3:Y:S01]  /*41250*/  LDL.LU R244, [R1+0x1ad0] ;  /* 0x001ad00001f47983 */ /* 0x000ee20000300800 */
[----:B------:R-:W-:Y:S02]  /*41260*/  F2FP.SATFINITE.E4M3.F32.PACK_AB_MERGE_C R41, R41, R103, RZ ;  /* 0x000000672929723e */ /* 0x000fe400048070ff */
[----:B------:R-:W-:-:S02]  /*41270*/  F2FP.SATFINITE.E4M3.F32.PACK_AB_MERGE_C R103, R246, R252, RZ ;  /* 0x000000fcf667723e */ /* 0x000fc400048070ff */
[----:B--2---:R-:W-:Y:S02]  /*41280*/  F2FP.SATFINITE.E4M3.F32.PACK_AB_MERGE_C R110, R247, R242, RZ ;  /* 0x000000f2f76e723e */ /* 0x004fe400048070ff */
[----:B------:R-:W2:Y:S04]  /*41290*/  LDL.LU R242, [R1+0x1acc] ;  /* 0x001acc0001f27983 */ /* 0x000ea80000300800 */
[----:B------:R-:W2:Y:S04]  /*412a0*/  LDL.LU R247, [R1+0x1ac8] ;  /* 0x001ac80001f77983 */ /* 0x000ea80000300800 */
[----:B------:R-:W2:Y:S04]  /*412b0*/  LDL.LU R252, [R1+0x1ac4] ;  /* 0x001ac40001fc7983 */ /* 0x000ea80000300800 */
[----:B------:R-:W2:Y:S01]  /*412c0*/  LDL.LU R246, [R1+0x1ac0] ;  /* 0x001ac00001f67983 */ /* 0x000ea20000300800 */
[----:B------:R-:W-:Y:S01]  /*412d0*/  @!P2 FMUL R86, R86, 16777216 ;  /* 0x4b8000005656a820 */ /* 0x000fe20000400000 */
[----:B------:R-:W-:Y:S01]  /*412e0*/  @!P2 FMUL R87, R87, 16777216 ;  /* 0x4b8000005757a820 */ /* 0x000fe20000400000 */
[----:B------:R-:W-:-:S02]  /*412f0*/  F2FP.SATFINITE.E4M3.F32.PACK_AB_MERGE_C R100, R100, R101, RZ ;  /* 0x000000656464723e */ /* 0x000fc400048070ff */
[C---:B------:R-:W-:Y:S01]  /*41300*/  FMUL R86, R4.reuse, R86 ;  /* 0x0000005604567220 */ /* 0x040fe20000400000 */
[----:B------:R-:W-:Y:S01]  /*41310*/  FMUL R87, R4, R87 ;  /* 0x0000005704577220 */ /* 0x000fe20000400000 */
[----:B------:R-:W-:Y:S02]  /*41320*/  F2FP.SATFINITE.E4M3.F32.PACK_AB_MERGE_C R101, R83, R102, RZ ;  /* 0x000000665365723e */ /* 0x000fe400048070ff */
[----:B----4-:R-:W-:Y:S02]  /*41330*/  F2FP.SATFINITE.E4M3.F32.PACK_AB_MERGE_C R102, R243, R0, RZ ;  /* 0x00000000f366723e */ /* 0x010fe400048070ff */
[----:B------:R-:W-:Y:S01]  /*41340*/  F2FP.SATFINITE.E4M3.F32.PACK_AB_MERGE_C R84, R84, R85, RZ ;  /* 0x000000555454723e */ /* 0x000fe200048070ff */
[----:B------:R-:W4:Y:S01]  /*41350*/  LDL.LU R0, [R1+0x1abc] ;  /* 0x001abc0001007983 */ /* 0x000f220000300800 */
[----:B------:R-:W-:Y:S02]  /*41360*/  F2FP.SATFINITE.E4M3.F32.PACK_AB_MERGE_C R132, R132, R133, RZ ;  /* 0x000000858484723e */ /* 0x000fe400048070ff */
[----:B---3--:R-:W-:Y:S01]  /*41370*/  F2FP.SATFINITE.E4M3.F32.PACK_AB_MERGE_C R85, R3, R240, RZ ;  /* 0x000000f00355723e */ /* 0x008fe200048070ff */
[----:B------:R-:W4:Y:S01]  /*41380*/  LDL.LU R243, [R1+0x1ab8] ;  /* 0x001ab80001f37983 */ /* 0x000f220000300800 */
[----:B------:R-:W-:-:S03]  /*41390*/  F2FP.SATFINITE.E4M3.F32.PACK_AB_MERGE_C R133, R86, R87, RZ ;  /* 0x000000575685723e */ /* 0x000fc600048070ff */
[----:B------:R-:W3:Y:S01]  /*413a0*/  LDL.LU R240, [R1+0x1ab4] ;  /* 0x001ab40001f07983 */ /* 0x000ee20000300800 */
[----:B------:R-:W-:-:S03]  /*413b0*/  F2FP.SATFINITE.E4M3.F32.PACK_AB_MERGE_C R97, R96, R97, RZ ;  /* 0x000000616061723e */ /* 0x000fc600048070ff */
[----:B------:R-:W3:Y:S01]  /*413c0*/  LDL.LU R3, [R1+0x1ab0] ;  /* 0x001ab00001037983 */ /* 0x000ee20000300800 */
[----:B------:R-:W-:Y:S02]  /*413d0*/  F2FP.SATFINITE.E4M3.F32.PACK_AB_MERGE_C R96, R244, R245, RZ ;  /* 0x000000f5f460723e */ /* 0x000fe400048070ff */
[----:B------:R-:W-:Y:S02]  /*413e0*/  F2FP.SATFINITE.E4M3.F32.PACK_AB_MERGE_C R87, R80, R82, RZ ;  /* 0x000000525057723e */ /* 0x000fe400048070ff */
[----:B--2---:R-:W-:Y:S02]  /*413f0*/  F2FP.SATFINITE.E4M3.F32.PACK_AB_MERGE_C R86, R247, R242, RZ ;  /* 0x000000f2f756723e */ /* 0x004fe400048070ff */
[----:B------:R-:W2:Y:S04]  /*41400*/  LDL.LU R242, [R1+0x1aac] ;  /* 0x001aac0001f27983 */ /* 0x000ea80000300800 */
[----:B------:R-:W2:Y:S01]  /*41410*/  LDL.LU R247, [R1+0x1aa8] ;  /* 0x001aa80001f77983 */ /* 0x000ea20000300800 */
[----:B------:R-:W-:-:S03]  /*41420*/  F2FP.SATFINITE.E4M3.F32.PACK_AB_MERGE_C R80, R246, R252, RZ ;  /* 0x000000fcf650723e */ /* 0x000fc600048070ff */
[----:B------:R-:W2:Y:S04]  /*41430*/  LDL.LU R245, [R1+0x1aa4] ;  /* 0x001aa40001f57983 */ /* 0x000ea80000300800 */
[----:B------:R-:W2:Y:S04]  /*41440*/  LDL.LU R244, [R1+0x1aa0] ;  /* 0x001aa00001f47983 */ /* 0x000ea80000300800 */
[----:B------:R-:W2:Y:S04]  /*41450*/  LDL.LU R252, [R1+0x1a9c] ;  /* 0x001a9c0001fc7983 */ /* 0x000ea80000300800 */
[----:B------:R-:W2:Y:S01]  /*41460*/  LDL.LU R246, [R1+0x1a98] ;  /* 0x001a980001f67983 */ /* 0x000ea20000300800 */
[----:B------:R-:W-:-:S02]  /*41470*/  F2FP.SATFINITE.E4M3.F32.PACK_AB_MERGE_C R82, R81, R43, RZ ;  /* 0x0000002b5152723e */ /* 0x000fc400048070ff */
[----:B----4-:R-:W-:Y:S02]  /*41480*/  F2FP.SATFINITE.E4M3.F32.PACK_AB_MERGE_C R83, R243, R0, RZ ;  /* 0x00000000f353723e */ /* 0x010fe400048070ff */
[----:B------:R-:W4:Y:S04]  /*41490*/  LDL.LU R0, [R1+0x1a94] ;  /* 0x001a940001007983 */ /* 0x000f280000300800 */
[----:B------:R-:W4:Y:S01]  /*414a0*/  LDL.LU R243, [R1+0x1a90] ;  /* 0x001a900001f37983 */ /* 0x000f220000300800 */
[----:B---3--:R-:W-:Y:S02]  /*414b0*/  F2FP.SATFINITE.E4M3.F32.PACK_AB_MERGE_C R43, R3, R240, RZ ;  /* 0x000000f0032b723e */ /* 0x008fe400048070ff */
[----:B------:R-:W-:Y:S02]  /*414c0*/  F2FP.SATFINITE.E4M3.F32.PACK_AB_MERGE_C R52, R52, R53, RZ ;  /* 0x000000353434723e */ /* 0x000fe400048070ff */
[----:B--2---:R-:W-:-:S02]  /*414d0*/  F2FP.SATFINITE.E4M3.F32.PACK_AB_MERGE_C R81, R247, R242, RZ ;  /* 0x000000f2f751723e */ /* 0x004fc400048070ff */
[----:B------:R-:W4:Y:S04]  /*414e0*/  LDL.LU R242, [R1+0x1a8c] ;  /* 0x001a8c0001f27983 */ /* 0x000f280000300800 */
[----:B------:R-:W2:Y:S04]  /*414f0*/  LDL.LU R247, [R1+0x1a88] ;  /* 0x001a880001f77983 */ /* 0x000ea80000300800 */
[----:B------:R-:W2:Y:S04]  /*41500*/  LDL.LU R240, [R1+0x1a84] ;  /* 0x001a840001f07983 */ /* 0x000ea80000300800 */
[----:B------:R-:W3:Y:S01]  /*41510*/  LDL.LU R3, [R1+0x1a80] ;  /* 0x001a800001037983 */ /* 0x000ee20000300800 */
[----:B------:R-:W-:-:S03]  /*41520*/  F2FP.SATFINITE.E4M3.F32.PACK_AB_MERGE_C R53, R246, R252, RZ ;  /* 0x000000fcf635723e */ /* 0x000fc600048070ff */
[----:B------:R-:W2:Y:S04]  /*41530*/  LDL.LU R252, [R1+0x1a7c] ;  /* 0x001a7c0001fc7983 */ /* 0x000ea80000300800 */
[----:B------:R-:W2:Y:S01]  /*41540*/  LDL.LU R246, [R1+0x1a78] ;  /* 0x001a780001f67983 */ /* 0x000ea20000300800 */
[----:B------:R-:W-:Y:S01]  /*41550*/  @!P2 FMUL R54, R54, 16777216 ;  /* 0x4b8000003636a820 */ /* 0x000fe20000400000 */
[----:B------:R-:W-:Y:S01]  /*41560*/  @!P2 FMUL R55, R55, 16777216 ;  /* 0x4b8000003737a820 */ /* 0x000fe20000400000 */
[----:B------:R-:W-:Y:S02]  /*41570*/  @!P2 FMUL R17, R17, 16777216 ;  /* 0x4b8000001111a820 */ /* 0x000fe40000400000 */
[C---:B------:R-:W-:Y:S01]  /*41580*/  FMUL R54, R4.reuse, R54 ;  /* 0x0000003604367220 */ /* 0x040fe20000400000 */
[----:B------:R-:W-:Y:S01]  /*41590*/  FMUL R55, R4, R55 ;  /* 0x0000003704377220 */ /* 0x000fe20000400000 */
[----:B------:R-:W-:Y:S01]  /*415a0*/  @!P2 FMUL R24, R24, 16777216 ;  /* 0x4b8000001818a820 */ /* 0x000fe20000400000 */
[----:B------:R-:W-:Y:S01]  /*415b0*/  @!P2 FMUL R38, R38, 16777216 ;  /* 0x4b8000002626a820 */ /* 0x000fe20000400000 */
[----:B------:R-:W-:Y:S01]  /*415c0*/  @!P2 FMUL R39, R39, 16777216 ;  /* 0x4b8000002727a820 */ /* 0x000fe20000400000 */
[----:B------:R-:W-:Y:S01]  /*415d0*/  F2FP.SATFINITE.E4M3.F32.PACK_AB_MERGE_C R65, R164, R165, RZ ;  /* 0x000000a5a441723e */ /* 0x000fe200048070ff */
[----:B------:R-:W-:Y:S01]  /*415e0*/  FMUL R17, R4, R17 ;  /* 0x0000001104117220 */ /* 0x000fe20000400000 */
[----:B------:R-:W-:Y:S01]  /*415f0*/  F2FP.SATFINITE.E4M3.F32.PACK_AB_MERGE_C R165, R54, R55, RZ ;  /* 0x0000003736a5723e */ /* 0x000fe200048070ff */
[----:B------:R-:W-:Y:S01]  /*41600*/  FMUL R24, R4, R24 ;  /* 0x0000001804187220 */ /* 0x000fe20000400000 */
[----:B------:R-:W-:Y:S01]  /*41610*/  F2FP.SATFINITE.E4M3.F32.PACK_AB_MERGE_C R54, R244, R245, RZ ;  /* 0x000000f5f436723e */ /* 0x000fe200048070ff */
[C---:B------:R-:W-:Y:S01]  /*41620*/  FMUL R38, R4.reuse, R38 ;  /* 0x0000002604267220 */ /* 0x040fe20000400000 */
[----:B------:R-:W2:Y:S01]  /*41630*/  LDL.LU R245, [R1+0x1a74] ;  /* 0x001a740001f57983 */ /* 0x000ea20000300800 */
[----:B------:R-:W-:-:S03]  /*41640*/  FMUL R39, R4, R39 ;  /* 0x0000002704277220 */ /* 0x000fc60000400000 */
[----:B------:R-:W2:Y:S01]  /*41650*/  LDL.LU R244, [R1+0x1a70] ;  /* 0x001a700001f47983 */ /* 0x000ea20000300800 */
[----:B------:R-:W-:Y:S02]  /*41660*/  F2FP.SATFINITE.E4M3.F32.PACK_AB_MERGE_C R181, R17, R24, RZ ;  /* 0x0000001811b5723e */ /* 0x000fe400048070ff */
[----:B------:R-:W-:Y:S02]  /*41670*/  F2FP.SATFINITE.E4M3.F32.PACK_AB_MERGE_C R164, R38, R39, RZ ;  /* 0x0000002726a4723e */ /* 0x000fe400048070ff */
[----:B----4-:R-:W-:Y:S02]  /*41680*/  F2FP.SATFINITE.E4M3.F32.PACK_AB_MERGE_C R55, R242, R243, RZ ;  /* 0x000000f3f237723e */ /* 0x010fe400048070ff */
[----:B------:R-:W4:Y:S04]  /*41690*/  LDL.LU R243, [R1+0x1a6c] ;  /* 0x001a6c0001f37983 */ /* 0x000f280000300800 */
[----:B------:R-:W4:Y:S01]  /*416a0*/  LDL.LU R242, [R1+0x1a68] ;  /* 0x001a680001f27983 */ /* 0x000f220000300800 */
[----:B---3--:R-:W-:-:S03]  /*416b0*/  F2FP.SATFINITE.E4M3.F32.PACK_AB_MERGE_C R17, R3, R0, RZ ;  /* 0x000000000311723e */ /* 0x008fc600048070ff */
[----:B------:R-:W3:Y:S04]  /*416c0*/  LDL.LU R0, [R1+0x1a64] ;  /* 0x001a640001007983 */ /* 0x000ee80000300800 */
[----:B------:R-:W3:Y:S01]  /*416d0*/  LDL.LU R3, [R1+0x1a60] ;  /* 0x001a600001037983 */ /* 0x000ee20000300800 */
[----:B--2---:R-:W-:-:S03]  /*416e0*/  F2FP.SATFINITE.E4M3.F32.PACK_AB_MERGE_C R38, R246, R252, RZ ;  /* 0x000000fcf626723e */ /* 0x004fc600048070ff */
[----:B------:R-:W2:Y:S01]  /*416f0*/  LDL.LU R252, [R1+0x1a5c] ;  /* 0x001a5c0001fc7983 */ /* 0x000ea20000300800 */
[----:B------:R-:W-:-:S03]  /*41700*/  F2FP.SATFINITE.E4M3.F32.PACK_AB_MERGE_C R236, R236, R237, RZ ;  /* 0x000000edecec723e */ /* 0x000fc600048070ff */
[----:B------:R-:W2:Y:S01]  /*41710*/  LDL.LU R246, [R1+0x1a58] ;  /* 0x001a580001f67983 */ /* 0x000ea20000300800 */
[----:B------:R-:W-:Y:S02]  /*41720*/  F2FP.SATFINITE.E4M3.F32.PACK_AB_MERGE_C R5, R5, R241, R236 ;  /* 0x000000f10505723e */ /* 0x000fe400048070ec */
[----:B------:R-:W-:Y:S02]  /*41730*/  F2FP.SATFINITE.E4M3.F32.PACK_AB_MERGE_C R39, R244, R245, RZ ;  /* 0x000000f5f427723e */ /* 0x000fe400048070ff */
[----:B------:R-:W2:Y:S04]  /*41740*/  LDL.LU R245, [R1+0x1a54] ;  /* 0x001a540001f57983 */ /* 0x000ea80000300800 */
[----:B------:R-:W2:Y:S01]  /*41750*/  LDL.LU R244, [R1+0x1a50] ;  /* 0x001a500001f47983 */ /* 0x000ea20000300800 */
[----:B----4-:R-:W-:-:S03]  /*41760*/  F2FP.SATFINITE.E4M3.F32.PACK_AB_MERGE_C R16, R242, R243, RZ ;  /* 0x000000f3f210723e */ /* 0x010fc600048070ff */
[----:B------:R-:W4:Y:S04]  /*41770*/  LDL.LU R243, [R1+0x1a4c] ;  /* 0x001a4c0001f37983 */ /* 0x000f280000300800 */
[----:B------:R-:W4:Y:S01]  /*41780*/  LDL.LU R242, [R1+0x1a48] ;  /* 0x001a480001f27983 */ /* 0x000f220000300800 */
[----:B---3--:R-:W-:-:S03]  /*41790*/  F2FP.SATFINITE.E4M3.F32.PACK_AB_MERGE_C R6, R2, R0, R6 ;  /* 0x000000000206723e */ /* 0x008fc60004807006 */
[----:B------:R-:W3:Y:S04]  /*417a0*/  LDL.LU R241, [R1+0x1a44] ;  /* 0x001a440001f17983 */ /* 0x000ee80000300800 */
[----:B------:R-:W4:Y:S01]  /*417b0*/  LDL.LU R0, [R1+0x1a40] ;  /* 0x001a400001007983 */ /* 0x000f220000300800 */
[----:B--2---:R-:W-:-:S03]  /*417c0*/  F2FP.SATFINITE.E4M3.F32.PACK_AB_MERGE_C R7, R3, R252, R7 ;  /* 0x000000fc0307723e */ /* 0x004fc60004807007 */
[----:B------:R-:W2:Y:S04]  /*417d0*/  LDL.LU R2, [R1+0x1a3c] ;  /* 0x001a3c0001027983 */ /* 0x000ea80000300800 */
[----:B------:R-:W2:Y:S04]  /*417e0*/  LDL.LU R252, [R1+0x1a38] ;  /* 0x001a380001fc7983 */ /* 0x000ea80000300800 */
[----:B------:R-:W2:Y:S01]  /*417f0*/  LDL.LU R3, [R1+0x1a34] ;  /* 0x001a340001037983 */ /* 0x000ea20000300800 */
        /* <DEDUP_REMOVED lines=60> */
[----:B------:R-:W-:Y:S01]  /*41bc0*/  FMUL R239, R4, R239 ;  /* 0x000000ef04ef7220 */ /* 0x000fe20000400000 */
[----:B------:R-:W-:Y:S01]  /*41bd0*/  F2FP.SATFINITE.E4M3.F32.PACK_AB_MERGE_C R174, R12, R13, RZ ;  /* 0x0000000d0cae723e */ /* 0x000fe200048070ff */
[----:B------:R-:W-:-:S02]  /*41be0*/  IMAD.IADD R12, R240, 0x1, -R247 ;  /* 0x00000001f00c7824 */ /* 0x000fc400078e0af7 */
        /* <DEDUP_REMOVED lines=57> */
[----:B------:R-:W-:Y:S01]  /*41f80*/  F2FP.SATFINITE.E4M3.F32.PACK_AB_MERGE_C R4, R238, R239, RZ ;  /* 0x000000efee04723e */ /* 0x000fe200048070ff */
[----:B------:R-:W-:-:S02]  /*41f90*/  IMAD.MOV.U32 R13, RZ, RZ, 0x3dc6b27f ;  /* 0x3dc6b27fff0d7424 */ /* 0x000fc400078e00ff */
[----:B------:R-:W-:Y:S01]  /*41fa0*/  FADD R12, R12, -1 ;  /* 0xbf8000000c0c7421 */ /* 0x000fe20000000000 */
[----:B------:R-:W-:Y:S02]  /*41fb0*/  F2FP.SATFINITE.E4M3.F32.PACK_AB_MERGE_C R56, R56, R183, RZ ;  /* 0x000000b73838723e */ /* 0x000fe400048070ff */
[----:B------:R-:W-:Y:S02]  /*41fc0*/  F2FP.SATFINITE.E4M3.F32.PACK_AB_MERGE_C R36, R36, R37, RZ ;  /* 0x000000252424723e */ /* 0x000fe400048070ff */
[----:B------:R-:W-:Y:S01]  /*41fd0*/  F2FP.SATFINITE.E4M3.F32.PACK_AB_MERGE_C R4, R249, R8, R4 ;  /* 0x00000008f904723e */ /* 0x000fe20004807004 */
[----:B------:R-:W-:Y:S01]  /*41fe0*/  FFMA.FTZ R8, R12, R13, -0.16845393180847167969 ;  /* 0xbe2c7f300c087423 */ /* 0x000fe2000001000d */
[----:B------:R-:W-:Y:S02]  /*41ff0*/  F2FP.SATFINITE.E4M3.F32.PACK_AB_MERGE_C R35, R35, R231, RZ ;  /* 0x000000e72323723e */ /* 0x000fe400048070ff */
[----:B------:R-:W-:Y:S02]  /*42000*/  F2FP.SATFINITE.E4M3.F32.PACK_AB_MERGE_C R228, R228, R229, RZ ;  /* 0x000000e5e4e4723e */ /* 0x000fe400048070ff */
[----:B------:R-:W-:-:S02]  /*42010*/  F2FP.SATFINITE.E4M3.F32.PACK_AB_MERGE_C R27, R27, R223, RZ ;  /* 0x000000df1b1b723e */ /* 0x000fc400048070ff */
[----:B------:R-:W-:Y:S02]  /*42020*/  F2FP.SATFINITE.E4M3.F32.PACK_AB_MERGE_C R220, R220, R221, RZ ;  /* 0x000000dddcdc723e */ /* 0x000fe400048070ff */
[----:B------:R-:W-:Y:S02]  /*42030*/  F2FP.SATFINITE.E4M3.F32.PACK_AB_MERGE_C R34, R34, R215, RZ ;  /* 0x000000d72222723e */ /* 0x000fe400048070ff */
[----:B------:R-:W-:Y:S02]  /*42040*/  F2FP.SATFINITE.E4M3.F32.PACK_AB_MERGE_C R212, R212, R213, RZ ;  /* 0x000000d5d4d4723e */ /* 0x000fe400048070ff */
        /* <DEDUP_REMOVED lines=13> */
[----:B------:R-:W-:Y:S01]  /*42120*/  F2FP.SATFINITE.E4M3.F32.PACK_AB_MERGE_C R250, R25, R250, RZ ;  /* 0x000000fa19fa723e */ /* 0x000fe200048070ff */
[----:B------:R-:W2:Y:S04]  /*42130*/  LDL.LU R198, [R1+0x418] ;  /* 0x0004180001c67983 */ /* 0x000ea80000300800 */
[----:B------:R-:W2:Y:S04]  /*42140*/  LDL.LU R150, [R1+0x414] ;  /* 0x0004140001967983 */ /* 0x000ea80000300800 */
[----:B------:R-:W2:Y:S04]  /*42150*/  LDL.LU R190, [R1+0x410] ;  /* 0x0004100001be7983 */ /* 0x000ea80000300800 */
[----:B------:R-:W2:Y:S01]  /*42160*/  LDL.LU R158, [R1+0x40c] ;  /* 0x00040c00019e7983 */ /* 0x000ea20000300800 */
[----:B---3--:R-:W-:-:S02]  /*42170*/  IMAD.IADD R244, R241, 0x1, -R244 ;  /* 0x00000001f1f47824 */ /* 0x008fc400078e0af4 */
[----:B------:R-:W-:Y:S01]  /*42180*/  FFMA.FTZ R8, R12, R8, 0.1716887056827545166 ;  /* 0x3e2fcf2a0c087423 */ /* 0x000fe20000010008 */
[----:B----4-:R-:W-:Y:S01]  /*42190*/  IMAD.IADD R245, R242, 0x1, -R245 ;  /* 0x00000001f2f57824 */ /* 0x010fe200078e0af5 */
[----:B------:R-:W-:Y:S01]  /*421a0*/  BAR.SYNC.DEFER_BLOCKING 0x0 ;  /* 0x0000000000007b1d */ /* 0x000fe20000010000 */
[----:B------:R-:W-:Y:S01]  /*421b0*/  FADD R244, R244, -1 ;  /* 0xbf800000f4f47421 */ /* 0x000fe20000000000 */
[----:B------:R-:W-:Y:S02]  /*421c0*/  IMAD.IADD R246, R243, 0x1, -R246 ;  /* 0x00000001f3f67824 */ /* 0x000fe400078e0af6 */
[----:B------:R-:W-:Y:S01]  /*421d0*/  FFMA.FTZ R8, R12, R8, -0.17900948226451873779 ;  /* 0xbe374e430c087423 */ /* 0x000fe20000010008 */
[----:B------:R-:W-:Y:S01]  /*421e0*/  FADD R245, R245, -1 ;  /* 0xbf800000f5f57421 */ /* 0x000fe20000000000 */
[----:B------:R-:W-:Y:S01]  /*421f0*/  ISETP.GE.U32.AND P0, PT, R240, 0x7f800000, PT ;  /* 0x7f800000f000780c */ /* 0x000fe20003f06070 */
[----:B------:R-:W-:Y:S01]  /*42200*/  FADD R246, R246, -1 ;  /* 0xbf800000f6f67421 */ /* 0x000fe20000000000 */
[----:B------:R-:W-:Y:S01]  /*42210*/  ISETP.GE.U32.AND P1, PT, R241, 0x7f800000, PT ;  /* 0x7f800000f100780c */ /* 0x000fe20003f26070 */
[----:B--2---:R-:W-:Y:S01]  /*42220*/  STL [R1+0x1a38], R252 ;  /* 0x001a38fc01007387 */ /* 0x004fe20000100800 */
[----:B------:R-:W-:-:S02]  /*42230*/  ISETP.GE.U32.AND P5, PT, R242, 0x7f800000, PT ;  /* 0x7f800000f200780c */ /* 0x000fc40003fa6070 */
[----:B------:R-:W-:Y:S01]  /*42240*/  ISETP.GE.U32.AND P4, PT, R243, 0x7f800000, PT ;  /* 0x7f800000f300780c */ /* 0x000fe20003f86070 */
[----:B------:R-:W-:Y:S04]  /*42250*/  STL [R1+0x1a34], R3 ;  /* 0x001a340301007387 */ /* 0x000fe80000100800 */
[----:B------:R-:W2:Y:S04]  /*42260*/  LDL.LU R222, [R1+0x78] ;  /* 0x0000780001de7983 */ /* 0x000ea80000300800 */
[----:B------:R-:W2:Y:S04]  /*42270*/  LDL.LU R210, [R1+0x7c] ;  /* 0x00007c0001d27983 */ /* 0x000ea80000300800 */
[----:B------:R0:W-:Y:S04]  /*42280*/  STSM.16.M88.4 [R0], R4 ;  /* 0x0000000400007844 */ /* 0x0001e80000000200 */
[----:B------:R-:W3:Y:S01]  /*42290*/  LDL.LU R206, [R1+0x2e8] ;  /* 0x0002e80001ce7983 */ /* 0x000ee20000300800 */
[-C--:B0-----:R-:W-:Y:S01]  /*422a0*/  FFMA.FTZ R4, R244, R13.reuse, -0.16845393180847167969 ;  /* 0xbe2c7f30f4047423 */ /* 0x081fe2000001000d */
[----:B------:R-:W-:Y:S01]  /*422b0*/  FFMA.FTZ R5, R12, R8, 0.20512372255325317383 ;  /* 0x3e520bf40c057423 */ /* 0x000fe20000010008 */
[CC--:B------:R-:W-:Y:S01]  /*422c0*/  FFMA.FTZ R8, R245.reuse, R13.reuse, -0.16845393180847167969 ;  /* 0xbe2c7f30f5087423 */ /* 0x0c0fe2000001000d */
[----:B------:R-:W-:Y:S01]  /*422d0*/  FFMA.FTZ R13, R246, R13, -0.16845393180847167969 ;  /* 0xbe2c7f30f60d7423 */ /* 0x000fe2000001000d */
[----:B------:R-:W-:Y:S01]  /*422e0*/  FFMA.FTZ R4, R244, R4, 0.1716887056827545166 ;  /* 0x3e2fcf2af4047423 */ /* 0x000fe20000010004 */
[----:B------:R-:W-:Y:S01]  /*422f0*/  FFMA.FTZ R5, R12, R5, -0.24046532809734344482 ;  /* 0xbe763c8b0c057423 */ /* 0x000fe20000010005 */
[C---:B------:R-:W-:Y:S01]  /*42300*/  FFMA.FTZ R8, R245.reuse, R8, 0.1716887056827545166 ;  /* 0x3e2fcf2af5087423 */ /* 0x040fe20000010008 */
[----:B------:R-:W-:Y:S01]  /*42310*/  FFMA.FTZ R13, R246, R13, 0.1716887056827545166 ;  /* 0x3e2fcf2af60d7423 */ /* 0x000fe2000001000d */
[----:B------:R-:W-:Y:S01]  /*42320*/  FFMA.FTZ R4, R244, R4, -0.17900948226451873779 ;  /* 0xbe374e43f4047423 */ /* 0x000fe20000010004 */
[----:B------:R-:W-:Y:S01]  /*42330*/  FFMA.FTZ R5, R12, R5, 0.28857114911079406738 ;  /* 0x3e93bf990c057423 */ /* 0x000fe20000010005 */
[C---:B------:R-:W-:Y:S01]  /*42340*/  FFMA.FTZ R8, R245.reuse, R8, -0.17900948226451873779 ;  /* 0xbe374e43f5087423 */ /* 0x040fe20000010008 */
[----:B------:R-:W-:Y:S01]  /*42350*/  FFMA.FTZ R13, R246, R13, -0.17900948226451873779 ;  /* 0xbe374e43f60d7423 */ /* 0x000fe2000001000d */
[----:B------:R-:W-:Y:S01]  /*42360*/  FFMA.FTZ R4, R244, R4, 0.20512372255325317383 ;  /* 0x3e520bf4f4047423 */ /* 0x000fe20000010004 */
[----:B------:R-:W-:Y:S01]  /*42370*/  FFMA.FTZ R5, R12, R5, -0.36067417263984680176 ;  /* 0xbeb8aa490c057423 */ /* 0x000fe20000010005 */
[C---:B------:R-:W-:Y:S01]  /*42380*/  FFMA.FTZ R8, R245.reuse, R8, 0.20512372255325317383 ;  /* 0x3e520bf4f5087423 */ /* 0x040fe20000010008 */
[----:B------:R-:W-:Y:S01]  /*42390*/  FFMA.FTZ R13, R246, R13, 0.20512372255325317383 ;  /* 0x3e520bf4f60d7423 */ /* 0x000fe2000001000d */
[----:B------:R-:W-:Y:S01]  /*423a0*/  FFMA.FTZ R4, R244, R4, -0.24046532809734344482 ;  /* 0xbe763c8bf4047423 */ /* 0x000fe20000010004 */
[----:B------:R-:W-:Y:S01]  /*423b0*/  FFMA.FTZ R5, R12, R5, 0.48089820146560668945 ;  /* 0x3ef6384a0c057423 */ /* 0x000fe20000010005 */
[C---:B------:R-:W-:Y:S01]  /*423c0*/  FFMA.FTZ R8, R245.reuse, R8, -0.24046532809734344482 ;  /* 0xbe763c8bf5087423 */ /* 0x040fe20000010008 */
[----:B------:R-:W-:Y:S01]  /*423d0*/  FFMA.FTZ R13, R246, R13, -0.24046532809734344482 ;  /* 0xbe763c8bf60d7423 */ /* 0x000fe2000001000d */
[----:B------:R-:W-:Y:S01]  /*423e0*/  FFMA.FTZ R4, R244, R4, 0.28857114911079406738 ;  /* 0x3e93bf99f4047423 */ /* 0x000fe20000010004 */
[----:B------:R-:W-:Y:S01]  /*423f0*/  FFMA.FTZ R5, R12, R5, -0.72134751081466674805 ;  /* 0xbf38aa3b0c057423 */ /* 0x000fe20000010005 */
[C---:B------:R-:W-:Y:S01]  /*42400*/  FFMA.FTZ R8, R245.reuse, R8, 0.28857114911079406738 ;  /* 0x3e93bf99f5087423 */ /* 0x040fe20000010008 */
[----:B------:R-:W-:Y:S01]  /*42410*/  FFMA.FTZ R13, R246, R13, 0.28857114911079406738 ;  /* 0x3e93bf99f60d7423 */ /* 0x000fe2000001000d */
[----:B------:R-:W-:Y:S01]  /*42420*/  FFMA.FTZ R4, R244, R4, -0.36067417263984680176 ;  /* 0xbeb8aa49f4047423 */ /* 0x000fe20000010004 */
[----:B------:R-:W-:Y:S01]  /*42430*/  FMUL R5, R12, R5 ;  /* 0x000000050c057220 */ /* 0x000fe20000400000 */
[C---:B------:R-:W-:Y:S01]  /*42440*/  FFMA.FTZ R8, R245.reuse, R8, -0.36067417263984680176 ;  /* 0xbeb8aa49f5087423 */ /* 0x040fe20000010008 */
[----:B------:R-:W-:Y:S01]  /*42450*/  FFMA.FTZ R13, R246, R13, -0.36067417263984680176 ;  /* 0xbeb8aa49f60d7423 */ /* 0x000fe2000001000d */
[----:B------:R-:W-:Y:S01]  /*42460*/  FFMA.FTZ R4, R244, R4, 0.48089820146560668945 ;  /* 0x3ef6384af4047423 */ /* 0x000fe20000010004 */
[----:B------:R-:W-:Y:S01]  /*42470*/  FMUL R5, R12, R5 ;  /* 0x000000050c057220 */ /* 0x000fe20000400000 */
[C---:B------:R-:W-:Y:S01]  /*42480*/  FFMA.FTZ R8, R245.reuse, R8, 0.48089820146560668945 ;  /* 0x3ef6384af5087423 */ /* 0x040fe20000010008 */
[----:B------:R-:W-:Y:S01]  /*42490*/  FFMA.FTZ R13, R246, R13, 0.48089820146560668945 ;  /* 0x3ef6384af60d7423 */ /* 0x000fe2000001000d */
[----:B------:R-:W-:Y:S01]  /*424a0*/  FFMA.FTZ R4, R244, R4, -0.72134751081466674805 ;  /* 0xbf38aa3bf4047423 */ /* 0x000fe20000010004 */
[----:B------:R-:W-:Y:S01]  /*424b0*/  FFMA.FTZ R12, R12, 1.4426950216293334961, R5 ;  /* 0x3fb8aa3b0c0c7823 */ /* 0x000fe20000010005 */
[C---:B------:R-:W-:Y:S01]  /*424c0*/  FFMA.FTZ R8, R245.reuse, R8, -0.72134751081466674805 ;  /* 0xbf38aa3bf5087423 */ /* 0x040fe20000010008 */
[----:B------:R-:W-:Y:S01]  /*424d0*/  FFMA.FTZ R13, R246, R13, -0.72134751081466674805 ;  /* 0xbf38aa3bf60d7423 */ /* 0x000fe2000001000d */
[----:B------:R-:W-:Y:S01]  /*424e0*/  FMUL R4, R244, R4 ;  /* 0x00000004f4047220 */ /* 0x000fe20000400000 */
[----:B------:R-:W0:Y:S01]  /*424f0*/  LDC.64 R6, c[0x0][0x270] ;  /* 0x00009c00ff067b82 */ /* 0x000e220000000a00 */
[----:B------:R-:W-:Y:S01]  /*42500*/  FMUL R8, R245, R8 ;  /* 0x00000008f5087220 */ /* 0x000fe20000400000 */
[----:B------:R-:W-:Y:S01]  /*42510*/  FMUL R13, R246, R13 ;  /* 0x0000000df60d7220 */ /* 0x000fe20000400000 */
[----:B------:R-:W-:-:S02]  /*42520*/  FMUL R4, R244, R4 ;  /* 0x00000004f4047220 */ /* 0x000fc40000400000 */
[C---:B------:R-:W-:Y:S01]  /*42530*/  FMUL R8, R245.reuse, R8 ;  /* 0x00000008f5087220 */ /* 0x040fe20000400000 */
[----:B------:R-:W-:Y:S01]  /*42540*/  FMUL R13, R246, R13 ;  /* 0x0000000df60d7220 */ /* 0x000fe20000400000 */
[----:B------:R-:W-:Y:S02]  /*42550*/  FFMA.FTZ R244, R244, 1.4426950216293334961, R4 ;  /* 0x3fb8aa3bf4f47823 */ /* 0x000fe40000010004 */
[----:B------:R-:W-:Y:S01]  /*42560*/  FFMA.FTZ R8, R245, 1.4426950216293334961, R8 ;  /* 0x3fb8aa3bf5087823 */ /* 0x000fe20000010008 */
[----:B------:R-:W-:Y:S01]  /*42570*/  FFMA.FTZ R13, R246, 1.4426950216293334961, R13 ;  /* 0x3fb8aa3bf60d7823 */ /* 0x000fe2000001000d */
[----:B------:R-:W-:Y:S01]  /*42580*/  F2FP.SATFINITE.E4M3.F32.PACK_AB_MERGE_C R24, R226, R227, R27 ;  /* 0x000000e3e218723e */ /* 0x000fe2000480701b */
[----:B------:R-:W1:Y:S01]  /*42590*/  LDC.64 R4, c[0x0][0x228] ;  /* 0x00008a00ff047b82 */ /* 0x000e620000000a00 */
[----:B------:R-:W-:Y:S02]  /*425a0*/  F2FP.SATFINITE.E4M3.F32.PACK_AB_MERGE_C R21, R232, R233, R228 ;  /* 0x000000e9e815723e */ /* 0x000fe400048070e4 */
[----:B------:R-:W-:-:S02]  /*425b0*/  F2FP.SATFINITE.E4M3.F32.PACK_AB_MERGE_C R25, R224, R225, R220 ;  /* 0x000000e1e019723e */ /* 0x000fc400048070dc */
[----:B------:R-:W-:Y:S02]  /*425c0*/  F2FP.SATFINITE.E4M3.F32.PACK_AB_MERGE_C R29, R216, R217, R212 ;  /* 0x000000d9d81d723e */ /* 0x000fe400048070d4 */
[----:B------:R-:W-:Y:S01]  /*425d0*/  F2FP.SATFINITE.E4M3.F32.PACK_AB_MERGE_C R32, R32, R211, R33 ;  /* 0x000000d32020723e */ /* 0x000fe20004807021 */
[----:B------:R-:W4:Y:S01]  /*425e0*/  LDC R212, c[0x0][0x278] ;  /* 0x00009e00ffd47b82 */ /* 0x000f220000000800 */
[----:B------:R-:W-:Y:S01]  /*425f0*/  FADD R20, R198, R12 ;  /* 0x0000000cc6147221 */ /* 0x000fe20000000000 */
[----:B------:R-:W-:Y:S01]  /*42600*/  FADD R15, R150, R244 ;  /* 0x000000f4960f7221 */ /* 0x000fe20000000000 */
[----:B------:R-:W-:Y:S01]  /*42610*/  F2FP.SATFINITE.E4M3.F32.PACK_AB_MERGE_C R48, R194, R195, R48 ;  /* 0x000000c3c230723e */ /* 0x000fe20004807030 */
[----:B------:R-:W3:Y:S01]  /*42620*/  LDL.LU R150, [R1+0x2ec] ;  /* 0x0002ec0001967983 */ /* 0x000ee20000300800 */
[----:B------:R-:W-:Y:S01]  /*42630*/  FADD R3, R158, R13 ;  /* 0x0000000d9e037221 */ /* 0x000fe20000000000 */
[----:B------:R-:W-:Y:S01]  /*42640*/  @P0 IMAD.MOV.U32 R12, RZ, RZ, 0x7f800000 ;  /* 0x7f800000ff0c0424 */ /* 0x000fe200078e00ff */
[----:B------:R-:W0:Y:S01]  /*42650*/  S2R R158, SR_TID.X ;  /* 0x00000000009e7919 */ /* 0x000e220000002100 */
[----:B------:R-:W-:Y:S01]  /*42660*/  FADD R14, R190, R8 ;  /* 0x00000008be0e7221 */ /* 0x000fe20000000000 */
[----:B------:R-:W-:-:S02]  /*42670*/  @P1 IMAD.MOV.U32 R8, RZ, RZ, 0x7f800000 ;  /* 0x7f800000ff081424 */ /* 0x000fc400078e00ff */
[----:B------:R-:W-:Y:S01]  /*42680*/  @P0 FFMA.FTZ R20, R240, R12, +INF ;  /* 0x7f800000f0140423 */ /* 0x000fe2000001000c */
[----:B--2---:R-:W-:Y:S01]  /*42690*/  F2FP.SATFINITE.E4M3.F32.PACK_AB_MERGE_C R22, R210, R222, R22 ;  /* 0x000000ded216723e */ /* 0x004fe20004807016 */
[----:B------:R-:W-:-:S03]  /*426a0*/  @P1 FFMA.FTZ R15, R241, R8, +INF ;  /* 0x7f800000f10f1423 */ /* 0x000fc60000010008 */
[----:B------:R-:W-:Y:S01]  /*426b0*/  STL [R1+0xd58], R20 ;  /* 0x000d581401007387 */ /* 0x000fe20000100800 */
[----:B------:R-:W-:Y:S01]  /*426c0*/  F2FP.SATFINITE.E4M3.F32.PACK_AB_MERGE_C R33, R208, R209, R204 ;  /* 0x000000d1d021723e */ /* 0x000fe200048070cc */
[----:B------:R-:W2:Y:S02]  /*426d0*/  LDC R194, c[0x0][0x278] ;  /* 0x00009e00ffc27b82 */ /* 0x000ea40000000800 */
[----:B------:R1:W-:Y:S01]  /*426e0*/  STL [R1+0xd54], R15 ;  /* 0x000d540f01007387 */ /* 0x0003e20000100800 */
[----:B0-----:R-:W-:-:S03]  /*426f0*/  LOP3.LUT R190, R158, 0x7f, RZ, 0xc0, !PT ;  /* 0x0000007f9ebe7812 */ /* 0x001fc600078ec0ff */
[----:B------:R-:W4:Y:S01]  /*42700*/  LDL.LU R237, [R1+0x98] ;  /* 0x0000980001ed7983 */ /* 0x000f220000300800 */
[----:B------:R-:W-:Y:S01]  /*42710*/  @P5 IMAD.MOV.U32 R8, RZ, RZ, 0x7f800000 ;  /* 0x7f800000ff085424 */ /* 0x000fe200078e00ff */
[----:B------:R-:W-:Y:S01]  /*42720*/  F2FP.SATFINITE.E4M3.F32.PACK_AB_MERGE_C R49, R192, R193, R49 ;  /* 0x000000c1c031723e */ /* 0x000fe20004807031 */
[----:B------:R-:W-:Y:S01]  /*42730*/  @P4 IMAD.MOV.U32 R12, RZ, RZ, 0x7f800000 ;  /* 0x7f800000ff0c4424 */ /* 0x000fe200078e00ff */
[----:B------:R-:W0:Y:S01]  /*42740*/  S2R R158, SR_CTAID.Y ;  /* 0x00000000009e7919 */ /* 0x000e220000002600 */
[----:B------:R-:W-:Y:S01]  /*42750*/  F2FP.SATFINITE.E4M3.F32.PACK_AB_MERGE_C R56, R186, R187, R56 ;  /* 0x000000bbba38723e */ /* 0x000fe20004807038 */
[----:B------:R-:W2:Y:S01]  /*42760*/  LDC R195, c[0x0][0x278] ;  /* 0x00009e00ffc37b82 */ /* 0x000ea20000000800 */
[----:B-1----:R-:W1:Y:S01]  /*42770*/  S2R R15, SR_CTAID.X ;  /* 0x00000000000f7919 */ /* 0x002e620000002500 */
[----:B------:R-:W4:Y:S01]  /*42780*/  LDL.LU R238, [R1+0x9c] ;  /* 0x00009c0001ee7983 */ /* 0x000f220000300800 */
[----:B------:R-:W-:Y:S01]  /*42790*/  @P5 FFMA.FTZ R14, R242, R8, +INF ;  /* 0x7f800000f20e5423 */ /* 0x000fe20000010008 */
[----:B------:R-:W-:Y:S01]  /*427a0*/  @P4 FFMA.FTZ R3, R243, R12, +INF ;  /* 0x7f800000f3034423 */ /* 0x000fe2000001000c */
[----:B------:R-:W-:Y:S01]  /*427b0*/  F2FP.SATFINITE.E4M3.F32.PACK_AB_MERGE_C R57, R184, R185, R57 ;  /* 0x000000b9b839723e */ /* 0x000fe20004807039 */
[----:B------:R-:W2:Y:S01]  /*427c0*/  LDL.LU R239, [R1+0x308] ;  /* 0x0003080001ef7983 */ /* 0x000ea20000300800 */
[----:B------:R-:W-:Y:S01]  /*427d0*/  F2FP.SATFINITE.E4M3.F32.PACK_AB_MERGE_C R61, R176, R177, R172 ;  /* 0x000000b1b03d723e */ /* 0x000fe200048070ac */
[----:B------:R-:W2:Y:S02]  /*427e0*/  LDC R184, c[0x0][0x278] ;  /* 0x00009e00ffb87b82 */ /* 0x000ea40000000800 */
[----:B------:R-:W2:Y:S04]  /*427f0*/  LDL.LU R230, [R1+0x30c] ;  /* 0x00030c0001e67983 */ /* 0x000ea80000300800 */
[----:B------:R-:W2:Y:S01]  /*42800*/  LDL.LU R214, [R1+0xb8] ;  /* 0x0000b80001d67983 */ /* 0x000ea20000300800 */
[----:B------:R-:W-:Y:S01]  /*42810*/  F2FP.SATFINITE.E4M3.F32.PACK_AB_MERGE_C R64, R170, R171, R64 ;  /* 0x000000abaa40723e */ /* 0x000fe20004807040 */
[----:B------:R-:W2:Y:S02]  /*42820*/  LDC R172, c[0x0][0x278] ;  /* 0x00009e00ffac7b82 */ /* 0x000ea40000000800 */
[----:B------:R-:W2:Y:S01]  /*42830*/  LDL.LU R198, [R1+0xbc] ;  /* 0x0000bc0001c67983 */ /* 0x000ea20000300800 */
[----:B------:R-:W-:-:S02]  /*42840*/  F2FP.SATFINITE.E4M3.F32.PACK_AB_MERGE_C R65, R168, R169, R65 ;  /* 0x000000a9a841723e */ /* 0x000fc40004807041 */
[----:B------:R-:W-:Y:S02]  /*42850*/  F2FP.SATFINITE.E4M3.F32.PACK_AB_MERGE_C R69, R89, R88, R156 ;  /* 0x000000585945723e */ /* 0x000fe4000480709c */
[----:B------:R-:W-:Y:S01]  /*42860*/  F2FP.SATFINITE.E4M3.F32.PACK_AB_MERGE_C R72, R154, R155, R72 ;  /* 0x0000009b9a48723e */ /* 0x000fe20004807048 */
[----:B------:R-:W2:Y:S01]  /*42870*/  LDC R168, c[0x0][0x278] ;  /* 0x00009e00ffa87b82 */ /* 0x000ea20000000800 */
[----:B0-----:R-:W-:Y:S02]  /*42880*/  IMAD R6, R158, R6, RZ ;  /* 0x000000069e067224 */ /* 0x001fe400078e02ff */
[----:B-1----:R-:W-:Y:S02]  /*42890*/  IMAD R15, R15, 0x80, R190 ;  /* 0x000000800f0f7824 */ /* 0x002fe400078e02be */
[----:B------:R-:W2:Y:S01]  /*428a0*/  LDL.LU R190, [R1+0x320] ;  /* 0x0003200001be7983 */ /* 0x000ea20000300800 */
[----:B------:R-:W-:Y:S02]  /*428b0*/  F2FP.SATFINITE.E4M3.F32.PACK_AB_MERGE_C R73, R152, R153, R73 ;  /* 0x000000999849723e */ /* 0x000fe40004807049 */
[----:B------:R-:W0:Y:S01]  /*428c0*/  LDC R169, c[0x0][0x278] ;  /* 0x00009e00ffa97b82 */ /* 0x000e220000000800 */
[----:B------:R-:W2:Y:S04]  /*428d0*/  LDL.LU R158, [R1+0x328] ;  /* 0x00032800019e7983 */ /* 0x000ea80000300800 */
[----:B------:R-:W-:Y:S01]  /*428e0*/  STL [R1+0xd0c], R14 ;  /* 0x000d0c0e01007387 */ /* 0x000fe20000100800 */
[----:B------:R-:W-:-:S02]  /*428f0*/  F2FP.SATFINITE.E4M3.F32.PACK_AB_MERGE_C R77, R144, R145, R140 ;  /* 0x00000091904d723e */ /* 0x000fc4000480708c */
[----:B------:R-:W1:Y:S01]  /*42900*/  LDC R170, c[0x0][0x278] ;  /* 0x00009e00ffaa7b82 */ /* 0x000e620000000800 */
[----:B------:R-:W-:Y:S04]  /*42910*/  STL [R1+0xd08], R3 ;  /* 0x000d080301007387 */ /* 0x000fe80000100800 */
[----:B------:R-:W2:Y:S01]  /*42920*/  LDL.LU R221, [R1+0xd8] ;  /* 0x0000d80001dd7983 */ /* 0x000ea20000300800 */
[----:B------:R-:W-:Y:S02]  /*42930*/  F2FP.SATFINITE.E4M3.F32.PACK_AB_MERGE_C R92, R130, R131, R18 ;  /* 0x00000083825c723e */ /* 0x000fe40004807012 */
[----:B------:R-:W1:Y:S01]  /*42940*/  LDC R171, c[0x0][0x278] ;  /* 0x00009e00ffab7b82 */ /* 0x000e620000000800 */
[----:B------:R-:W2:Y:S04]  /*42950*/  LDL.LU R223, [R1+0xdc] ;  /* 0x0000dc0001df7983 */ /* 0x000ea80000300800 */
[----:B------:R-:W2:Y:S01]  /*42960*/  LDL.LU R229, [R1+0x358] ;  /* 0x0003580001e57983 */ /* 0x000ea20000300800 */
[----:B------:R-:W-:-:S02]  /*42970*/  FSETP.NEU.AND P2, PT, R241, RZ, PT ;  /* 0x000000fff100720b */ /* 0x000fc40003f4d000 */
[----:B------:R-:W1:Y:S01]  /*42980*/  LDC R176, c[0x0][0x278] ;  /* 0x00009e00ffb07b82 */ /* 0x000e620000000800 */
[----:B------:R-:W2:Y:S04]  /*42990*/  LDL.LU R231, [R1+0x35c] ;  /* 0x00035c0001e77983 */ /* 0x000ea80000300800 */
[----:B------:R-:W2:Y:S01]  /*429a0*/  LDL.LU R222, [R1+0xf8] ;  /* 0x0000f80001de7983 */ /* 0x000ea20000300800 */
[----:B------:R-:W-:Y:S02]  /*429b0*/  FSETP.NEU.AND P3, PT, R240, RZ, PT ;  /* 0x000000fff000720b */ /* 0x000fe40003f6d000 */
[----:B------:R-:W1:Y:S01]  /*429c0*/  LDC R177, c[0x0][0x278] ;  /* 0x00009e00ffb17b82 */ /* 0x000e620000000800 */
[----:B------:R-:W2:Y:S07]  /*429d0*/  LDL.LU R210, [R1+0x104] ;  /* 0x0001040001d27983 */ /* 0x000eae0000300800 */
[----:B------:R-:W-:Y:S08]  /*429e0*/  BAR.SYNC.DEFER_BLOCKING 0x0 ;  /* 0x0000000000007b1d */ /* 0x000ff00000010000 */
[----:B------:R-:W1:Y:S08]  /*429f0*/  LDC R211, c[0x0][0x278] ;  /* 0x00009e00ffd37b82 */ /* 0x000e700000000800 */
        /* <DEDUP_REMOVED lines=9> */
[----:B------:R-:W1:Y:S01]  /*42a90*/  LDC R233, c[0x0][0x278] ;  /* 0x00009e00ffe97b82 */ /* 0x000e620000000800 */
[----:B---3--:R-:W-:-:S07]  /*42aa0*/  F2FP.SATFINITE.E4M3.F32.PACK_AB_MERGE_C R23, R150, R206, R23 ;  /* 0x000000ce9617723e */ /* 0x008fce0004807017 */
[----:B------:R-:W3:Y:S01]  /*42ab0*/  LDC R185, c[0x0][0x278] ;  /* 0x00009e00ffb97b82 */ /* 0x000ee20000000800 */
[----:B------:R-:W3:Y:S04]  /*42ac0*/  LDL.LU R206, [R1+0x370] ;  /* 0x0003700001ce7983 */ /* 0x000ee80000300800 */
[----:B------:R-:W3:Y:S01]  /*42ad0*/  LDL.LU R150, [R1+0x374] ;  /* 0x0003740001967983 */ /* 0x000ee20000300800 */
[----:B------:R-:W-:Y:S02]  /*42ae0*/  F2FP.SATFINITE.E4M3.F32.PACK_AB_MERGE_C R20, R234, R235, R35 ;  /* 0x000000ebea14723e */ /* 0x000fe40004807023 */
[----:B------:R-:W-:Y:S01]  /*42af0*/  FSETP.NEU.AND P0, PT, R243, RZ, PT ;  /* 0x000000fff300720b */ /* 0x000fe20003f0d000 */
[----:B------:R-:W3:Y:S01]  /*42b00*/  LDC R186, c[0x0][0x278] ;  /* 0x00009e00ffba7b82 */ /* 0x000ee20000000800 */
[----:B------:R-:W-:-:S07]  /*42b10*/  FSETP.NEU.AND P1, PT, R242, RZ, PT ;  /* 0x000000fff200720b */ /* 0x000fce0003f2d000 */
[----:B------:R-:W3:Y:S08]  /*42b20*/  LDC R187, c[0x0][0x278] ;  /* 0x00009e00ffbb7b82 */ /* 0x000ef00000000800 */
[----:B------:R-:W3:Y:S08]  /*42b30*/  LDC R192, c[0x0][0x278] ;  /* 0x00009e00ffc07b82 */ /* 0x000ef00000000800 */
[----:B------:R-:W3:Y:S08]  /*42b40*/  LDC R193, c[0x0][0x278] ;  /* 0x00009e00ffc17b82 */ /* 0x000ef00000000800 */
[----:B------:R-:W3:Y:S08]  /*42b50*/  LDC R204, c[0x0][0x278] ;  /* 0x00009e00ffcc7b82 */ /* 0x000ef00000000800 */
[----:B------:R-:W3:Y:S01]  /*42b60*/  LDC R208, c[0x0][0x278] ;  /* 0x00009e00ffd07b82 */ /* 0x000ee20000000800 */
[----:B----4-:R-:W-:-:S02]  /*42b70*/  F2FP.SATFINITE.E4M3.F32.PACK_AB_MERGE_C R26, R238, R237, R26 ;  /* 0x000000edee1a723e */ /* 0x010fc4000480701a */
[----:B------:R-:W4:Y:S05]  /*42b80*/  LDL.LU R237, [R1+0x120] ;  /* 0x0001200001ed7983 */ /* 0x000f2a0000300800 */
[----:B------:R-:W4:Y:S01]  /*42b90*/  LDC R209, c[0x0][0x278] ;  /* 0x00009e00ffd17b82 */ /* 0x000f220000000800 */
[----:B------:R-:W4:Y:S01]  /*42ba0*/  LDL.LU R238, [R1+0x124] ;  /* 0x0001240001ee7983 */ /* 0x000f220000300800 */
[----:B--2---:R-:W-:-:S03]  /*42bb0*/  F2FP.SATFINITE.E4M3.F32.PACK_AB_MERGE_C R27, R230, R239, R28 ;  /* 0x000000efe61b723e */ /* 0x004fc6000480701c */
[----:B------:R-:W2:Y:S01]  /*42bc0*/  LDL.LU R239, [R1+0x39c] ;  /* 0x00039c0001ef7983 */ /* 0x000ea20000300800 */
[----:B------:R-:W-:-:S03]  /*42bd0*/  F2FP.SATFINITE.E4M3.F32.PACK_AB_MERGE_C R30, R198, R214, R30 ;  /* 0x000000d6c61e723e */ /* 0x000fc6000480701e */
[----:B------:R-:W2:Y:S01]  /*42be0*/  LDL.LU R230, [R1+0x3a4] ;  /* 0x0003a40001e67983 */ /* 0x000ea20000300800 */
[----:B------:R-:W-:Y:S01]  /*42bf0*/  IMAD R7, R15, R7, RZ ;  /* 0x000000070f077224 */ /* 0x000fe200078e02ff */
[----:B------:R-:W-:Y:S01]  /*42c00*/  F2FP.SATFINITE.E4M3.F32.PACK_AB_MERGE_C R89, R121, R120, R132 ;  /* 0x000000787959723e */ /* 0x000fe20004807084 */
[----:B------:R-:W2:Y:S01]  /*42c10*/  LDC R18, c[0x0][0x278] ;  /* 0x00009e00ff127b82 */ /* 0x000ea20000000800 */
[----:B------:R-:W4:Y:S04]  /*42c20*/  LDL.LU R214, [R1+0x140] ;  /* 0x0001400001d67983 */ /* 0x000f280000300800 */
[----:B------:R-:W4:Y:S01]  /*42c30*/  LDL.LU R198, [R1+0x144] ;  /* 0x0001440001c67983 */ /* 0x000f220000300800 */
[----:B------:R-:W-:-:S03]  /*42c40*/  F2FP.SATFINITE.E4M3.F32.PACK_AB_MERGE_C R31, R158, R190, R31 ;  /* 0x000000be9e1f723e */ /* 0x000fc6000480701f */
[----:B------:R-:W-:Y:S01]  /*42c50*/  LDS.128 R12, [R2] ;  /* 0x00000000020c7984 */ /* 0x000fe20000000c00 */
[----:B------:R-:W-:-:S03]  /*42c60*/  F2FP.SATFINITE.E4M3.F32.PACK_AB_MERGE_C R46, R210, R222, R46 ;  /* 0x000000ded22e723e */ /* 0x000fc6000480702e */
[----:B------:R-:W4:Y:S01]  /*42c70*/  LDL.LU R190, [R1+0x3b4] ;  /* 0x0003b40001be7983 */ /* 0x000f220000300800 */
[----:B------:R-:W-:Y:S01]  /*42c80*/  F2FP.SATFINITE.E4M3.F32.PACK_AB_MERGE_C R88, R138, R139, R11 ;  /* 0x0000008b8a58723e */ /* 0x000fe2000480700b */
[----:B------:R-:W-:Y:S01]  /*42c90*/  IMAD R168, R168, 0x6c, RZ ;  /* 0x0000006ca8a87824 */ /* 0x000fe200078e02ff */
[----:B------:R-:W4:Y:S01]  /*42ca0*/  LDC R234, c[0x0][0x278] ;  /* 0x00009e00ffea7b82 */ /* 0x000f220000000800 */
[----:B------:R-:W4:Y:S01]  /*42cb0*/  LDL.LU R158, [R1+0x3b8] ;  /* 0x0003b800019e7983 */ /* 0x000f220000300800 */
[----:B------:R-:W-:Y:S02]  /*42cc0*/  F2FP.SATFINITE.E4M3.F32.PACK_AB_MERGE_C R28, R218, R219, R34 ;  /* 0x000000dbda1c723e */ /* 0x000fe40004807022 */
[----:B------:R-:W-:-:S04]  /*42cd0*/  F2FP.SATFINITE.E4M3.F32.PACK_AB_MERGE_C R34, R223, R221, R45 ;  /* 0x000000dddf22723e */ /* 0x000fc8000480702d */
[----:B------:R-:W-:Y:S01]  /*42ce0*/  BAR.SYNC.DEFER_BLOCKING 0x0 ;  /* 0x0000000000007b1d */ /* 0x000fe20000010000 */
[----:B------:R-:W-:Y:S01]  /*42cf0*/  F2FP.SATFINITE.E4M3.F32.PACK_AB_MERGE_C R35, R231, R229, R44 ;  /* 0x000000e5e723723e */ /* 0x000fe2000480702c */
[----:B0-----:R-:W-:Y:S02]  /*42d00*/  IMAD R169, R169, 0x6d, RZ ;  /* 0x0000006da9a97824 */ /* 0x001fe400078e02ff */
[----:B-1----:R-:W-:Y:S02]  /*42d10*/  IMAD R170, R170, 0x6e, RZ ;  /* 0x0000006eaaaa7824 */ /* 0x002fe400078e02ff */
[----:B------:R-:W-:Y:S02]  /*42d20*/  IMAD R171, R171, 0x6f, RZ ;  /* 0x0000006fabab7824 */ /* 0x000fe400078e02ff */
[----:B------:R-:W0:Y:S01]  /*42d30*/  LDC R235, c[0x0][0x278] ;  /* 0x00009e00ffeb7b82 */ /* 0x000e220000000800 */
[----:B------:R-:W4:Y:S04]  /*42d40*/  LDL.LU R221, [R1+0x170] ;  /* 0x0001700001dd7983 */ /* 0x000f280000300800 */
[----:B------:R-:W4:Y:S01]  /*42d50*/  LDL.LU R223, [R1+0x174] ;  /* 0x0001740001df7983 */ /* 0x000f220000300800 */
[----:B---3--:R-:W-:-:S03]  /*42d60*/  F2FP.SATFINITE.E4M3.F32.PACK_AB_MERGE_C R47, R150, R206, R47 ;  /* 0x000000ce962f723e */ /* 0x008fc6000480702f */
[----:B------:R-:W3:Y:S01]  /*42d70*/  LDL.LU R229, [R1+0x3d4] ;  /* 0x0003d40001e57983 */ /* 0x000ee20000300800 */
[----:B--2---:R-:W-:-:S03]  /*42d80*/  F2FP.SATFINITE.E4M3.F32.PACK_AB_MERGE_C R51, R230, R239, R51 ;  /* 0x000000efe633723e */ /* 0x004fc60004807033 */
[----:B------:R-:W3:Y:S01]  /*42d90*/  LDL.LU R231, [R1+0x3dc] ;  /* 0x0003dc0001e77983 */ /* 0x000ee20000300800 */
[----:B------:R-:W-:Y:S02]  /*42da0*/  F2FP.SATFINITE.E4M3.F32.PACK_AB_MERGE_C R120, R122, R123, R19 ;  /* 0x0000007b7a78723e */ /* 0x000fe40004807013 */
[----:B------:R-:W-:Y:S01]  /*42db0*/  IADD3 R4, P4, P5, R7, R4, R6 ;  /* 0x0000000407047210 */ /* 0x000fe20007d9e006 */
[----:B------:R-:W2:Y:S01]  /*42dc0*/  LDL.LU R222, [R1+0x180] ;  /* 0x0001800001de7983 */ /* 0x000ea20000300800 */
[----:B------:R-:W-:Y:S01]  /*42dd0*/  F2FP.SATFINITE.E4M3.F32.PACK_AB_MERGE_C R44, R202, R203, R50 ;  /* 0x000000cbca2c723e */ /* 0x000fe20004807032 */
[----:B------:R-:W1:Y:S02]  /*42de0*/  LDC R19, c[0x0][0x278] ;  /* 0x00009e00ff137b82 */ /* 0x000e640000000800 */
[----:B------:R-:W2:Y:S04]  /*42df0*/  LDL.LU R210, [R1+0x184] ;  /* 0x0001840001d27983 */ /* 0x000ea80000300800 */
[----:B------:R-:W2:Y:S01]  /*42e00*/  LDL.LU R206, [R1+0x3e4] ;  /* 0x0003e40001ce7983 */ /* 0x000ea20000300800 */
[----:B----4-:R-:W-:Y:S01]  /*42e10*/  F2FP.SATFINITE.E4M3.F32.PACK_AB_MERGE_C R58, R198, R214, R58 ;  /* 0x000000d6c63a723e */ /* 0x010fe2000480703a */
[----:B------:R-:W-:Y:S01]  /*42e20*/  IMAD R18, R18, 0xa, RZ ;  /* 0x0000000a12127824 */ /* 0x000fe200078e02ff */
[----:B------:R-:W4:Y:S01]  /*42e30*/  LDC R218, c[0x0][0x278] ;  /* 0x00009e00ffda7b82 */ /* 0x000f220000000800 */
[----:B------:R-:W4:Y:S01]  /*42e40*/  LDL.LU R150, [R1+0x3e8] ;  /* 0x0003e80001967983 */ /* 0x000f220000300800 */
[----:B------:R-:W-:-:S03]  /*42e50*/  F2FP.SATFINITE.E4M3.F32.PACK_AB_MERGE_C R50, R238, R237, R60 ;  /* 0x000000edee32723e */ /* 0x000fc6000480703c */
[----:B------:R-:W4:Y:S01]  /*42e60*/  LDL.LU R237, [R1+0x1b0] ;  /* 0x0001b00001ed7983 */ /* 0x000f220000300800 */
[----:B------:R-:W-:Y:S02]  /*42e70*/  IMAD R172, R172, 0x70, RZ ;  /* 0x00000070acac7824 */ /* 0x000fe400078e02ff */
[----:B------:R-:W-:Y:S01]  /*42e80*/  IMAD R176, R176, 0x74, RZ ;  /* 0x00000074b0b07824 */ /* 0x000fe200078e02ff */
[----:B------:R-:W4:Y:S01]  /*42e90*/  LDL.LU R238, [R1+0x1b4] ;  /* 0x0001b40001ee7983 */ /* 0x000f220000300800 */
[----:B------:R-:W-:Y:S01]  /*42ea0*/  IMAD R177, R177, 0x75, RZ ;  /* 0x00000075b1b17824 */ /* 0x000fe200078e02ff */
[----:B------:R-:W0:Y:S02]  /*42eb0*/  LDC R219, c[0x0][0x278] ;  /* 0x00009e00ffdb7b82 */ /* 0x000e240000000800 */
[----:B------:R-:W4:Y:S04]  /*42ec0*/  LDL.LU R239, [R1+0x3fc] ;  /* 0x0003fc0001ef7983 */ /* 0x000f280000300800 */
[----:B------:R-:W4:Y:S01]  /*42ed0*/  LDL.LU R230, [R1+0x404] ;  /* 0x0004040001e67983 */ /* 0x000f220000300800 */
[----:B------:R-:W-:-:S03]  /*42ee0*/  F2FP.SATFINITE.E4M3.F32.PACK_AB_MERGE_C R59, R158, R190, R59 ;  /* 0x000000be9e3b723e */ /* 0x000fc6000480703b */
[----:B------:R-:W4:Y:S04]  /*42ef0*/  LDL.LU R214, [R1+0x1c0] ;  /* 0x0001c00001d67983 */ /* 0x000f280000300800 */
[----:B------:R-:W-:Y:S01]  /*42f00*/  STSM.16.M88.4 [R0], R20 ;  /* 0x0000001400007844 */ /* 0x000fe20000000200 */
[----:B------:R-:W-:-:S03]  /*42f10*/  F2FP.SATFINITE.E4M3.F32.PACK_AB_MERGE_C R62, R223, R221, R62 ;  /* 0x000000dddf3e723e */ /* 0x000fc6000480703e */
[----:B------:R-:W4:Y:S01]  /*42f20*/  LDL.LU R198, [R1+0x1c4] ;  /* 0x0001c40001c67983 */ /* 0x000f220000300800 */
[----:B------:R-:W-:Y:S01]  /*42f30*/  F2FP.SATFINITE.E4M3.F32.PACK_AB_MERGE_C R45, R200, R201, R196 ;  /* 0x000000c9c82d723e */ /* 0x000fe200048070c4 */
[----:B------:R-:W-:Y:S01]  /*42f40*/  IMAD R184, R184, 0x7c, RZ ;  /* 0x0000007cb8b87824 */ /* 0x000fe200078e02ff */
[----:B------:R-:W-:Y:S01]  /*42f50*/  F2FP.SATFINITE.E4M3.F32.PACK_AB_MERGE_C R60, R178, R179, R66 ;  /* 0x000000b3b23c723e */ /* 0x000fe20004807042 */
[----:B------:R-:W4:Y:S01]  /*42f60*/  LDL.LU R190, [R1+0x41c] ;  /* 0x00041c0001be7983 */ /* 0x000f220000300800 */
[----:B---3--:R-:W-:-:S03]  /*42f70*/  F2FP.SATFINITE.E4M3.F32.PACK_AB_MERGE_C R63, R231, R229, R63 ;  /* 0x000000e5e73f723e */ /* 0x008fc6000480703f */
[----:B------:R-:W3:Y:S01]  /*42f80*/  LDL.LU R158, [R1+0x420] ;  /* 0x00042000019e7983 */ /* 0x000ee20000300800 */
[----:B------:R-:W-:Y:S02]  /*42f90*/  SHF.R.S32.HI R6, RZ, 0x1f, R6 ;  /* 0x0000001fff067819 */ /* 0x000fe40000011406 */
[----:B------:R-:W-:Y:S01]  /*42fa0*/  SHF.R.S32.HI R7, RZ, 0x1f, R7 ;  /* 0x0000001fff077819 */ /* 0x000fe20000011407 */
[----:B------:R-:W-:Y:S01]  /*42fb0*/  BAR.SYNC.DEFER_BLOCKING 0x0 ;  /* 0x0000000000007b1d */ /* 0x000fe20000010000 */
[----:B--2---:R-:W-:Y:S01]  /*42fc0*/  F2FP.SATFINITE.E4M3.F32.PACK_AB_MERGE_C R66, R210, R222, R68 ;  /* 0x000000ded242723e */ /* 0x004fe20004807044 */
[----:B-1----:R-:W-:-:S06]  /*42fd0*/  IMAD R19, R19, 0xb, RZ ;  /* 0x0000000b13137824 */ /* 0x002fcc00078e02ff */
[----:B------:R-:W1:Y:S01]  /*42fe0*/  LDC R178, c[0x0][0x278] ;  /* 0x00009e00ffb27b82 */ /* 0x000e620000000800 */
[----:B------:R-:W2:Y:S01]  /*42ff0*/  LDL.LU R222, [R1+0x1f0] ;  /* 0x0001f00001de7983 */ /* 0x000ea20000300800 */
[----:B----4-:R-:W-:-:S03]  /*43000*/  F2FP.SATFINITE.E4M3.F32.PACK_AB_MERGE_C R67, R150, R206, R67 ;  /* 0x000000ce9643723e */ /* 0x010fc60004807043 */
[----:B------:R-:W2:Y:S03]  /*43010*/  LDL.LU R210, [R1+0x1f4] ;  /* 0x0001f40001d27983 */ /* 0x000ea60000300800 */
[----:B------:R-:W4:Y:S01]  /*43020*/  LDC R179, c[0x0][0x278] ;  /* 0x00009e00ffb37b82 */ /* 0x000f220000000800 */
[----:B------:R-:W4:Y:S04]  /*43030*/  LDL.LU R206, [R1+0x434] ;  /* 0x0004340001ce7983 */ /* 0x000f280000300800 */
[----:B------:R-:W4:Y:S01]  /*43040*/  LDL.LU R150, [R1+0x438] ;  /* 0x0004380001967983 */ /* 0x000f220000300800 */
[----:B------:R-:W-:Y:S02]  /*43050*/  IMAD R185, R185, 0x7d, RZ ;  /* 0x0000007db9b97824 */ /* 0x000fe400078e02ff */
[----:B------:R-:W0:Y:S01]  /*43060*/  LDC R196, c[0x0][0x278] ;  /* 0x00009e00ffc47b82 */ /* 0x000e220000000800 */
[----:B------:R-:W-:Y:S07]  /*43070*/  LDS.128 R20, [R2] ;  /* 0x0000000002147984 */ /* 0x000fee0000000c00 */
[----:B------:R-:W-:Y:S01]  /*43080*/  BAR.SYNC.DEFER_BLOCKING 0x0 ;  /* 0x0000000000007b1d */ /* 0x000fe20000010000 */
[----:B------:R-:W-:-:S02]  /*43090*/  F2FP.SATFINITE.E4M3.F32.PACK_AB_MERGE_C R68, R162, R163, R70 ;  /* 0x000000a3a244723e */ /* 0x000fc40004807046 */
[----:B------:R-:W-:Y:S01]  /*430a0*/  F2FP.SATFINITE.E4M3.F32.PACK_AB_MERGE_C R71, R230, R239, R71 ;  /* 0x000000efe647723e */ /* 0x000fe20004807047 */
[----:B------:R-:W-:Y:S02]  /*430b0*/  IMAD R186, R186, 0x7e, RZ ;  /* 0x0000007ebaba7824 */ /* 0x000fe400078e02ff */
[----:B------:R-:W-:Y:S02]  /*430c0*/  IMAD R187, R187, 0x7f, RZ ;  /* 0x0000007fbbbb7824 */ /* 0x000fe400078e02ff */
[----:B------:R-:W0:Y:S01]  /*430d0*/  LDC R200, c[0x0][0x278] ;  /* 0x00009e00ffc87b82 */ /* 0x000e220000000800 */
[----:B------:R-:W4:Y:S01]  /*430e0*/  LDL.LU R221, [R1+0x2fc] ;  /* 0x0002fc0001dd7983 */ /* 0x000f220000300800 */
[----:B------:R-:W-:Y:S02]  /*430f0*/  IMAD R192, R192, 0x84, RZ ;  /* 0x00000084c0c07824 */ /* 0x000fe400078e02ff */
[----:B------:R-:W-:Y:S01]  /*43100*/  IMAD R193, R193, 0x85, RZ ;  /* 0x00000085c1c17824 */ /* 0x000fe200078e02ff */
[----:B------:R-:W4:Y:S03]  /*43110*/  LDL.LU R223, [R1+0x304] ;  /* 0x0003040001df7983 */ /* 0x000f260000300800 */
[----:B------:R-:W0:Y:S01]  /*43120*/  LDC R201, c[0x0][0x278] ;  /* 0x00009e00ffc97b82 */ /* 0x000e220000000800 */
[----:B------:R-:W4:Y:S01]  /*43130*/  LDL.LU R229, [R1+0x43c] ;  /* 0x00043c0001e57983 */ /* 0x000f220000300800 */
[----:B------:R-:W-:-:S02]  /*43140*/  IMAD R194, R194, 0x86, RZ ;  /* 0x00000086c2c27824 */ /* 0x000fc400078e02ff */
[----:B------:R-:W-:-:S04]  /*43150*/  IMAD R195, R195, 0x87, RZ ;  /* 0x00000087c3c37824 */ /* 0x000fc800078e02ff */
[----:B------:R-:W0:Y:S01]  /*43160*/  LDC R202, c[0x0][0x278] ;  /* 0x00009e00ffca7b82 */ /* 0x000e220000000800 */
[----:B------:R-:W-:Y:S07]  /*43170*/  STSM.16.M88.4 [R0], R24 ;  /* 0x0000001800007844 */ /* 0x000fee0000000200 */
[----:B------:R-:W-:Y:S01]  /*43180*/  BAR.SYNC.DEFER_BLOCKING 0x0 ;  /* 0x0000000000007b1d */ /* 0x000fe20000010000 */
[----:B------:R-:W-:-:S07]  /*43190*/  F2FP.SATFINITE.E4M3.F32.PACK_AB_MERGE_C R70, R238, R237, R76 ;  /* 0x000000edee46723e */ /* 0x000fce000480704c */
[----:B------:R-:W0:Y:S01]  /*431a0*/  LDC R203, c[0x0][0x278] ;  /* 0x00009e00ffcb7b82 */ /* 0x000e220000000800 */
[----:B------:R-:W4:Y:S01]  /*431b0*/  LDL.LU R231, [R1+0x440] ;  /* 0x0004400001e77983 */ /* 0x000f220000300800 */
[----:B------:R-:W-:-:S03]  /*431c0*/  F2FP.SATFINITE.E4M3.F32.PACK_AB_MERGE_C R74, R198, R214, R74 ;  /* 0x000000d6c64a723e */ /* 0x000fc6000480704a */
[----:B------:R-:W4:Y:S04]  /*431d0*/  LDL.LU R237, [R1+0x4c] ;  /* 0x00004c0001ed7983 */ /* 0x000f280000300800 */
[----:B------:R-:W4:Y:S04]  /*431e0*/  LDL.LU R238, [R1+0x50] ;  /* 0x0000500001ee7983 */ /* 0x000f280000300800 */
[----:B------:R-:W4:Y:S04]  /*431f0*/  LDL.LU R214, [R1+0x338] ;  /* 0x0003380001d67983 */ /* 0x000f280000300800 */
[----:B------:R-:W-:Y:S01]  /*43200*/  LDS.128 R24, [R2] ;  /* 0x0000000002187984 */ /* 0x000fe20000000c00 */
[----:B------:R-:W-:Y:S06]  /*43210*/  BAR.SYNC.DEFER_BLOCKING 0x0 ;  /* 0x0000000000007b1d */ /* 0x000fec0000010000 */
[----:B------:R-:W4:Y:S04]  /*43220*/  LDL.LU R198, [R1+0x33c] ;  /* 0x00033c0001c67983 */ /* 0x000f280000300800 */
[----:B------:R-:W-:Y:S01]  /*43230*/  STSM.16.M88.4 [R0], R28 ;  /* 0x0000001c00007844 */ /* 0x000fe20000000200 */
[----:B------:R-:W-:Y:S06]  /*43240*/  BAR.SYNC.DEFER_BLOCKING 0x0 ;  /* 0x0000000000007b1d */ /* 0x000fec0000010000 */
[----:B------:R-:W-:Y:S02]  /*43250*/  LDS.128 R28, [R2] ;  /* 0x00000000021c7984 */ /* 0x000fe40000000c00 */
[----:B------:R-:W-:Y:S06]  /*43260*/  BAR.SYNC.DEFER_BLOCKING 0x0 ;  /* 0x0000000000007b1d */ /* 0x000fec0000010000 */
[----:B------:R-:W-:Y:S02]  /*43270*/  STSM.16.M88.4 [R0], R32 ;  /* 0x0000002000007844 */ /* 0x000fe40000000200 */
[----:B------:R-:W-:Y:S06]  /*43280*/  BAR.SYNC.DEFER_BLOCKING 0x0 ;  /* 0x0000000000007b1d */ /* 0x000fec0000010000 */
[----:B------:R-:W-:Y:S02]  /*43290*/  LDS.128 R32, [R2] ;  /* 0x0000000002207984 */ /* 0x000fe40000000c00 */
[----:B------:R-:W-:Y:S01]  /*432a0*/  BAR.SYNC.DEFER_BLOCKING 0x0 ;  /* 0x0000000000007b1d */ /* 0x000fe20000010000 */
[----:B---3--:R-:W-:-:S05]  /*432b0*/  F2FP.SATFINITE.E4M3.F32.PACK_AB_MERGE_C R75, R158, R190, R75 ;  /* 0x000000be9e4b723e */ /* 0x008fca000480704b */
[----:B------:R-:W3:Y:S04]  /*432c0*/  LDL.LU R190, [R1+0x454] ;  /* 0x0004540001be7983 */ /* 0x000ee80000300800 */
[----:B------:R-:W3:Y:S04]  /*432d0*/  LDL.LU R158, [R1+0x458] ;  /* 0x00045800019e7983 */ /* 0x000ee80000300800 */
[----:B------:R-:W-:Y:S01]  /*432e0*/  STSM.16.M88.4 [R0], R44 ;  /* 0x0000002c00007844 */ /* 0x000fe20000000200 */
[----:B------:R-:W-:Y:S01]  /*432f0*/  BAR.SYNC.DEFER_BLOCKING 0x0 ;  /* 0x0000000000007b1d */ /* 0x000fe20000010000 */
[----:B--2---:R-:W-:-:S05]  /*43300*/  F2FP.SATFINITE.E4M3.F32.PACK_AB_MERGE_C R78, R210, R222, R78 ;  /* 0x000000ded24e723e */ /* 0x004fca000480704e */
[----:B------:R-:W2:Y:S01]  /*43310*/  LDL.LU R239, [R1+0x54] ;  /* 0x0000540001ef7983 */ /* 0x000ea20000300800 */
[----:B----4-:R-:W-:-:S03]  /*43320*/  F2FP.SATFINITE.E4M3.F32.PACK_AB_MERGE_C R79, R150, R206, R79 ;  /* 0x000000ce964f723e */ /* 0x010fc6000480704f */
[----:B------:R-:W2:Y:S04]  /*43330*/  LDL.LU R230, [R1+0x6c] ;  /* 0x00006c0001e67983 */ /* 0x000ea80000300800 */
[----:B------:R-:W4:Y:S04]  /*43340*/  LDL.LU R222, [R1+0x34c] ;  /* 0x00034c0001de7983 */ /* 0x000f280000300800 */
[----:B------:R-:W4:Y:S04]  /*43350*/  LDL.LU R210, [R1+0x354] ;  /* 0x0003540001d27983 */ /* 0x000f280000300800 */
[----:B------:R-:W-:Y:S01]  /*43360*/  LDS.128 R44, [R2] ;  /* 0x00000000022c7984 */ /* 0x000fe20000000c00 */
[----:B------:R-:W-:Y:S06]  /*43370*/  BAR.SYNC.DEFER_BLOCKING 0x0 ;  /* 0x0000000000007b1d */ /* 0x000fec0000010000 */
[----:B------:R-:W4:Y:S04]  /*43380*/  LDL.LU R206, [R1+0x45c] ;  /* 0x00045c0001ce7983 */ /* 0x000f280000300800 */
[----:B------:R-:W4:Y:S04]  /*43390*/  LDL.LU R150, [R1+0x460] ;  /* 0x0004600001967983 */ /* 0x000f280000300800 */
[----:B------:R-:W4:Y:S04]  /*433a0*/  LDL.LU R189, [R1+0xa8] ;  /* 0x0000a80001bd7983 */ /* 0x000f280000300800 */
[----:B------:R-:W4:Y:S04]  /*433b0*/  LDL.LU R191, [R1+0xac] ;  /* 0x0000ac0001bf7983 */ /* 0x000f280000300800 */
[----:B------:R-:W-:Y:S01]  /*433c0*/  STSM.16.M88.4 [R0], R48 ;  /* 0x0000003000007844 */ /* 0x000fe20000000200 */
[----:B------:R-:W-:Y:S06]  /*433d0*/  BAR.SYNC.DEFER_BLOCKING 0x0 ;  /* 0x0000000000007b1d */ /* 0x000fec0000010000 */
[----:B------:R-:W4:Y:S04]  /*433e0*/  LDL.LU R197, [R1+0x388] ;  /* 0x0003880001c57983 */ /* 0x000f280000300800 */
[----:B------:R-:W4:Y:S04]  /*433f0*/  LDL.LU R199, [R1+0x38c] ;  /* 0x00038c0001c77983 */ /* 0x000f280000300800 */
[----:B------:R-:W4:Y:S04]  /*43400*/  LDL.LU R205, [R1+0x474] ;  /* 0x0004740001cd7983 */ /* 0x000f280000300800 */
[----:B------:R-:W4:Y:S04]  /*43410*/  LDL.LU R207, [R1+0x478] ;  /* 0x0004780001cf7983 */ /* 0x000f280000300800 */
[----:B------:R-:W-:Y:S01]  /*43420*/  LDS.128 R48, [R2] ;  /* 0x0000000002307984 */ /* 0x000fe20000000c00 */
[----:B------:R-:W-:Y:S01]  /*43430*/  BAR.SYNC.DEFER_BLOCKING 0x0 ;  /* 0x0000000000007b1d */ /* 0x000fe20000010000 */
[----:B------:R-:W-:-:S05]  /*43440*/  F2FP.SATFINITE.E4M3.F32.PACK_AB_MERGE_C R94, R198, R214, R94 ;  /* 0x000000d6c65e723e */ /* 0x000fca000480705e */
[----:B------:R-:W4:Y:S04]  /*43450*/  LDL.LU R213, [R1+0xe8] ;  /* 0x0000e80001d57983 */ /* 0x000f280000300800 */
[----:B------:R-:W4:Y:S04]  /*43460*/  LDL.LU R215, [R1+0xec] ;  /* 0x0000ec0001d77983 */ /* 0x000f280000300800 */
[----:B------:R-:W4:Y:S04]  /*43470*/  LDL.LU R214, [R1+0x394] ;  /* 0x0003940001d67983 */ /* 0x000f280000300800 */
        /* <DEDUP_REMOVED lines=17> */
[----:B------:R-:W-:Y:S06]  /*43590*/  BAR.SYNC.DEFER_BLOCKING 0x0 ;  /* 0x0000000000007b1d */ /* 0x000fec0000010000 */
[----:B------:R-:W-:Y:S02]  /*435a0*/  LDS.128 R68, [R2] ;  /* 0x0000000002447984 */ /* 0x000fe40000000c00 */
[----:B------:R-:W-:Y:S06]  /*435b0*/  BAR.SYNC.DEFER_BLOCKING 0x0 ;  /* 0x0000000000007b1d */ /* 0x000fec0000010000 */
[----:B------:R-:W-:Y:S02]  /*435c0*/  STSM.16.M88.4 [R0], R72 ;  /* 0x0000004800007844 */ /* 0x000fe40000000200 */
[----:B------:R-:W-:Y:S01]  /*435d0*/  BAR.SYNC.DEFER_BLOCKING 0x0 ;  /* 0x0000000000007b1d */ /* 0x000fe20000010000 */
[----:B------:R-:W-:-:S05]  /*435e0*/  F2FP.SATFINITE.E4M3.F32.PACK_AB_MERGE_C R76, R146, R147, R10 ;  /* 0x00000093924c723e */ /* 0x000fca000480700a */
[----:B------:R-:W-:Y:S02]  /*435f0*/  LDS.128 R72, [R2] ;  /* 0x0000000002487984 */ /* 0x000fe40000000c00 */
[----:B------:R-:W-:Y:S06]  /*43600*/  BAR.SYNC.DEFER_BLOCKING 0x0 ;  /* 0x0000000000007b1d */ /* 0x000fec0000010000 */
[----:B------:R-:W-:Y:S02]  /*43610*/  STSM.16.M88.4 [R0], R76 ;  /* 0x0000004c00007844 */ /* 0x000fe40000000200 */
[----:B------:R-:W-:Y:S01]  /*43620*/  BAR.SYNC.DEFER_BLOCKING 0x0 ;  /* 0x0000000000007b1d */ /* 0x000fe20000010000 */
[----:B------:R-:W-:-:S02]  /*43630*/  F2FP.SATFINITE.E4M3.F32.PACK_AB_MERGE_C R90, R223, R221, R90 ;  /* 0x000000dddf5a723e */ /* 0x000fc4000480705a */
[----:B------:R-:W-:Y:S02]  /*43640*/  F2FP.SATFINITE.E4M3.F32.PACK_AB_MERGE_C R91, R231, R229, R91 ;  /* 0x000000e5e75b723e */ /* 0x000fe4000480705b */
[----:B------:R-:W-:Y:S01]  /*43650*/  F2FP.SATFINITE.E4M3.F32.PACK_AB_MERGE_C R93, R238, R237, R124 ;  /* 0x000000edee5d723e */ /* 0x000fe2000480707c */
[----:B------:R-:W3:Y:S04]  /*43660*/  LDL.LU R221, [R1+0x110] ;  /* 0x0001100001dd7983 */ /* 0x000ee80000300800 */
[----:B------:R-:W3:Y:S01]  /*43670*/  LDL.LU R223, [R1+0x114] ;  /* 0x0001140001df7983 */ /* 0x000ee20000300800 */
[----:B--2---:R-:W-:-:S03]  /*43680*/  F2FP.SATFINITE.E4M3.F32.PACK_AB_MERGE_C R121, R230, R239, R116 ;  /* 0x000000efe679723e */ /* 0x004fc60004807074 */
[----:B------:R-:W2:Y:S04]  /*43690*/  LDL.LU R229, [R1+0x3bc] ;  /* 0x0003bc0001e57983 */ /* 0x000ea80000300800 */
[----:B------:R-:W2:Y:S04]  /*436a0*/  LDL.LU R231, [R1+0x3c0] ;  /* 0x0003c00001e77983 */ /* 0x000ea80000300800 */
[----:B------:R-:W-:Y:S01]  /*436b0*/  LDS.128 R76, [R2] ;  /* 0x00000000024c7984 */ /* 0x000fe20000000c00 */
[----:B------:R-:W-:Y:S01]  /*436c0*/  BAR.SYNC.DEFER_BLOCKING 0x0 ;  /* 0x0000000000007b1d */ /* 0x000fe20000010000 */
[----:B----4-:R-:W-:-:S02]  /*436d0*/  F2FP.SATFINITE.E4M3.F32.PACK_AB_MERGE_C R122, R210, R222, R113 ;  /* 0x000000ded27a723e */ /* 0x010fc40004807071 */
[----:B------:R-:W-:-:S03]  /*436e0*/  F2FP.SATFINITE.E4M3.F32.PACK_AB_MERGE_C R123, R150, R206, R112 ;  /* 0x000000ce967b723e */ /* 0x000fc60004807070 */
[----:B------:R-:W4:Y:S04]  /*436f0*/  LDL.LU R237, [R1+0x494] ;  /* 0x0004940001ed7983 */ /* 0x000f280000300800 */
[----:B------:R-:W4:Y:S04]  /*43700*/  LDL.LU R238, [R1+0x498] ;  /* 0x0004980001ee7983 */ /* 0x000f280000300800 */
[----:B------:R-:W4:Y:S04]  /*43710*/  LDL.LU R239, [R1+0x150] ;  /* 0x0001500001ef7983 */ /* 0x000f280000300800 */
[----:B------:R-:W4:Y:S04]  /*43720*/  LDL.LU R230, [R1+0x154] ;  /* 0x0001540001e67983 */ /* 0x000f280000300800 */
[----:B------:R-:W4:Y:S04]  /*43730*/  LDL.LU R222, [R1+0x3c8] ;  /* 0x0003c80001de7983 */ /* 0x000f280000300800 */
[----:B------:R-:W4:Y:S04]  /*43740*/  LDL.LU R210, [R1+0x3d0] ;  /* 0x0003d00001d27983 */ /* 0x000f280000300800 */
[----:B------:R-:W4:Y:S04]  /*43750*/  LDL.LU R206, [R1+0x49c] ;  /* 0x00049c0001ce7983 */ /* 0x000f280000300800 */
[----:B------:R-:W-:Y:S04]  /*43760*/  STSM.16.M88.4 [R0], R88 ;  /* 0x0000005800007844 */ /* 0x000fe80000000200 */
[----:B------:R-:W4:Y:S01]  /*43770*/  LDL.LU R150, [R1+0x4a0] ;  /* 0x0004a00001967983 */ /* 0x000f220000300800 */
[----:B------:R-:W-:Y:S06]  /*43780*/  BAR.SYNC.DEFER_BLOCKING 0x0 ;  /* 0x0000000000007b1d */ /* 0x000fec0000010000 */
[----:B------:R-:W-:Y:S02]  /*43790*/  LDS.128 R88, [R2] ;  /* 0x0000000002587984 */ /* 0x000fe40000000c00 */
[----:B------:R-:W-:Y:S06]  /*437a0*/  BAR.SYNC.DEFER_BLOCKING 0x0 ;  /* 0x0000000000007b1d */ /* 0x000fec0000010000 */
[----:B------:R-:W-:Y:S02]  /*437b0*/  STSM.16.M88.4 [R0], R92 ;  /* 0x0000005c00007844 */ /* 0x000fe40000000200 */
[----:B------:R-:W-:Y:S06]  /*437c0*/  BAR.SYNC.DEFER_BLOCKING 0x0 ;  /* 0x0000000000007b1d */ /* 0x000fec0000010000 */
[----:B------:R-:W-:Y:S02]  /*437d0*/  LDS.128 R92, [R2] ;  /* 0x00000000025c7984 */ /* 0x000fe40000000c00 */
[----:B------:R-:W-:Y:S06]  /*437e0*/  BAR.SYNC.DEFER_BLOCKING 0x0 ;  /* 0x0000000000007b1d */ /* 0x000fec0000010000 */
[----:B------:R1:W-:Y:S02]  /*437f0*/  STSM.16.M88.4 [R0], R120 ;  /* 0x0000007800007844 */ /* 0x0003e40000000200 */
[----:B------:R-:W-:Y:S01]  /*43800*/  BAR.SYNC.DEFER_BLOCKING 0x0 ;  /* 0x0000000000007b1d */ /* 0x000fe20000010000 */
[----:B-1----:R-:W-:-:S05]  /*43810*/  F2FP.SATFINITE.E4M3.F32.PACK_AB_MERGE_C R122, R198, R214, R126 ;  /* 0x000000d6c67a723e */ /* 0x002fca000480707e */
[----:B------:R-:W4:Y:S01]  /*43820*/  LDL.LU R214, [R1] ;  /* 0x0000000001d67983 */ /* 0x000f220000300800 */
[----:B---3--:R-:W-:-:S03]  /*43830*/  F2FP.SATFINITE.E4M3.F32.PACK_AB_MERGE_C R123, R158, R190, R125 ;  /* 0x000000be9e7b723e */ /* 0x008fc6000480707d */
[----:B------:R-:W3:Y:S04]  /*43840*/  LDL.LU R198, [R1+0x190] ;  /* 0x0001900001c67983 */ /* 0x000ee80000300800 */
[----:B------:R-:W3:Y:S04]  /*43850*/  LDL.LU R190, [R1+0x194] ;  /* 0x0001940001be7983 */ /* 0x000ee80000300800 */
[----:B------:R-:W-:Y:S01]  /*43860*/  LDS.128 R152, [R2] ;  /* 0x0000000002987984 */ /* 0x000fe20000000c00 */
[----:B------:R-:W-:Y:S02]  /*43870*/  F2FP.SATFINITE.E4M3.F32.PACK_AB_MERGE_C R112, R114, R115, R40 ;  /* 0x000000737270723e */ /* 0x000fe40004807028 */
[----:B------:R-:W-:-:S02]  /*43880*/  F2FP.SATFINITE.E4M3.F32.PACK_AB_MERGE_C R113, R191, R189, R108 ;  /* 0x000000bdbf71723e */ /* 0x000fc4000480706c */
[----:B------:R-:W-:Y:S02]  /*43890*/  F2FP.SATFINITE.E4M3.F32.PACK_AB_MERGE_C R114, R199, R197, R128 ;  /* 0x000000c5c772723e */ /* 0x000fe40004807080 */
[----:B------:R-:W-:Y:S01]  /*438a0*/  F2FP.SATFINITE.E4M3.F32.PACK_AB_MERGE_C R115, R207, R205, R127 ;  /* 0x000000cdcf73723e */ /* 0x000fe2000480707f */
[----:B------:R-:W-:Y:S06]  /*438b0*/  BAR.SYNC.DEFER_BLOCKING 0x0 ;  /* 0x0000000000007b1d */ /* 0x000fec0000010000 */
[----:B------:R-:W-:Y:S02]  /*438c0*/  STSM.16.M88.4 [R0], R112 ;  /* 0x0000007000007844 */ /* 0x000fe40000000200 */
[----:B------:R-:W-:Y:S01]  /*438d0*/  BAR.SYNC.DEFER_BLOCKING 0x0 ;  /* 0x0000000000007b1d */ /* 0x000fe20000010000 */
[----:B------:R-:W-:-:S02]  /*438e0*/  F2FP.SATFINITE.E4M3.F32.PACK_AB_MERGE_C R120, R106, R107, R41 ;  /* 0x0000006b6a78723e */ /* 0x000fc40004807029 */
[----:B------:R-:W-:-:S03]  /*438f0*/  F2FP.SATFINITE.E4M3.F32.PACK_AB_MERGE_C R121, R215, R213, R100 ;  /* 0x000000d5d779723e */ /* 0x000fc60004807064 */
[----:B------:R-:W-:Y:S02]  /*43900*/  LDS.128 R156, [R2] ;  /* 0x00000000029c7984 */ /* 0x000fe40000000c00 */
[----:B------:R-:W-:Y:S06]  /*43910*/  BAR.SYNC.DEFER_BLOCKING 0x0 ;  /* 0x0000000000007b1d */ /* 0x000fec0000010000 */
[----:B------:R-:W-:Y:S02]  /*43920*/  STSM.16.M88.4 [R0], R120 ;  /* 0x0000007800007844 */ /* 0x000fe40000000200 */
[----:B------:R-:W-:Y:S01]  /*43930*/  BAR.SYNC.DEFER_BLOCKING 0x0 ;  /* 0x0000000000007b1d */ /* 0x000fe20000010000 */
[----:B------:R-:W-:-:S02]  /*43940*/  F2FP.SATFINITE.E4M3.F32.PACK_AB_MERGE_C R128, R98, R99, R134 ;  /* 0x000000636280723e */ /* 0x000fc40004807086 */
[----:B------:R-:W-:-:S05]  /*43950*/  F2FP.SATFINITE.E4M3.F32.PACK_AB_MERGE_C R129, R223, R221, R129 ;  /* 0x000000dddf81723e */ /* 0x000fca0004807081 */
[----:B------:R-:W1:Y:S01]  /*43960*/  LDC R98, c[0x0][0x278] ;  /* 0x00009e00ff627b82 */ /* 0x000e620000000800 */
[----:B--2---:R-:W-:-:S07]  /*43970*/  F2FP.SATFINITE.E4M3.F32.PACK_AB_MERGE_C R130, R231, R229, R111 ;  /* 0x000000e5e782723e */ /* 0x004fce000480706f */
[----:B------:R-:W2:Y:S01]  /*43980*/  LDC R99, c[0x0][0x278] ;  /* 0x00009e00ff637b82 */ /* 0x000ea20000000800 */
[----:B----4-:R-:W-:Y:S02]  /*43990*/  F2FP.SATFINITE.E4M3.F32.PACK_AB_MERGE_C R131, R238, R237, R117 ;  /* 0x000000edee83723e */ /* 0x010fe40004807075 */
[----:B------:R-:W-:Y:S02]  /*439a0*/  F2FP.SATFINITE.E4M3.F32.PACK_AB_MERGE_C R118, R210, R222, R118 ;  /* 0x000000ded276723e */ /* 0x000fe40004807076 */
[----:B------:R-:W4:Y:S01]  /*439b0*/  LDL.LU R210, [R1+0x3ec] ;  /* 0x0003ec0001d27983 */ /* 0x000f220000300800 */
[----:B------:R-:W-:-:S03]  /*439c0*/  F2FP.SATFINITE.E4M3.F32.PACK_AB_MERGE_C R119, R150, R206, R119 ;  /* 0x000000ce9677723e */ /* 0x000fc60004807077 */
[----:B------:R-:W-:Y:S01]  /*439d0*/  LDS.128 R148, [R2] ;  /* 0x0000000002947984 */ /* 0x000fe20000000c00 */
[----:B------:R-:W-:Y:S06]  /*439e0*/  BAR.SYNC.DEFER_BLOCKING 0x0 ;  /* 0x0000000000007b1d */ /* 0x000fec0000010000 */
[----:B------:R-:W4:Y:S04]  /*439f0*/  LDL.LU R206, [R1+0x3f0] ;  /* 0x0003f00001ce7983 */ /* 0x000f280000300800 */
[----:B------:R-:W2:Y:S04]  /*43a00*/  LDL.LU R236, [R1+0x4b4] ;  /* 0x0004b40001ec7983 */ /* 0x000ea80000300800 */
[----:B------:R-:W2:Y:S04]  /*43a10*/  LDL.LU R249, [R1+0x4b8] ;  /* 0x0004b80001f97983 */ /* 0x000ea80000300800 */
[----:B------:R-:W2:Y:S04]  /*43a20*/  LDL.LU R247, [R1+0x24] ;  /* 0x0000240001f77983 */ /* 0x000ea80000300800 */
[----:B------:R-:W2:Y:S04]  /*43a30*/  LDL.LU R143, [R1+0x28] ;  /* 0x00002800018f7983 */ /* 0x000ea80000300800 */
[----:B------:R-:W-:Y:S01]  /*43a40*/  STSM.16.M88.4 [R0], R128 ;  /* 0x0000008000007844 */ /* 0x000fe20000000200 */
[----:B------:R-:W-:Y:S06]  /*43a50*/  BAR.SYNC.DEFER_BLOCKING 0x0 ;  /* 0x0000000000007b1d */ /* 0x000fec0000010000 */
[----:B------:R-:W2:Y:S04]  /*43a60*/  LDL.LU R189, [R1+0x1a0] ;  /* 0x0001a00001bd7983 */ /* 0x000ea80000300800 */
[----:B------:R-:W2:Y:S04]  /*43a70*/  LDL.LU R191, [R1+0x1a4] ;  /* 0x0001a40001bf7983 */ /* 0x000ea80000300800 */
[----:B------:R-:W2:Y:S04]  /*43a80*/  LDL.LU R197, [R1+0x3f4] ;  /* 0x0003f40001c57983 */ /* 0x000ea80000300800 */
[----:B------:R-:W2:Y:S04]  /*43a90*/  LDL.LU R199, [R1+0x3f8] ;  /* 0x0003f80001c77983 */ /* 0x000ea80000300800 */
[----:B------:R-:W0:Y:S04]  /*43aa0*/  LDS.128 R144, [R2] ;  /* 0x0000000002907984 */ /* 0x000e280000000c00 */
[----:B------:R-:W2:Y:S04]  /*43ab0*/  LDL.LU R205, [R1+0x4bc] ;  /* 0x0004bc0001cd7983 */ /* 0x000ea80000300800 */
[----:B------:R-:W2:Y:S01]  /*43ac0*/  LDL.LU R207, [R1+0x4c0] ;  /* 0x0004c00001cf7983 */ /* 0x000ea20000300800 */
[----:B------:R-:W-:-:S03]  /*43ad0*/  F2FP.SATFINITE.E4M3.F32.PACK_AB_MERGE_C R117, R230, R239, R84 ;  /* 0x000000efe675723e */ /* 0x000fc60004807054 */
[----:B0-----:R-:W-:Y:S04]  /*43ae0*/  STL [R1+0x20e8], R146 ;  /* 0x0020e89201007387 */ /* 0x001fe80000100800 */
[----:B------:R0:W-:Y:S04]  /*43af0*/  STL [R1+0x20d8], R147 ;  /* 0x0020d89301007387 */ /* 0x0001e80000100800 */
[----:B------:R-:W2:Y:S04]  /*43b00*/  LDL.LU R213, [R1+0x2c] ;  /* 0x00002c0001d57983 */ /* 0x000ea80000300800 */
[----:B------:R-:W2:Y:S04]  /*43b10*/  LDL.LU R215, [R1+0x30] ;  /* 0x0000300001d77983 */ /* 0x000ea80000300800 */
[----:B------:R-:W2:Y:S04]  /*43b20*/  LDL.LU R221, [R1+0x1d0] ;  /* 0x0001d00001dd7983 */ /* 0x000ea80000300800 */
[----:B------:R-:W2:Y:S04]  /*43b30*/  LDL.LU R223, [R1+0x1d4] ;  /* 0x0001d40001df7983 */ /* 0x000ea80000300800 */
[----:B------:R-:W2:Y:S04]  /*43b40*/  LDL.LU R229, [R1+0x424] ;  /* 0x0004240001e57983 */ /* 0x000ea80000300800 */
[----:B------:R-:W2:Y:S04]  /*43b50*/  LDL.LU R231, [R1+0x428] ;  /* 0x0004280001e77983 */ /* 0x000ea80000300800 */
[----:B------:R-:W2:Y:S01]  /*43b60*/  LDL.LU R237, [R1+0x4c4] ;  /* 0x0004c40001ed7983 */ /* 0x000ea20000300800 */
[----:B------:R-:W-:-:S02]  /*43b70*/  F2FP.SATFINITE.E4M3.F32.PACK_AB_MERGE_C R112, R214, R248, R142 ;  /* 0x000000f8d670723e */ /* 0x000fc4000480708e */
[----:B---3--:R-:W-:Y:S01]  /*43b80*/  F2FP.SATFINITE.E4M3.F32.PACK_AB_MERGE_C R113, R190, R198, R135 ;  /* 0x000000c6be71723e */ /* 0x008fe20004807087 */
[----:B------:R-:W3:Y:S01]  /*43b90*/  LDL.LU R238, [R1+0x4c8] ;  /* 0x0004c80001ee7983 */ /* 0x000ee20000300800 */
[----:B------:R-:W-:Y:S02]  /*43ba0*/  F2FP.SATFINITE.E4M3.F32.PACK_AB_MERGE_C R116, R137, R136, R133 ;  /* 0x000000888974723e */ /* 0x000fe40004807085 */
[----:B------:R-:W-:Y:S01]  /*43bb0*/  IADD3.X R5, R7, R5, R6, P4, P5 ;  /* 0x0000000507057210 */ /* 0x000fe200027ea406 */
[----:B------:R-:W3:Y:S01]  /*43bc0*/  LDL.LU R239, [R1+0x34] ;  /* 0x0000340001ef7983 */ /* 0x000ee20000300800 */
[----:B------:R-:W3:Y:S03]  /*43bd0*/  LDC R7, c[0x0][0x278] ;  /* 0x00009e00ff077b82 */ /* 0x000ee60000000800 */
[----:B------:R-:W3:Y:S04]  /*43be0*/  LDL.LU R230, [R1+0x38] ;  /* 0x0000380001e67983 */ /* 0x000ee80000300800 */
[----:B------:R-:W3:Y:S01]  /*43bf0*/  LDL.LU R222, [R1+0x1e0] ;  /* 0x0001e00001de7983 */ /* 0x000ee20000300800 */
[----:B------:R-:W-:Y:S01]  /*43c00*/  BAR.SYNC.DEFER_BLOCKING 0x0 ;  /* 0x0000000000007b1d */ /* 0x000fe20000010000 */
[----:B----4-:R-:W-:-:S05]  /*43c10*/  F2FP.SATFINITE.E4M3.F32.PACK_AB_MERGE_C R114, R206, R210, R104 ;  /* 0x000000d2ce72723e */ /* 0x010fca0004807068 */
[----:B------:R-:W4:Y:S01]  /*43c20*/  LDL.LU R214, [R1+0x1e4] ;  /* 0x0001e40001d67983 */ /* 0x000f220000300800 */
[----:B--2---:R-:W-:-:S03]  /*43c30*/  F2FP.SATFINITE.E4M3.F32.PACK_AB_MERGE_C R115, R249, R236, R105 ;  /* 0x000000ecf973723e */ /* 0x004fc60004807069 */
[----:B------:R-:W2:Y:S01]  /*43c40*/  LDL.LU R198, [R1+0x42c] ;  /* 0x00042c0001c67983 */ /* 0x000ea20000300800 */
[----:B------:R-:W-:-:S03]  /*43c50*/  F2FP.SATFINITE.E4M3.F32.PACK_AB_MERGE_C R106, R199, R197, R109 ;  /* 0x000000c5c76a723e */ /* 0x000fc6000480706d */
[----:B------:R-:W2:Y:S01]  /*43c60*/  LDL.LU R190, [R1+0x430] ;  /* 0x0004300001be7983 */ /* 0x000ea20000300800 */
[----:B------:R-:W-:-:S03]  /*43c70*/  F2FP.SATFINITE.E4M3.F32.PACK_AB_MERGE_C R107, R207, R205, R110 ;  /* 0x000000cdcf6b723e */ /* 0x000fc6000480706e */
[----:B------:R-:W-:Y:S01]  /*43c80*/  STSM.16.M88.4 [R0], R116 ;  /* 0x0000007400007844 */ /* 0x000fe20000000200 */
[----:B0-----:R-:W-:Y:S01]  /*43c90*/  PRMT R147, R12, 0x7771, RZ ;  /* 0x000077710c937816 */ /* 0x001fe200000000ff */
[----:B-1----:R-:W-:Y:S01]  /*43ca0*/  IMAD R98, R98, 0x5a, RZ ;  /* 0x0000005a62627824 */ /* 0x002fe200078e02ff */
[----:B------:R-:W-:Y:S01]  /*43cb0*/  PRMT R146, R12, 0x7770, RZ ;  /* 0x000077700c927816 */ /* 0x000fe200000000ff */
[----:B------:R-:W-:Y:S01]  /*43cc0*/  BAR.SYNC.DEFER_BLOCKING 0x0 ;  /* 0x0000000000007b1d */ /* 0x000fe20000010000 */
[----:B------:R-:W-:Y:S01]  /*43cd0*/  F2FP.SATFINITE.E4M3.F32.PACK_AB_MERGE_C R104, R143, R247, R141 ;  /* 0x000000f78f68723e */ /* 0x000fe2000480708d */
[----:B------:R-:W-:Y:S02]  /*43ce0*/  IMAD R99, R99, 0x5b, RZ ;  /* 0x0000005b63637824 */ /* 0x000fe400078e02ff */
[----:B------:R-:W-:Y:S02]  /*43cf0*/  IMAD R178, R178, 0x76, RZ ;  /* 0x00000076b2b27824 */ /* 0x000fe400078e02ff */
[----:B------:R-:W-:-:S02]  /*43d00*/  IMAD R179, R179, 0x77, RZ ;  /* 0x00000077b3b37824 */ /* 0x000fc400078e02ff */
[----:B------:R-:W0:Y:S01]  /*43d10*/  LDC R248, c[0x0][0x278] ;  /* 0x00009e00fff87b82 */ /* 0x000e220000000800 */
[----:B------:R-:W4:Y:S04]  /*43d20*/  LDL.LU R210, [R1+0x4cc] ;  /* 0x0004cc0001d27983 */ /* 0x000f280000300800 */
[----:B------:R-:W4:Y:S04]  /*43d30*/  LDL.LU R206, [R1+0x4d0] ;  /* 0x0004d00001ce7983 */ /* 0x000f280000300800 */
[----:B------:R-:W1:Y:S01]  /*43d40*/  LDS.128 R140, [R2] ;  /* 0x00000000028c7984 */ /* 0x000e620000000c00 */
[----:B------:R-:W-:Y:S06]  /*43d50*/  BAR.SYNC.DEFER_BLOCKING 0x0 ;  /* 0x0000000000007b1d */ /* 0x000fec0000010000 */
[----:B------:R-:W-:Y:S02]  /*43d60*/  STSM.16.M88.4 [R0], R112 ;  /* 0x0000007000007844 */ /* 0x000fe40000000200 */
[----:B------:R-:W-:Y:S06]  /*43d70*/  BAR.SYNC.DEFER_BLOCKING 0x0 ;  /* 0x0000000000007b1d */ /* 0x000fec0000010000 */
[----:B------:R-:W0:Y:S04]  /*43d80*/  LDS.128 R136, [R2] ;  /* 0x0000000002887984 */ /* 0x000e280000000c00 */
[----:B-1----:R-:W-:Y:S04]  /*43d90*/  STL [R1+0x20d4], R140 ;  /* 0x0020d48c01007387 */ /* 0x002fe80000100800 */
[----:B------:R-:W-:Y:S04]  /*43da0*/  STL [R1+0x20d0], R141 ;  /* 0x0020d08d01007387 */ /* 0x000fe80000100800 */
[----:B------:R-:W-:Y:S04]  /*43db0*/  STL [R1+0x20c0], R142 ;  /* 0x0020c08e01007387 */ /* 0x000fe80000100800 */
[----:B------:R-:W-:Y:S04]  /*43dc0*/  STL [R1+0x20b0], R143 ;  /* 0x0020b08f01007387 */ /* 0x000fe80000100800 */
[----:B0-----:R-:W-:Y:S04]  /*43dd0*/  STL [R1+0x20ac], R136 ;  /* 0x0020ac8801007387 */ /* 0x001fe80000100800 */
[----:B------:R-:W-:Y:S04]  /*43de0*/  STL [R1+0x20a8], R137 ;  /* 0x0020a88901007387 */ /* 0x000fe80000100800 */
[----:B------:R-:W-:Y:S04]  /*43df0*/  STL [R1+0x2098], R138 ;  /* 0x0020988a01007387 */ /* 0x000fe80000100800 */
[----:B------:R-:W-:Y:S01]  /*43e00*/  STL [R1+0x2088], R139 ;  /* 0x0020888b01007387 */ /* 0x000fe20000100800 */
[----:B--2---:R-:W-:-:S03]  /*43e10*/  F2FP.SATFINITE.E4M3.F32.PACK_AB_MERGE_C R102, R190, R198, R102 ;  /* 0x000000c6be66723e */ /* 0x004fc60004807066 */
        /* <DEDUP_REMOVED lines=8> */
[----:B------:R-:W-:Y:S01]  /*43ea0*/  F2FP.SATFINITE.E4M3.F32.PACK_AB_MERGE_C R105, R191, R189, R42 ;  /* 0x000000bdbf69723e */ /* 0x000fe2000480702a */
[----:B------:R-:W-:Y:S06]  /*43eb0*/  BAR.SYNC.DEFER_BLOCKING 0x0 ;  /* 0x0000000000007b1d */ /* 0x000fec0000010000 */
[----:B------:R-:W2:Y:S04]  /*43ec0*/  LDL.LU R249, [R1+0x44] ;  /* 0x0000440001f97983 */ /* 0x000ea80000300800 */
[----:B------:R-:W2:Y:S04]  /*43ed0*/  LDL.LU R247, [R1+0x48] ;  /* 0x0000480001f77983 */ /* 0x000ea80000300800 */
[----:B------:R-:W2:Y:S04]  /*43ee0*/  LDL.LU R189, [R1+0x330] ;  /* 0x0003300001bd7983 */ /* 0x000ea80000300800 */
[----:B------:R-:W2:Y:S04]  /*43ef0*/  LDL.LU R191, [R1+0x334] ;  /* 0x0003340001bf7983 */ /* 0x000ea80000300800 */
[----:B------:R0:W-:Y:S01]  /*43f00*/  STSM.16.M88.4 [R0], R104 ;  /* 0x0000006800007844 */ /* 0x0001e20000000200 */
[----:B------:R-:W-:Y:S06]  /*43f10*/  BAR.SYNC.DEFER_BLOCKING 0x0 ;  /* 0x0000000000007b1d */ /* 0x000fec0000010000 */
[----:B------:R-:W2:Y:S01]  /*43f20*/  LDL.LU R197, [R1+0x44c] ;  /* 0x00044c0001c57983 */ /* 0x000ea20000300800 */
[----:B0-----:R-:W-:-:S03]  /*43f30*/  F2FP.SATFINITE.E4M3.F32.PACK_AB_MERGE_C R104, R215, R213, R173 ;  /* 0x000000d5d768723e */ /* 0x001fc600048070ad */
[----:B------:R-:W2:Y:S01]  /*43f40*/  LDL.LU R199, [R1+0x450] ;  /* 0x0004500001c77983 */ /* 0x000ea20000300800 */
[----:B------:R-:W-:Y:S02]  /*43f50*/  F2FP.SATFINITE.E4M3.F32.PACK_AB_MERGE_C R105, R223, R221, R167 ;  /* 0x000000dddf69723e */ /* 0x000fe400048070a7 */
[----:B------:R-:W-:Y:S01]  /*43f60*/  PRMT R6, R29, 0x7772, RZ ;  /* 0x000077721d067816 */ /* 0x000fe200000000ff */
[----:B------:R-:W2:Y:S01]  /*43f70*/  LDL.LU R205, [R1+0x4dc] ;  /* 0x0004dc0001cd7983 */ /* 0x000ea20000300800 */
[----:B------:R-:W-:Y:S01]  /*43f80*/  F2FP.SATFINITE.E4M3.F32.PACK_AB_MERGE_C R106, R231, R229, R103 ;  /* 0x000000e5e76a723e */ /* 0x000fe20004807067 */
[----:B---3--:R-:W-:Y:S01]  /*43f90*/  IMAD R7, R7, 0x3, RZ ;  /* 0x0000000307077824 */ /* 0x008fe200078e02ff */
[----:B------:R-:W-:Y:S01]  /*43fa0*/  F2FP.SATFINITE.E4M3.F32.PACK_AB_MERGE_C R107, R238, R237, R101 ;  /* 0x000000edee6b723e */ /* 0x000fe20004807065 */
[----:B------:R-:W3:Y:S04]  /*43fb0*/  LDL.LU R207, [R1+0x4e0] ;  /* 0x0004e00001cf7983 */ /* 0x000ee80000300800 */
[----:B------:R-:W0:Y:S01]  /*43fc0*/  LDS.128 R132, [R2] ;  /* 0x0000000002847984 */ /* 0x000e220000000c00 */
[----:B------:R-:W-:Y:S01]  /*43fd0*/  F2FP.SATFINITE.E4M3.F32.PACK_AB_MERGE_C R100, R230, R239, R165 ;  /* 0x000000efe664723e */ /* 0x000fe200048070a5 */
[----:B------:R-:W1:Y:S08]  /*43fe0*/  LDC R167, c[0x0][0x278] ;  /* 0x00009e00ffa77b82 */ /* 0x000e700000000800 */
[----:B------:R-:W-:Y:S01]  /*43ff0*/  BAR.SYNC.DEFER_BLOCKING 0x0 ;  /* 0x0000000000007b1d */ /* 0x000fe20000010000 */
[----:B----4-:R-:W-:-:S02]  /*44000*/  F2FP.SATFINITE.E4M3.F32.PACK_AB_MERGE_C R101, R214, R222, R52 ;  /* 0x000000ded665723e */ /* 0x010fc40004807034 */
[----:B------:R-:W-:Y:S02]  /*44010*/  F2FP.SATFINITE.E4M3.F32.PACK_AB_MERGE_C R103, R206, R210, R97 ;  /* 0x000000d2ce67723e */ /* 0x000fe40004807061 */
[----:B------:R-:W-:-:S03]  /*44020*/  PRMT R139, R12, 0x7773, RZ ;  /* 0x000077730c8b7816 */ /* 0x000fc600000000ff */
[----:B------:R-:W4:Y:S01]  /*44030*/  LDC R97, c[0x0][0x278] ;  /* 0x00009e00ff617b82 */ /* 0x000f220000000800 */
[----:B------:R-:W-:Y:S02]  /*44040*/  PRMT R138, R12, 0x7772, RZ ;  /* 0x000077720c8a7816 */ /* 0x000fe400000000ff */
[C---:B------:R-:W-:Y:S02]  /*44050*/  PRMT R141, R13.reuse, 0x7771, RZ ;  /* 0x000077710d8d7816 */ /* 0x040fe400000000ff */
[----:B------:R-:W-:Y:S02]  /*44060*/  PRMT R140, R13, 0x7770, RZ ;  /* 0x000077700d8c7816 */ /* 0x000fe400000000ff */
[C---:B------:R-:W-:Y:S01]  /*44070*/  PRMT R137, R15.reuse, 0x7771, RZ ;  /* 0x000077710f897816 */ /* 0x040fe200000000ff */
[----:B------:R-:W1:Y:S01]  /*44080*/  LDC R12, c[0x0][0x278] ;  /* 0x00009e00ff0c7b82 */ /* 0x000e620000000800 */
[----:B------:R-:W-:Y:S02]  /*44090*/  PRMT R136, R15, 0x7770, RZ ;  /* 0x000077700f887816 */ /* 0x000fe400000000ff */
[----:B------:R-:W-:-:S02]  /*440a0*/  PRMT R143, R14, 0x7771, RZ ;  /* 0x000077710e8f7816 */ /* 0x000fc400000000ff */
[----:B------:R-:W-:-:S03]  /*440b0*/  PRMT R142, R14, 0x7770, RZ ;  /* 0x000077700e8e7816 */ /* 0x000fc600000000ff */
[----:B------:R-:W4:Y:S01]  /*440c0*/  LDC R165, c[0x0][0x278] ;  /* 0x00009e00ffa57b82 */ /* 0x000f220000000800 */
[----:B------:R-:W-:Y:S07]  /*440d0*/  STSM.16.M88.4 [R0], R104 ;  /* 0x0000006800007844 */ /* 0x000fee0000000200 */
[----:B------:R-:W-:Y:S08]  /*440e0*/  BAR.SYNC.DEFER_BLOCKING 0x0 ;  /* 0x0000000000007b1d */ /* 0x000ff00000010000 */
[----:B------:R-:W4:Y:S01]  /*440f0*/  LDC R173, c[0x0][0x278] ;  /* 0x00009e00ffad7b82 */ /* 0x000f220000000800 */
[----:B------:R-:W1:Y:S07]  /*44100*/  LDS.128 R128, [R2] ;  /* 0x0000000002807984 */ /* 0x000e6e0000000c00 */
[----:B------:R-:W-:Y:S06]  /*44110*/  BAR.SYNC.DEFER_BLOCKING 0x0 ;  /* 0x0000000000007b1d */ /* 0x000fec0000010000 */
[----:B0-----:R-:W-:Y:S04]  /*44120*/  STL [R1+0x2084], R132 ;  /* 0x0020848401007387 */ /* 0x001fe80000100800 */
[----:B------:R-:W-:Y:S04]  /*44130*/  STL [R1+0x2080], R133 ;  /* 0x0020808501007387 */ /* 0x000fe80000100800 */
[----:B------:R-:W-:Y:S04]  /*44140*/  STL [R1+0x2070], R134 ;  /* 0x0020708601007387 */ /* 0x000fe80000100800 */
[----:B------:R-:W-:Y:S04]  /*44150*/  STL [R1+0x2060], R135 ;  /* 0x0020608701007387 */ /* 0x000fe80000100800 */
[----:B------:R2:W-:Y:S01]  /*44160*/  STSM.16.M88.4 [R0], R100 ;  /* 0x0000006400007844 */ /* 0x0005e20000000200 */
[----:B------:R-:W-:Y:S06]  /*44170*/  BAR.SYNC.DEFER_BLOCKING 0x0 ;  /* 0x0000000000007b1d */ /* 0x000fec0000010000 */
[----:B-1----:R0:W-:Y:S04]  /*44180*/  STL [R1+0x205c], R129 ;  /* 0x00205c8101007387 */ /* 0x0021e80000100800 */
[----:B------:R1:W-:Y:S04]  /*44190*/  STL [R1+0x2058], R130 ;  /* 0x0020588201007387 */ /* 0x0003e80000100800 */
[----:B------:R4:W-:Y:S04]  /*441a0*/  STL [R1+0x2040], R131 ;  /* 0x0020408301007387 */ /* 0x0009e80000100800 */
[----:B------:R-:W4:Y:S04]  /*441b0*/  LDL.LU R213, [R1+0x5c] ;  /* 0x00005c0001d57983 */ /* 0x000f280000300800 */
[----:B------:R-:W4:Y:S04]  /*441c0*/  LDL.LU R215, [R1+0x64] ;  /* 0x0000640001d77983 */ /* 0x000f280000300800 */
[----:B------:R-:W4:Y:S04]  /*441d0*/  LDL.LU R221, [R1+0x360] ;  /* 0x0003600001dd7983 */ /* 0x000f280000300800 */
[----:B------:R-:W4:Y:S04]  /*441e0*/  LDL.LU R223, [R1+0x364] ;  /* 0x0003640001df7983 */ /* 0x000f280000300800 */
[----:B------:R-:W4:Y:S04]  /*441f0*/  LDL.LU R229, [R1+0x464] ;  /* 0x0004640001e57983 */ /* 0x000f280000300800 */
[----:B------:R-:W4:Y:S01]  /*44200*/  LDS.128 R124, [R2] ;  /* 0x00000000027c7984 */ /* 0x000f220000000c00 */
[----:B--2---:R-:W-:-:S03]  /*44210*/  F2FP.SATFINITE.E4M3.F32.PACK_AB_MERGE_C R100, R190, R198, R182 ;  /* 0x000000c6be64723e */ /* 0x004fc600048070b6 */
[----:B------:R-:W2:Y:S01]  /*44220*/  LDL.LU R190, [R1+0x468] ;  /* 0x0004680001be7983 */ /* 0x000ea20000300800 */
[----:B------:R-:W-:-:S03]  /*44230*/  F2FP.SATFINITE.E4M3.F32.PACK_AB_MERGE_C R101, R246, R244, R180 ;  /* 0x000000f4f665723e */ /* 0x000fc600048070b4 */
[----:B------:R-:W2:Y:S01]  /*44240*/  LDL.LU R231, [R1+0x4e4] ;  /* 0x0004e40001e77983 */ /* 0x000ea20000300800 */
[----:B------:R-:W-:-:S03]  /*44250*/  F2FP.SATFINITE.E4M3.F32.PACK_AB_MERGE_C R102, R3, R245, R85 ;  /* 0x000000f50366723e */ /* 0x000fc60004807055 */
[----:B------:R-:W2:Y:S01]  /*44260*/  LDL.LU R237, [R1+0x4e8] ;  /* 0x0004e80001ed7983 */ /* 0x000ea20000300800 */
[----:B------:R-:W-:-:S03]  /*44270*/  F2FP.SATFINITE.E4M3.F32.PACK_AB_MERGE_C R103, R236, R252, R86 ;  /* 0x000000fcec67723e */ /* 0x000fc60004807056 */
[----:B------:R-:W2:Y:S01]  /*44280*/  LDL.LU R238, [R1+0x88] ;  /* 0x0000880001ee7983 */ /* 0x000ea20000300800 */
[----:B------:R-:W-:-:S03]  /*44290*/  F2FP.SATFINITE.E4M3.F32.PACK_AB_MERGE_C R84, R247, R249, R164 ;  /* 0x000000f9f754723e */ /* 0x000fc600048070a4 */
[----:B------:R-:W2:Y:S01]  /*442a0*/  LDL.LU R239, [R1+0x8c] ;  /* 0x00008c0001ef7983 */ /* 0x000ea20000300800 */
[----:B---3--:R-:W-:Y:S01]  /*442b0*/  F2FP.SATFINITE.E4M3.F32.PACK_AB_MERGE_C R87, R207, R205, R87 ;  /* 0x000000cdcf57723e */ /* 0x008fe20004807057 */
[----:B------:R-:W-:Y:S01]  /*442c0*/  BAR.SYNC.DEFER_BLOCKING 0x0 ;  /* 0x0000000000007b1d */ /* 0x000fe20000010000 */
[----:B------:R-:W-:Y:S02]  /*442d0*/  F2FP.SATFINITE.E4M3.F32.PACK_AB_MERGE_C R86, R199, R197, R96 ;  /* 0x000000c5c756723e */ /* 0x000fe40004807060 */
[----:B------:R-:W-:Y:S02]  /*442e0*/  F2FP.SATFINITE.E4M3.F32.PACK_AB_MERGE_C R85, R191, R189, R36 ;  /* 0x000000bdbf55723e */ /* 0x000fe40004807024 */
[C---:B------:R-:W-:Y:S01]  /*442f0*/  PRMT R133, R13.reuse, 0x7773, RZ ;  /* 0x000077730d857816 */ /* 0x040fe200000000ff */
[----:B------:R-:W-:Y:S01]  /*44300*/  IMAD.SHL.U32 R12, R12, 0x4, RZ ;  /* 0x000000040c0c7824 */ /* 0x000fe200078e00ff */
[----:B------:R-:W-:Y:S01]  /*44310*/  PRMT R132, R13, 0x7772, RZ ;  /* 0x000077720d847816 */ /* 0x000fe200000000ff */
[----:B------:R-:W3:Y:S01]  /*44320*/  LDL.LU R230, [R1+0x378] ;  /* 0x0003780001e67983 */ /* 0x000ee20000300800 */
[C---:B------:R-:W-:Y:S01]  /*44330*/  PRMT R135, R14.reuse, 0x7773, RZ ;  /* 0x000077730e877816 */ /* 0x040fe200000000ff */
[----:B------:R-:W2:Y:S02]  /*44340*/  LDC R13, c[0x0][0x278] ;  /* 0x00009e00ff0d7b82 */ /* 0x000ea40000000800 */
[----:B------:R-:W3:Y:S04]  /*44350*/  LDL.LU R222, [R1+0x380] ;  /* 0x0003800001de7983 */ /* 0x000ee80000300800 */
[----:B------:R-:W3:Y:S01]  /*44360*/  LDL.LU R214, [R1+0x46c] ;  /* 0x00046c0001d67983 */ /* 0x000ee20000300800 */
[----:B------:R-:W-:Y:S01]  /*44370*/  PRMT R134, R14, 0x7772, RZ ;  /* 0x000077720e867816 */ /* 0x000fe200000000ff */
[----:B------:R-:W2:Y:S02]  /*44380*/  LDC R36, c[0x0][0x278] ;  /* 0x00009e00ff247b82 */ /* 0x000ea40000000800 */
[----:B------:R-:W3:Y:S04]  /*44390*/  LDL.LU R210, [R1+0x470] ;  /* 0x0004700001d27983 */ /* 0x000ee80000300800 */
[----:B------:R-:W-:Y:S01]  /*443a0*/  STSM.16.M88.4 [R0], R100 ;  /* 0x0000006400007844 */ /* 0x000fe20000000200 */
[C---:B0-----:R-:W-:Y:S01]  /*443b0*/  PRMT R129, R15.reuse, 0x7772, RZ ;  /* 0x000077720f817816 */ /* 0x041fe200000000ff */
[----:B------:R-:W0:Y:S08]  /*443c0*/  LDC R14, c[0x0][0x278] ;  /* 0x00009e00ff0e7b82 */ /* 0x000e300000000800 */
[----:B------:R-:W-:Y:S01]  /*443d0*/  BAR.SYNC.DEFER_BLOCKING 0x0 ;  /* 0x0000000000007b1d */ /* 0x000fe20000010000 */
[----:B-1----:R-:W-:-:S02]  /*443e0*/  PRMT R130, R15, 0x7773, RZ ;  /* 0x000077730f827816 */ /* 0x002fc400000000ff */
[----:B----4-:R-:W-:-:S05]  /*443f0*/  PRMT R131, R20, 0x7771, RZ ;  /* 0x0000777114837816 */ /* 0x010fca00000000ff */
[----:B------:R-:W1:Y:S01]  /*44400*/  LDC R15, c[0x0][0x278] ;  /* 0x00009e00ff0f7b82 */ /* 0x000e620000000800 */
[----:B------:R-:W4:Y:S04]  /*44410*/  LDL.LU R206, [R1+0x4ec] ;  /* 0x0004ec0001ce7983 */ /* 0x000f280000300800 */
[----:B------:R-:W4:Y:S03]  /*44420*/  LDL.LU R198, [R1+0x4f0] ;  /* 0x0004f00001c67983 */ /* 0x000f260000300800 */
[----:B------:R-:W1:Y:S01]  /*44430*/  LDC R96, c[0x0][0x278] ;  /* 0x00009e00ff607b82 */ /* 0x000e620000000800 */
[----:B------:R-:W-:-:S07]  /*44440*/  IMAD R97, R97, 0x59, RZ ;  /* 0x0000005961617824 */ /* 0x000fce00078e02ff */
[----:B------:R-:W4:Y:S01]  /*44450*/  LDC R164, c[0x0][0x278] ;  /* 0x00009e00ffa47b82 */ /* 0x000f220000000800 */
[----:B------:R-:W0:Y:S04]  /*44460*/  LDS.128 R120, [R2] ;  /* 0x0000000002787984 */ /* 0x000e280000000c00 */
[----:B------:R-:W-:Y:S01]  /*44470*/  STL [R1+0x203c], R124 ;  /* 0x00203c7c01007387 */ /* 0x000fe20000100800 */
[----:B------:R-:W-:Y:S02]  /*44480*/  IMAD R165, R165, 0x69, RZ ;  /* 0x00000069a5a57824 */ /* 0x000fe400078e02ff */
[----:B------:R-:W4:Y:S01]  /*44490*/  LDC R180, c[0x0][0x278] ;  /* 0x00009e00ffb47b82 */ /* 0x000f220000000800 */
[----:B------:R-:W-:Y:S04]  /*444a0*/  STL [R1+0x2038], R125 ;  /* 0x0020387d01007387 */ /* 0x000fe80000100800 */
[----:B------:R-:W-:Y:S01]  /*444b0*/  STL [R1+0x2028], R126 ;  /* 0x0020287e01007387 */ /* 0x000fe20000100800 */
[----:B------:R-:W-:-:S02]  /*444c0*/  IMAD R167, R167, 0x6b, RZ ;  /* 0x0000006ba7a77824 */ /* 0x000fc400078e02ff */
[----:B------:R-:W4:Y:S01]  /*444d0*/  LDC R182, c[0x0][0x278] ;  /* 0x00009e00ffb67b82 */ /* 0x000f220000000800 */
[----:B------:R-:W-:Y:S07]  /*444e0*/  STL [R1+0x2018], R127 ;  /* 0x0020187f01007387 */ /* 0x000fee0000100800 */
[----:B------:R-:W-:Y:S06]  /*444f0*/  BAR.SYNC.DEFER_BLOCKING 0x0 ;  /* 0x0000000000007b1d */ /* 0x000fec0000010000 */
[----:B0-----:R-:W-:Y:S04]  /*44500*/  STL [R1+0x2014], R120 ;  /* 0x0020147801007387 */ /* 0x001fe80000100800 */
[----:B------:R-:W-:Y:S04]  /*44510*/  STL [R1+0x2010], R121 ;  /* 0x0020107901007387 */ /* 0x000fe80000100800 */
[----:B------:R-:W-:Y:S04]  /*44520*/  STL [R1+0x2000], R122 ;  /* 0x0020007a01007387 */ /* 0x000fe80000100800 */
[----:B------:R0:W-:Y:S04]  /*44530*/  STL [R1+0x1ff4], R123 ;  /* 0x001ff47b01007387 */ /* 0x0001e80000100800 */
        /* <DEDUP_REMOVED lines=16> */
[----:B------:R-:W-:-:S03]  /*44640*/  F2FP.SATFINITE.E4M3.F32.PACK_AB_MERGE_C R188, R215, R213, R188 ;  /* 0x000000d5d7bc723e */ /* 0x000fc600048070bc */
[----:B------:R-:W4:Y:S01]  /*44650*/  LDL.LU R207, [R1+0x3d8] ;  /* 0x0003d80001cf7983 */ /* 0x000f220000300800 */
[----:B------:R-:W-:-:S03]  /*44660*/  F2FP.SATFINITE.E4M3.F32.PACK_AB_MERGE_C R189, R223, R221, R175 ;  /* 0x000000dddfbd723e */ /* 0x000fc600048070af */
[----:B------:R1:W-:Y:S01]  /*44670*/  STSM.16.M88.4 [R0], R84 ;  /* 0x0000005400007844 */ /* 0x0003e20000000200 */
[----:B--2---:R-:W-:-:S03]  /*44680*/  F2FP.SATFINITE.E4M3.F32.PACK_AB_MERGE_C R190, R190, R229, R80 ;  /* 0x000000e5bebe723e */ /* 0x004fc60004807050 */
[----:B------:R-:W2:Y:S01]  /*44690*/  LDL.LU R213, [R1+0x3e0] ;  /* 0x0003e00001d57983 */ /* 0x000ea20000300800 */
[----:B------:R-:W-:-:S03]  /*446a0*/  F2FP.SATFINITE.E4M3.F32.PACK_AB_MERGE_C R191, R237, R231, R82 ;  /* 0x000000e7edbf723e */ /* 0x000fc60004807052 */
[----:B------:R-:W2:Y:S01]  /*446b0*/  LDL.LU R215, [R1+0x130] ;  /* 0x0001300001d77983 */ /* 0x000ea20000300800 */
[----:B0-----:R-:W-:Y:S01]  /*446c0*/  PRMT R123, R20, 0x7773, RZ ;  /* 0x00007773147b7816 */ /* 0x001fe200000000ff */
[----:B------:R-:W-:Y:S01]  /*446d0*/  IMAD R14, R14, 0x6, RZ ;  /* 0x000000060e0e7824 */ /* 0x000fe200078e02ff */
[----:B------:R-:W-:Y:S01]  /*446e0*/  PRMT R122, R20, 0x7772, RZ ;  /* 0x00007772147a7816 */ /* 0x000fe200000000ff */
[----:B------:R-:W2:Y:S01]  /*446f0*/  LDL.LU R221, [R1+0x134] ;  /* 0x0001340001dd7983 */ /* 0x000ea20000300800 */
[----:B------:R-:W-:Y:S01]  /*44700*/  PRMT R125, R21, 0x7771, RZ ;  /* 0x00007771157d7816 */ /* 0x000fe200000000ff */
[----:B------:R-:W-:Y:S01]  /*44710*/  IMAD R13, R13, 0x5, RZ ;  /* 0x000000050d0d7824 */ /* 0x000fe200078e02ff */
[----:B------:R-:W-:Y:S01]  /*44720*/  PRMT R124, R21, 0x7770, RZ ;  /* 0x00007770157c7816 */ /* 0x000fe200000000ff */
[----:B------:R-:W2:Y:S01]  /*44730*/  LDL.LU R223, [R1+0x3c4] ;  /* 0x0003c40001df7983 */ /* 0x000ea20000300800 */
[C---:B------:R-:W-:Y:S01]  /*44740*/  PRMT R127, R22.reuse, 0x7771, RZ ;  /* 0x00007771167f7816 */ /* 0x040fe200000000ff */
[----:B-1----:R-:W-:Y:S01]  /*44750*/  IMAD R15, R15, 0x7, RZ ;  /* 0x000000070f0f7824 */ /* 0x002fe200078e02ff */
[----:B------:R-:W-:Y:S01]  /*44760*/  PRMT R126, R22, 0x7770, RZ ;  /* 0x00007770167e7816 */ /* 0x000fe200000000ff */
[----:B------:R-:W2:Y:S01]  /*44770*/  LDL.LU R229, [R1+0x3cc] ;  /* 0x0003cc0001e57983 */ /* 0x000ea20000300800 */
[C---:B------:R-:W-:Y:S01]  /*44780*/  PRMT R121, R23.reuse, 0x7771, RZ ;  /* 0x0000777117797816 */ /* 0x040fe200000000ff */
[----:B------:R-:W-:Y:S01]  /*44790*/  IMAD R36, R36, 0x1c, RZ ;  /* 0x0000001c24247824 */ /* 0x000fe200078e02ff */
[----:B------:R-:W-:Y:S01]  /*447a0*/  PRMT R120, R23, 0x7770, RZ ;  /* 0x0000777017787816 */ /* 0x000fe200000000ff */
[----:B------:R-:W2:Y:S01]  /*447b0*/  LDL.LU R231, [R1+0x4a4] ;  /* 0x0004a40001e77983 */ /* 0x000ea20000300800 */
[----:B------:R-:W0:Y:S03]  /*447c0*/  LDC R80, c[0x0][0x278] ;  /* 0x00009e00ff507b82 */ /* 0x000e260000000800 */
[----:B------:R-:W2:Y:S01]  /*447d0*/  LDL.LU R237, [R1+0x4a8] ;  /* 0x0004a80001ed7983 */ /* 0x000ea20000300800 */
[----:B------:R-:W-:-:S04]  /*447e0*/  F2FP.SATFINITE.E4M3.F32.PACK_AB_MERGE_C R84, R239, R238, R161 ;  /* 0x000000eeef54723e */ /* 0x000fc800048070a1 */
[----:B------:R-:W-:Y:S08]  /*447f0*/  BAR.SYNC.DEFER_BLOCKING 0x0 ;  /* 0x0000000000007b1d */ /* 0x000ff00000010000 */
[----:B------:R-:W1:Y:S01]  /*44800*/  LDC R82, c[0x0][0x278] ;  /* 0x00009e00ff527b82 */ /* 0x000e620000000800 */
[----:B------:R-:W2:Y:S04]  /*44810*/  LDL.LU R238, [R1+0x504] ;  /* 0x0005040001ee7983 */ /* 0x000ea80000300800 */
[----:B------:R-:W2:Y:S01]  /*44820*/  LDL.LU R239, [R1+0x508] ;  /* 0x0005080001ef7983 */ /* 0x000ea20000300800 */
[----:B------:R-:W-:-:S02]  /*44830*/  IMAD R96, R96, 0x58, RZ ;  /* 0x0000005860607824 */ /* 0x000fc400078e02ff */
[----:B------:R-:W1:Y:S01]  /*44840*/  LDC R175, c[0x0][0x278] ;  /* 0x00009e00ffaf7b82 */ /* 0x000e620000000800 */
[----:B------:R-:W0:Y:S07]  /*44850*/  LDS.128 R116, [R2] ;  /* 0x0000000002747984 */ /* 0x000e2e0000000c00 */
[----:B------:R-:W-:Y:S06]  /*44860*/  BAR.SYNC.DEFER_BLOCKING 0x0 ;  /* 0x0000000000007b1d */ /* 0x000fec0000010000 */
[----:B------:R-:W-:Y:S02]  /*44870*/  STSM.16.M88.4 [R0], R188 ;  /* 0x000000bc00007844 */ /* 0x000fe40000000200 */
[----:B------:R-:W-:Y:S01]  /*44880*/  BAR.SYNC.DEFER_BLOCKING 0x0 ;  /* 0x0000000000007b1d */ /* 0x000fe20000010000 */
[----:B---3--:R-:W-:-:S02]  /*44890*/  F2FP.SATFINITE.E4M3.F32.PACK_AB_MERGE_C R85, R222, R230, R37 ;  /* 0x000000e6de55723e */ /* 0x008fc40004807025 */
[----:B------:R-:W-:-:S05]  /*448a0*/  F2FP.SATFINITE.E4M3.F32.PACK_AB_MERGE_C R86, R210, R214, R83 ;  /* 0x000000d6d256723e */ /* 0x000fca0004807053 */
[----:B------:R-:W3:Y:S01]  /*448b0*/  LDC R37, c[0x0][0x278] ;  /* 0x00009e00ff257b82 */ /* 0x000ee20000000800 */
[----:B------:R-:W3:Y:S04]  /*448c0*/  LDL.LU R230, [R1+0x4ac] ;  /* 0x0004ac0001e67983 */ /* 0x000ee80000300800 */
[----:B------:R-:W3:Y:S03]  /*448d0*/  LDL.LU R222, [R1+0x4b0] ;  /* 0x0004b00001de7983 */ /* 0x000ee60000300800 */
[----:B------:R-:W3:Y:S01]  /*448e0*/  LDC R83, c[0x0][0x278] ;  /* 0x00009e00ff537b82 */ /* 0x000ee20000000800 */
[----:B------:R-:W3:Y:S01]  /*448f0*/  LDL.LU R214, [R1+0x50c] ;  /* 0x00050c0001d67983 */ /* 0x000ee20000300800 */
[----:B----4-:R-:W-:-:S03]  /*44900*/  F2FP.SATFINITE.E4M3.F32.PACK_AB_MERGE_C R87, R198, R206, R81 ;  /* 0x000000cec657723e */ /* 0x010fc60004807051 */
[----:B------:R-:W4:Y:S03]  /*44910*/  LDL.LU R210, [R1+0x510] ;  /* 0x0005100001d27983 */ /* 0x000f260000300800 */
[----:B------:R-:W4:Y:S01]  /*44920*/  LDC R81, c[0x0][0x278] ;  /* 0x00009e00ff517b82 */ /* 0x000f220000000800 */
[----:B------:R-:W4:Y:S07]  /*44930*/  LDS.128 R112, [R2] ;  /* 0x0000000002707984 */ /* 0x000f2e0000000c00 */
[----:B------:R-:W-:Y:S01]  /*44940*/  BAR.SYNC.DEFER_BLOCKING 0x0 ;  /* 0x0000000000007b1d */ /* 0x000fe20000010000 */
[----:B------:R-:W-:-:S05]  /*44950*/  F2FP.SATFINITE.E4M3.F32.PACK_AB_MERGE_C R40, R242, R243, R183 ;  /* 0x000000f3f228723e */ /* 0x000fca00048070b7 */
[----:B------:R-:W-:Y:S01]  /*44960*/  STSM.16.M88.4 [R0], R84 ;  /* 0x0000005400007844 */ /* 0x000fe20000000200 */
[----:B------:R-:W-:Y:S01]  /*44970*/  F2FP.SATFINITE.E4M3.F32.PACK_AB_MERGE_C R41, R241, R8, R174 ;  /* 0x00000008f129723e */ /* 0x000fe200048070ae */
[----:B------:R-:W-:Y:S01]  /*44980*/  BAR.SYNC.DEFER_BLOCKING 0x0 ;  /* 0x0000000000007b1d */ /* 0x000fe20000010000 */
[----:B------:R-:W-:-:S05]  /*44990*/  F2FP.SATFINITE.E4M3.F32.PACK_AB_MERGE_C R42, R244, R240, R43 ;  /* 0x000000f0f42a723e */ /* 0x000fca000480702b */
[----:B------:R-:W4:Y:S01]  /*449a0*/  LDL.LU R206, [R1+0x160] ;  /* 0x0001600001ce7983 */ /* 0x000f220000300800 */
[----:B------:R-:W-:-:S03]  /*449b0*/  F2FP.SATFINITE.E4M3.F32.PACK_AB_MERGE_C R52, R252, R3, R250 ;  /* 0x00000003fc34723e */ /* 0x000fc600048070fa */
[----:B------:R-:W4:Y:S01]  /*449c0*/  LDS.128 R108, [R2] ;  /* 0x00000000026c7984 */ /* 0x000f220000000c00 */
[----:B------:R-:W-:Y:S02]  /*449d0*/  F2FP.SATFINITE.E4M3.F32.PACK_AB_MERGE_C R43, R245, R246, R53 ;  /* 0x000000f6f52b723e */ /* 0x000fe40004807035 */
[----:B------:R-:W-:Y:S01]  /*449e0*/  F2FP.SATFINITE.E4M3.F32.PACK_AB_MERGE_C R54, R197, R247, R54 ;  /* 0x000000f7c536723e */ /* 0x000fe20004807036 */
[----:B------:R-:W-:Y:S01]  /*449f0*/  BAR.SYNC.DEFER_BLOCKING 0x0 ;  /* 0x0000000000007b1d */ /* 0x000fe20000010000 */
[----:B------:R-:W-:Y:S02]  /*44a00*/  F2FP.SATFINITE.E4M3.F32.PACK_AB_MERGE_C R53, R249, R236, R251 ;  /* 0x000000ecf935723e */ /* 0x000fe400048070fb */
[----:B------:R-:W-:-:S03]  /*44a10*/  F2FP.SATFINITE.E4M3.F32.PACK_AB_MERGE_C R55, R205, R199, R55 ;  /* 0x000000c7cd37723e */ /* 0x000fc60004807037 */
[----:B------:R-:W4:Y:S01]  /*44a20*/  LDL.LU R198, [R1+0x164] ;  /* 0x0001640001c67983 */ /* 0x000f220000300800 */
[----:B--2---:R-:W-:-:S03]  /*44a30*/  F2FP.SATFINITE.E4M3.F32.PACK_AB_MERGE_C R161, R213, R207, R9 ;  /* 0x000000cfd5a1723e */ /* 0x004fc60004807009 */
[----:B------:R2:W-:Y:S01]  /*44a40*/  STSM.16.M88.4 [R0], R40 ;  /* 0x0000002800007844 */ /* 0x0005e20000000200 */
[----:B------:R-:W-:Y:S01]  /*44a50*/  F2FP.SATFINITE.E4M3.F32.PACK_AB_MERGE_C R10, R237, R231, R17 ;  /* 0x000000e7ed0a723e */ /* 0x000fe20004807011 */
[----:B------:R-:W-:Y:S01]  /*44a60*/  BAR.SYNC.DEFER_BLOCKING 0x0 ;  /* 0x0000000000007b1d */ /* 0x000fe20000010000 */
[----:B------:R-:W-:Y:S02]  /*44a70*/  F2FP.SATFINITE.E4M3.F32.PACK_AB_MERGE_C R8, R221, R215, R181 ;  /* 0x000000d7dd08723e */ /* 0x000fe400048070b5 */
[----:B------:R-:W-:Y:S02]  /*44a80*/  F2FP.SATFINITE.E4M3.F32.PACK_AB_MERGE_C R9, R229, R223, R166 ;  /* 0x000000dfe509723e */ /* 0x000fe400048070a6 */
[----:B------:R-:W-:Y:S01]  /*44a90*/  F2FP.SATFINITE.E4M3.F32.PACK_AB_MERGE_C R11, R239, R238, R38 ;  /* 0x000000eeef0b723e */ /* 0x000fe20004807026 */
[----:B0-----:R0:W-:Y:S01]  /*44aa0*/  STL [R1+0x1ff0], R117 ;  /* 0x001ff07501007387 */ /* 0x0011e20000100800 */
[----:B------:R-:W-:Y:S01]  /*44ab0*/  PRMT R3, R26, 0x7770, RZ ;  /* 0x000077701a037816 */ /* 0x000fe200000000ff */
[----:B------:R-:W4:Y:S02]  /*44ac0*/  LDC R17, c[0x0][0x278] ;  /* 0x00009e00ff117b82 */ /* 0x000f240000000800 */
[----:B------:R-:W4:Y:S01]  /*44ad0*/  LDS.128 R104, [R2] ;  /* 0x0000000002687984 */ /* 0x000f220000000c00 */
[----:B------:R-:W-:-:S05]  /*44ae0*/  PRMT R252, R25, 0x7771, RZ ;  /* 0x0000777119fc7816 */ /* 0x000fca00000000ff */
[----:B------:R-:W4:Y:S08]  /*44af0*/  LDC R38, c[0x0][0x278] ;  /* 0x00009e00ff267b82 */ /* 0x000f300000000800 */
[----:B------:R-:W-:Y:S08]  /*44b00*/  BAR.SYNC.DEFER_BLOCKING 0x0 ;  /* 0x0000000000007b1d */ /* 0x000ff00000010000 */
[----:B--2---:R-:W2:Y:S08]  /*44b10*/  LDC R40, c[0x0][0x278] ;  /* 0x00009e00ff287b82 */ /* 0x004eb00000000800 */
[----:B------:R-:W2:Y:S08]  /*44b20*/  LDC R41, c[0x0][0x278] ;  /* 0x00009e00ff297b82 */ /* 0x000eb00000000800 */
[----:B------:R-:W2:Y:S01]  /*44b30*/  LDC R42, c[0x0][0x278] ;  /* 0x00009e00ff2a7b82 */ /* 0x000ea20000000800 */
[----:B------:R3:W-:Y:S07]  /*44b40*/  STSM.16.M88.4 [R0], R52 ;  /* 0x0000003400007844 */ /* 0x0007ee0000000200 */
[----:B------:R-:W-:Y:S08]  /*44b50*/  BAR.SYNC.DEFER_BLOCKING 0x0 ;  /* 0x0000000000007b1d */ /* 0x000ff00000010000 */
[----:B------:R-:W2:Y:S01]  /*44b60*/  LDC R43, c[0x0][0x278] ;  /* 0x00009e00ff2b7b82 */ /* 0x000ea20000000800 */
[----:B------:R4:W-:Y:S01]  /*44b70*/  STL [R1+0x1fe0], R118 ;  /* 0x001fe07601007387 */ /* 0x0009e20000100800 */
[----:B0-----:R-:W-:Y:S01]  /*44b80*/  PRMT R117, R21, 0x7773, RZ ;  /* 0x0000777315757816 */ /* 0x001fe200000000ff */
[----:B------:R-:W-:-:S02]  /*44b90*/  IMAD R80, R80, 0x48, RZ ;  /* 0x0000004850507824 */ /* 0x000fc400078e02ff */
[----:B-1----:R-:W-:Y:S02]  /*44ba0*/  IMAD R82, R82, 0x4a, RZ ;  /* 0x0000004a52527824 */ /* 0x002fe400078e02ff */
[----:B------:R-:W-:Y:S01]  /*44bb0*/  IMAD R164, R164, 0x68, RZ ;  /* 0x00000068a4a47824 */ /* 0x000fe200078e02ff */
[----:B---3--:R-:W-:Y:S01]  /*44bc0*/  F2FP.SATFINITE.E4M3.F32.PACK_AB_MERGE_C R162, R222, R230, R39 ;  /* 0x000000e6dea2723e */ /* 0x008fe20004807027 */
[----:B------:R-:W-:Y:S01]  /*44bd0*/  IMAD R173, R173, 0x71, RZ ;  /* 0x00000071adad7824 */ /* 0x000fe200078e02ff */
[----:B------:R-:W0:Y:S01]  /*44be0*/  LDC R52, c[0x0][0x278] ;  /* 0x00009e00ff347b82 */ /* 0x000e220000000800 */
[----:B------:R-:W1:Y:S01]  /*44bf0*/  LDS.128 R100, [R2] ;  /* 0x0000000002647984 */ /* 0x000e620000000c00 */
[----:B----4-:R-:W-:Y:S01]  /*44c00*/  PRMT R118, R22, 0x7772, RZ ;  /* 0x0000777216767816 */ /* 0x010fe200000000ff */
[----:B------:R-:W-:Y:S01]  /*44c10*/  IMAD R175, R175, 0x73, RZ ;  /* 0x00000073afaf7824 */ /* 0x000fe200078e02ff */
[----:B------:R-:W-:-:S04]  /*44c20*/  F2FP.SATFINITE.E4M3.F32.PACK_AB_MERGE_C R163, R210, R214, R16 ;  /* 0x000000d6d2a3723e */ /* 0x000fc80004807010 */
[----:B------:R-:W-:Y:S08]  /*44c30*/  BAR.SYNC.DEFER_BLOCKING 0x0 ;  /* 0x0000000000007b1d */ /* 0x000ff00000010000 */
[----:B------:R-:W3:Y:S01]  /*44c40*/  LDC R16, c[0x0][0x278] ;  /* 0x00009e00ff107b82 */ /* 0x000ee20000000800 */
[----:B------:R-:W-:Y:S01]  /*44c50*/  STL [R1+0x1fd0], R119 ;  /* 0x001fd07701007387 */ /* 0x000fe20000100800 */
[----:B------:R-:W-:-:S06]  /*44c60*/  IMAD R17, R17, 0x9, RZ ;  /* 0x0000000911117824 */ /* 0x000fcc00078e02ff */
[----:B------:R-:W4:Y:S01]  /*44c70*/  LDC R39, c[0x0][0x278] ;  /* 0x00009e00ff277b82 */ /* 0x000f220000000800 */
[----:B------:R-:W-:Y:S02]  /*44c80*/  IMAD R37, R37, 0x1d, RZ ;  /* 0x0000001d25257824 */ /* 0x000fe400078e02ff */
[----:B------:R-:W-:Y:S02]  /*44c90*/  IMAD R38, R38, 0x1e, RZ ;  /* 0x0000001e26267824 */ /* 0x000fe400078e02ff */
[----:B--2---:R-:W-:Y:S02]  /*44ca0*/  IMAD.SHL.U32 R40, R40, 0x20, RZ ;  /* 0x0000002028287824 */ /* 0x004fe400078e00ff */
[----:B------:R-:W-:Y:S01]  /*44cb0*/  IMAD R41, R41, 0x21, RZ ;  /* 0x0000002129297824 */ /* 0x000fe200078e02ff */
[----:B------:R-:W2:Y:S01]  /*44cc0*/  LDC R53, c[0x0][0x278] ;  /* 0x00009e00ff357b82 */ /* 0x000ea20000000800 */
[----:B------:R-:W-:Y:S07]  /*44cd0*/  STSM.16.M88.4 [R0], R8 ;  /* 0x0000000800007844 */ /* 0x000fee0000000200 */
[----:B------:R-:W-:Y:S01]  /*44ce0*/  BAR.SYNC.DEFER_BLOCKING 0x0 ;  /* 0x0000000000007b1d */ /* 0x000fe20000010000 */
[----:B------:R-:W-:-:S02]  /*44cf0*/  IMAD R42, R42, 0x22, RZ ;  /* 0x000000222a2a7824 */ /* 0x000fc400078e02ff */
[----:B------:R-:W-:-:S05]  /*44d00*/  IMAD R43, R43, 0x23, RZ ;  /* 0x000000232b2b7824 */ /* 0x000fca00078e02ff */
[----:B------:R-:W2:Y:S08]  /*44d10*/  LDC R54, c[0x0][0x278] ;  /* 0x00009e00ff367b82 */ /* 0x000eb00000000800 */
[----:B------:R-:W2:Y:S08]  /*44d20*/  LDC R55, c[0x0][0x278] ;  /* 0x00009e00ff377b82 */ /* 0x000eb00000000800 */
[----:B------:R-:W2:Y:S01]  /*44d30*/  LDC R84, c[0x0][0x278] ;  /* 0x00009e00ff547b82 */ /* 0x000ea20000000800 */
[----:B------:R-:W0:Y:S04]  /*44d40*/  LDS.128 R8, [R2] ;  /* 0x0000000002087984 */ /* 0x000e280000000c00 */
[----:B------:R-:W-:Y:S03]  /*44d50*/  STL [R1+0x1fcc], R112 ;  /* 0x001fcc7001007387 */ /* 0x000fe60000100800 */
[----:B------:R-:W2:Y:S01]  /*44d60*/  LDC R85, c[0x0][0x278] ;  /* 0x00009e00ff557b82 */ /* 0x000ea20000000800 */
[----:B------:R-:W-:Y:S04]  /*44d70*/  STL [R1+0x1fc8], R113 ;  /* 0x001fc87101007387 */ /* 0x000fe80000100800 */
[----:B------:R-:W-:Y:S03]  /*44d80*/  STL [R1+0x1fb8], R114 ;  /* 0x001fb87201007387 */ /* 0x000fe60000100800 */
[----:B------:R-:W2:Y:S01]  /*44d90*/  LDC R86, c[0x0][0x278] ;  /* 0x00009e00ff567b82 */ /* 0x000ea20000000800 */
[----:B------:R-:W-:Y:S04]  /*44da0*/  STL [R1+0x1fac], R115 ;  /* 0x001fac7301007387 */ /* 0x000fe80000100800 */
[----:B------:R-:W-:Y:S03]  /*44db0*/  STL [R1+0x1fa8], R109 ;  /* 0x001fa86d01007387 */ /* 0x000fe60000100800 */
[----:B------:R-:W2:Y:S01]  /*44dc0*/  LDC R87, c[0x0][0x278] ;  /* 0x00009e00ff577b82 */ /* 0x000ea20000000800 */
[----:B------:R-:W-:Y:S04]  /*44dd0*/  STL.64 [R1+0x1f90], R110 ;  /* 0x001f906e01007387 */ /* 0x000fe80000100a00 */
[----:B------:R-:W-:Y:S01]  /*44de0*/  STL [R1+0x1f8c], R104 ;  /* 0x001f8c6801007387 */ /* 0x000fe20000100800 */
[----:B------:R-:W-:-:S02]  /*44df0*/  IMAD R81, R81, 0x49, RZ ;  /* 0x0000004951517824 */ /* 0x000fc400078e02ff */
[----:B------:R-:W2:Y:S01]  /*44e00*/  LDC R166, c[0x0][0x278] ;  /* 0x00009e00ffa67b82 */ /* 0x000ea20000000800 */
[----:B------:R-:W-:Y:S04]  /*44e10*/  STL [R1+0x1f88], R105 ;  /* 0x001f886901007387 */ /* 0x000fe80000100800 */
[----:B------:R-:W-:Y:S01]  /*44e20*/  STL [R1+0x1f78], R106 ;  /* 0x001f786a01007387 */ /* 0x000fe20000100800 */
[----:B------:R-:W-:Y:S02]  /*44e30*/  IMAD R83, R83, 0x4b, RZ ;  /* 0x0000004b53537824 */ /* 0x000fe400078e02ff */
[----:B------:R-:W2:Y:S01]  /*44e40*/  LDC R174, c[0x0][0x278] ;  /* 0x00009e00ffae7b82 */ /* 0x000ea20000000800 */
[----:B------:R-:W-:Y:S04]  /*44e50*/  STL [R1+0x1f68], R107 ;  /* 0x001f686b01007387 */ /* 0x000fe80000100800 */
[----:B-1----:R-:W-:Y:S03]  /*44e60*/  STL [R1+0x1f64], R101 ;  /* 0x001f646501007387 */ /* 0x002fe60000100800 */
[----:B------:R-:W1:Y:S01]  /*44e70*/  LDC R183, c[0x0][0x278] ;  /* 0x00009e00ffb77b82 */ /* 0x000e620000000800 */
[----:B------:R-:W-:Y:S04]  /*44e80*/  STL [R1+0x1f60], R102 ;  /* 0x001f606601007387 */ /* 0x000fe80000100800 */
[----:B------:R-:W-:Y:S01]  /*44e90*/  STL [R1+0x1f54], R103 ;  /* 0x001f546701007387 */ /* 0x000fe20000100800 */
[----:B------:R-:W-:-:S02]  /*44ea0*/  IMAD R180, R180, 0x78, RZ ;  /* 0x00000078b4b47824 */ /* 0x000fc400078e02ff */
[----:B------:R-:W1:Y:S01]  /*44eb0*/  LDC R181, c[0x0][0x278] ;  /* 0x00009e00ffb57b82 */ /* 0x000e620000000800 */
[----:B0-----:R-:W-:Y:S04]  /*44ec0*/  STL [R1+0x1f50], R10 ;  /* 0x001f500a01007387 */ /* 0x001fe80000100800 */
[----:B------:R-:W-:Y:S03]  /*44ed0*/  STL.64 [R1+0x1f48], R8 ;  /* 0x001f480801007387 */ /* 0x000fe60000100a00 */
[----:B------:R-:W0:Y:S01]  /*44ee0*/  LDC R188, c[0x0][0x278] ;  /* 0x00009e00ffbc7b82 */ /* 0x000e220000000800 */
[----:B------:R-:W-:Y:S04]  /*44ef0*/  STL [R1+0x1f40], R11 ;  /* 0x001f400b01007387 */ /* 0x000fe80000100800 */
[----:B------:R3:W-:Y:S03]  /*44f00*/  STL [R1+0x1a3c], R2 ;  /* 0x001a3c0201007387 */ /* 0x0007e60000100800 */
[----:B------:R-:W0:Y:S01]  /*44f10*/  LDC R189, c[0x0][0x278] ;  /* 0x00009e00ffbd7b82 */ /* 0x000e220000000800 */
[----:B------:R-:W-:Y:S04]  /*44f20*/  STL.64 [R1+0x20b8], R138 ;  /* 0x0020b88a01007387 */ /* 0x000fe80000100a00 */
[----:B------:R-:W-:Y:S01]  /*44f30*/  STL.64 [R1+0x2090], R132 ;  /* 0x0020908401007387 */ /* 0x000fe20000100a00 */
[----:B---3--:R-:W-:-:S02]  /*44f40*/  PRMT R2, R21, 0x7772, RZ ;  /* 0x0000777215027816 */ /* 0x008fc400000000ff */
[----:B------:R-:W3:Y:S01]  /*44f50*/  LDC R190, c[0x0][0x278] ;  /* 0x00009e00ffbe7b82 */ /* 0x000ee20000000800 */
[----:B------:R-:W-:Y:S01]  /*44f60*/  STL.64 [R1+0x20e0], R140 ;  /* 0x0020e08c01007387 */ /* 0x000fe20000100a00 */
[----:B------:R-:W-:-:S03]  /*44f70*/  PRMT R119, R22, 0x7773, RZ ;  /* 0x0000777316777816 */ /* 0x000fc600000000ff */
[----:B------:R-:W-:Y:S01]  /*44f80*/  STL.64 [R1+0x20a0], R134 ;  /* 0x0020a08601007387 */ /* 0x000fe20000100a00 */
[C---:B------:R-:W-:Y:S02]  /*44f90*/  PRMT R113, R23.reuse, 0x7773, RZ ;  /* 0x0000777317717816 */ /* 0x040fe400000000ff */
[----:B------:R-:W-:Y:S01]  /*44fa0*/  PRMT R112, R23, 0x7772, RZ ;  /* 0x0000777217707816 */ /* 0x000fe200000000ff */
[----:B------:R-:W-:Y:S01]  /*44fb0*/  STL.64 [R1+0x2068], R128 ;  /* 0x0020688001007387 */ /* 0x000fe20000100a00 */
[C---:B------:R-:W-:Y:S01]  /*44fc0*/  PRMT R107, R24.reuse, 0x7773, RZ ;  /* 0x00007773186b7816 */ /* 0x040fe200000000ff */
[----:B------:R-:W4:Y:S02]  /*44fd0*/  LDC R22, c[0x0][0x278] ;  /* 0x00009e00ff167b82 */ /* 0x000f240000000800 */
[----:B------:R-:W-:Y:S04]  /*44fe0*/  STL.64 [R1+0x20c8], R136 ;  /* 0x0020c88801007387 */ /* 0x000fe80000100a00 */
[----:B------:R-:W-:Y:S01]  /*44ff0*/  STL.64 [R1+0x2020], R122 ;  /* 0x0020207a01007387 */ /* 0x000fe20000100a00 */
[C---:B------:R-:W-:Y:S01]  /*45000*/  PRMT R106, R24.reuse, 0x7772, RZ ;  /* 0x00007772186a7816 */ /* 0x040fe200000000ff */
[----:B------:R-:W2:Y:S02]  /*45010*/  LDC R21, c[0x0][0x278] ;  /* 0x00009e00ff157b82 */ /* 0x000ea40000000800 */
[----:B------:R-:W-:Y:S01]  /*45020*/  STL.64 [R1+0x2078], R130 ;  /* 0x0020788201007387 */ /* 0x000fe20000100a00 */
[----:B------:R-:W-:-:S03]  /*45030*/  PRMT R115, R24, 0x7771, RZ ;  /* 0x0000777118737816 */ /* 0x000fc600000000ff */
[----:B------:R-:W-:Y:S01]  /*45040*/  STL.64 [R1+0x1ff8], R116 ;  /* 0x001ff87401007387 */ /* 0x000fe20000100a00 */
[----:B------:R-:W-:Y:S01]  /*45050*/  PRMT R114, R24, 0x7770, RZ ;  /* 0x0000777018727816 */ /* 0x000fe200000000ff */
[----:B------:R-:W1:Y:S02]  /*45060*/  LDC R23, c[0x0][0x278] ;  /* 0x00009e00ff177b82 */ /* 0x000e640000000800 */
[----:B------:R0:W-:Y:S01]  /*45070*/  STL [R1+0xdf8], R2 ;  /* 0x000df80201007387 */ /* 0x0001e20000100800 */
[----:B------:R-:W-:-:S03]  /*45080*/  PRMT R101, R25, 0x7772, RZ ;  /* 0x0000777219657816 */ /* 0x000fc600000000ff */
[----:B------:R-:W-:Y:S01]  /*45090*/  STL.64 [R1+0x2048], R124 ;  /* 0x0020487c01007387 */ /* 0x000fe20000100a00 */
[C---:B------:R-:W-:Y:S01]  /*450a0*/  PRMT R109, R25.reuse, 0x7770, RZ ;  /* 0x00007770196d7816 */ /* 0x040fe200000000ff */
[----:B------:R-:W3:Y:S02]  /*450b0*/  LDC R24, c[0x0][0x278] ;  /* 0x00009e00ff187b82 */ /* 0x000ee40000000800 */
[----:B------:R-:W-:Y:S01]  /*450c0*/  STL.64 [R1+0x2008], R118 ;  /* 0x0020087601007387 */ /* 0x000fe20000100a00 */
[----:B0-----:R-:W-:-:S03]  /*450d0*/  PRMT R2, R25, 0x7773, RZ ;  /* 0x0000777319027816 */ /* 0x001fc600000000ff */
[----:B------:R-:W-:Y:S01]  /*450e0*/  STL.64 [R1+0x2050], R126 ;  /* 0x0020507e01007387 */ /* 0x000fe20000100a00 */
[----:B------:R-:W-:Y:S01]  /*450f0*/  PRMT R103, R26, 0x7773, RZ ;  /* 0x000077731a677816 */ /* 0x000fe200000000ff */
[----:B------:R-:W-:Y:S01]  /*45100*/  IMAD R182, R182, 0x7a, RZ ;  /* 0x0000007ab6b67824 */ /* 0x000fe200078e02ff */
[----:B------:R-:W-:Y:S01]  /*45110*/  PRMT R102, R26, 0x7772, RZ ;  /* 0x000077721a667816 */ /* 0x000fe200000000ff */
[----:B------:R-:W-:Y:S01]  /*45120*/  STL.64 [R1+0x1fd8], R112 ;  /* 0x001fd87001007387 */ /* 0x000fe20000100a00 */
[C---:B------:R-:W-:Y:S01]  /*45130*/  PRMT R105, R27.reuse, 0x7771, RZ ;  /* 0x000077711b697816 */ /* 0x040fe200000000ff */
[----:B------:R-:W0:Y:S02]  /*45140*/  LDC R191, c[0x0][0x278] ;  /* 0x00009e00ffbf7b82 */ /* 0x000e240000000800 */
[----:B------:R-:W-:Y:S04]  /*45150*/  STL.64 [R1+0x2030], R120 ;  /* 0x0020307801007387 */ /* 0x000fe80000100a00 */
[----:B------:R-:W-:Y:S01]  /*45160*/  STL.64 [R1+0x1f98], R106 ;  /* 0x001f986a01007387 */ /* 0x000fe20000100a00 */
[----:B------:R-:W-:Y:S01]  /*45170*/  PRMT R104, R27, 0x7770, RZ ;  /* 0x000077701b687816 */ /* 0x000fe200000000ff */
[----:B------:R-:W0:Y:S02]  /*45180*/  LDC R197, c[0x0][0x278] ;  /* 0x00009e00ffc57b82 */ /* 0x000e240000000800 */
[----:B------:R-:W-:Y:S04]  /*45190*/  STL.64 [R1+0x1fe8], R114 ;  /* 0x001fe87201007387 */ /* 0x000fe80000100a00 */
[----:B------:R-:W-:Y:S01]  /*451a0*/  STL.64 [R1+0x1f70], R100 ;  /* 0x001f706401007387 */ /* 0x000fe20000100a00 */
[C---:B------:R-:W-:Y:S01]  /*451b0*/  PRMT R11, R28.reuse, 0x7771, RZ ;  /* 0x000077711c0b7816 */ /* 0x040fe200000000ff */
[----:B------:R-:W0:Y:S02]  /*451c0*/  LDC R199, c[0x0][0x278] ;  /* 0x00009e00ffc77b82 */ /* 0x000e240000000800 */
[----:B------:R4:W-:Y:S04]  /*451d0*/  STL [R1+0x10b0], R2 ;  /* 0x0010b00201007387 */ /* 0x0009e80000100800 */
[----:B------:R-:W-:Y:S01]  /*451e0*/  STL.64 [R1+0x1fb0], R108 ;  /* 0x001fb06c01007387 */ /* 0x000fe20000100a00 */
[----:B------:R-:W-:Y:S01]  /*451f0*/  PRMT R10, R28, 0x7770, RZ ;  /* 0x000077701c0a7816 */ /* 0x000fe200000000ff */
[----:B------:R-:W-:Y:S01]  /*45200*/  IMAD R196, R196, 0x88, RZ ;  /* 0x00000088c4c47824 */ /* 0x000fe200078e02ff */
[----:B------:R-:W-:Y:S01]  /*45210*/  F2FP.SATFINITE.E4M3.F32.PACK_AB_MERGE_C R160, R198, R206, R160 ;  /* 0x000000cec6a0723e */ /* 0x000fe200048070a0 */
[----:B------:R-:W-:Y:S01]  /*45220*/  BAR.SYNC.DEFER_BLOCKING 0x0 ;  /* 0x0000000000007b1d */ /* 0x000fe20000010000 */
[----:B----4-:R-:W-:-:S07]  /*45230*/  PRMT R2, R26, 0x7771, RZ ;  /* 0x000077711a027816 */ /* 0x010fce00000000ff */
[----:B------:R-:W4:Y:S01]  /*45240*/  LDC R26, c[0x0][0x278] ;  /* 0x00009e00ff1a7b82 */ /* 0x000f220000000800 */
[----:B------:R-:W-:Y:S04]  /*45250*/  STL.64 [R1+0x1f80], R102 ;  /* 0x001f806601007387 */ /* 0x000fe80000100a00 */
[----:B------:R3:W-:Y:S01]  /*45260*/  STL.64 [R1+0x1fc0], R2 ;  /* 0x001fc00201007387 */ /* 0x0007e20000100a00 */
[----:B------:R-:W-:Y:S02]  /*45270*/  IMAD.SHL.U32 R16, R16, 0x8, RZ ;  /* 0x0000000810107824 */ /* 0x000fe400078e00ff */
[----:B------:R-:W0:Y:S01]  /*45280*/  LDC R25, c[0x0][0x278] ;  /* 0x00009e00ff197b82 */ /* 0x000e220000000800 */
[----:B------:R-:W-:Y:S02]  /*45290*/  IMAD R22, R22, 0xe, RZ ;  /* 0x0000000e16167824 */ /* 0x000fe400078e02ff */
[----:B--2---:R-:W-:-:S02]  /*452a0*/  IMAD R21, R21, 0xd, RZ ;  /* 0x0000000d15157824 */ /* 0x004fc400078e02ff */
[----:B-1----:R-:W-:Y:S02]  /*452b0*/  IMAD R23, R23, 0xf, RZ ;  /* 0x0000000f17177824 */ /* 0x002fe400078e02ff */
[----:B---3--:R-:W-:Y:S01]  /*452c0*/  IMAD.SHL.U32 R24, R24, 0x10, RZ ;  /* 0x0000001018187824 */ /* 0x008fe200078e00ff */
[----:B------:R-:W1:Y:S01]  /*452d0*/  LDC R198, c[0x0][0x278] ;  /* 0x00009e00ffc67b82 */ /* 0x000e620000000800 */
[C---:B------:R-:W-:Y:S02]  /*452e0*/  PRMT R3, R27.reuse, 0x7773, RZ ;  /* 0x000077731b037816 */ /* 0x040fe400000000ff */
[----:B------:R-:W-:-:S03]  /*452f0*/  PRMT R2, R27, 0x7772, RZ ;  /* 0x000077721b027816 */ /* 0x000fc600000000ff */
[----:B------:R2:W-:Y:S02]  /*45300*/  STL [R1+0x11a0], R3 ;  /* 0x0011a00301007387 */ /* 0x0005e40000100800 */
[----:B------:R-:W3:Y:S02]  /*45310*/  LDC R27, c[0x0][0x278] ;  /* 0x00009e00ff1b7b82 */ /* 0x000ee40000000800 */
[----:B------:R2:W-:Y:S01]  /*45320*/  STL [R1+0x119c], R2 ;  /* 0x00119c0201007387 */ /* 0x0005e20000100800 */
[----:B------:R-:W-:Y:S02]  /*45330*/  IMAD R39, R39, 0x1f, RZ ;  /* 0x0000001f27277824 */ /* 0x000fe400078e02ff */
[----:B------:R-:W-:Y:S02]  /*45340*/  IMAD R52, R52, 0x2c, RZ ;  /* 0x0000002c34347824 */ /* 0x000fe400078e02ff */
[----:B------:R-:W-:Y:S01]  /*45350*/  IMAD R53, R53, 0x2d, RZ ;  /* 0x0000002d35357824 */ /* 0x000fe200078e02ff */
[----:B--2---:R-:W-:Y:S01]  /*45360*/  PRMT R3, R28, 0x7773, RZ ;  /* 0x000077731c037816 */ /* 0x004fe200000000ff */
[----:B------:R-:W-:Y:S01]  /*45370*/  STL.64 [R1+0x1fa0], R104 ;  /* 0x001fa06801007387 */ /* 0x000fe20000100a00 */
[----:B------:R-:W-:Y:S01]  /*45380*/  IMAD R54, R54, 0x2e, RZ ;  /* 0x0000002e36367824 */ /* 0x000fe200078e02ff */
[----:B------:R-:W2:Y:S01]  /*45390*/  LDC R205, c[0x0][0x278] ;  /* 0x00009e00ffcd7b82 */ /* 0x000ea20000000800 */
[----:B------:R-:W-:Y:S01]  /*453a0*/  PRMT R2, R28, 0x7772, RZ ;  /* 0x000077721c027816 */ /* 0x000fe200000000ff */
[----:B------:R4:W-:Y:S04]  /*453b0*/  STL [R1+0x1284], R3 ;  /* 0x0012840301007387 */ /* 0x0009e80000100800 */
[----:B------:R4:W-:Y:S02]  /*453c0*/  STL [R1+0x1280], R2 ;  /* 0x0012800201007387 */ /* 0x0009e40000100800 */
[----:B------:R-:W1:Y:S01]  /*453d0*/  LDC R28, c[0x0][0x278] ;  /* 0x00009e00ff1c7b82 */ /* 0x000e620000000800 */
[C---:B----4-:R-:W-:Y:S01]  /*453e0*/  PRMT R3, R29.reuse, 0x7773, RZ ;  /* 0x000077731d037816 */ /* 0x050fe200000000ff */
[----:B------:R-:W-:Y:S01]  /*453f0*/  STL.64 [R1+0x1f58], R10 ;  /* 0x001f580a01007387 */ /* 0x000fe20000100a00 */
[----:B------:R-:W-:-:S03]  /*45400*/  PRMT R2, R29, 0x7771, RZ ;  /* 0x000077711d027816 */ /* 0x000fc600000000ff */
[----:B------:R4:W-:Y:S01]  /*45410*/  STL [R1+0x127c], R3 ;  /* 0x00127c0301007387 */ /* 0x0009e20000100800 */
[----:B------:R-:W-:Y:S01]  /*45420*/  IMAD R55, R55, 0x2f, RZ ;  /* 0x0000002f37377824 */ /* 0x000fe200078e02ff */
[----:B------:R-:W2:Y:S02]  /*45430*/  LDC R206, c[0x0][0x278] ;  /* 0x00009e00ffce7b82 */ /* 0x000ea40000000800 */
[----:B------:R0:W-:Y:S01]  /*45440*/  STL [R1+0x1278], R6 ;  /* 0x0012780601007387 */ /* 0x0001e20000100800 */
[----:B----4-:R-:W-:-:S03]  /*45450*/  PRMT R3, R29, 0x7770, RZ ;  /* 0x000077701d037816 */ /* 0x010fc600000000ff */
[----:B------:R4:W-:Y:S02]  /*45460*/  STL [R1+0x1274], R2 ;  /* 0x0012740201007387 */ /* 0x0009e40000100800 */
[----:B------:R-:W2:Y:S01]  /*45470*/  LDC R10, c[0x0][0x278] ;  /* 0x00009e00ff0a7b82 */ /* 0x000ea20000000800 */
[C---:B0-----:R-:W-:Y:S01]  /*45480*/  PRMT R6, R30.reuse, 0x7773, RZ ;  /* 0x000077731e067816 */ /* 0x041fe200000000ff */
[----:B------:R0:W-:Y:S04]  /*45490*/  STL [R1+0x1264], R3 ;  /* 0x0012640301007387 */ /* 0x0001e80000100800 */
[----:B------:R3:W-:Y:S02]  /*454a0*/  STL [R1+0x1270], R6 ;  /* 0x0012700601007387 */ /* 0x0007e40000100800 */
[----:B------:R-:W2:Y:S01]  /*454b0*/  LDC R29, c[0x0][0x278] ;  /* 0x00009e00ff1d7b82 */ /* 0x000ea20000000800 */
[----:B----4-:R-:W-:-:S02]  /*454c0*/  PRMT R2, R30, 0x7772, RZ ;  /* 0x000077721e027816 */ /* 0x010fc400000000ff */
[----:B0-----:R-:W-:-:S03]  /*454d0*/  PRMT R3, R30, 0x7771, RZ ;  /* 0x000077711e037816 */ /* 0x001fc600000000ff */
[----:B------:R0:W-:Y:S02]  /*454e0*/  STL [R1+0x126c], R2 ;  /* 0x00126c0201007387 */ /* 0x0001e40000100800 */
[----:B------:R-:W4:Y:S01]  /*454f0*/  LDC R207, c[0x0][0x278] ;  /* 0x00009e00ffcf7b82 */ /* 0x000f220000000800 */
[----:B---3--:R-:W-:Y:S01]  /*45500*/  PRMT R6, R30, 0x7770, RZ ;  /* 0x000077701e067816 */ /* 0x008fe200000000ff */
[----:B------:R3:W-:Y:S04]  /*45510*/  STL [R1+0x1268], R3 ;  /* 0x0012680301007387 */ /* 0x0007e80000100800 */
[----:B------:R1:W-:Y:S01]  /*45520*/  STL [R1+0x1254], R6 ;  /* 0x0012540601007387 */ /* 0x0003e20000100800 */
[C---:B0-----:R-:W-:Y:S01]  /*45530*/  PRMT R2, R31.reuse, 0x7773, RZ ;  /* 0x000077731f027816 */ /* 0x041fe200000000ff */
[----:B------:R-:W0:Y:S01]  /*45540*/  LDC R30, c[0x0][0x278] ;  /* 0x00009e00ff1e7b82 */ /* 0x000e220000000800 */
[----:B---3--:R-:W-:-:S03]  /*45550*/  PRMT R3, R31, 0x7772, RZ ;  /* 0x000077721f037816 */ /* 0x008fc600000000ff */
[----:B------:R3:W-:Y:S01]  /*45560*/  STL [R1+0x1260], R2 ;  /* 0x0012600201007387 */ /* 0x0007e20000100800 */
[----:B-1----:R-:W-:-:S03]  /*45570*/  PRMT R6, R31, 0x7771, RZ ;  /* 0x000077711f067816 */ /* 0x002fc600000000ff */
[----:B------:R1:W-:Y:S01]  /*45580*/  STL [R1+0x125c], R3 ;  /* 0x00125c0301007387 */ /* 0x0003e20000100800 */
[----:B------:R-:W-:Y:S01]  /*45590*/  IMAD R200, R200, 0x8c, RZ ;  /* 0x0000008cc8c87824 */ /* 0x000fe200078e02ff */
[----:B------:R-:W4:Y:S02]  /*455a0*/  LDC R210, c[0x0][0x278] ;  /* 0x00009e00ffd27b82 */ /* 0x000f240000000800 */
[----:B------:R1:W-:Y:S01]  /*455b0*/  STL [R1+0x1258], R6 ;  /* 0x0012580601007387 */ /* 0x0003e20000100800 */
[----:B---3--:R-:W-:Y:S02]  /*455c0*/  PRMT R2, R31, 0x7770, RZ ;  /* 0x000077701f027816 */ /* 0x008fe400000000ff */
[----:B-1----:R-:W-:-:S03]  /*455d0*/  PRMT R3, R32, 0x7773, RZ ;  /* 0x0000777320037816 */ /* 0x002fc600000000ff */
[----:B------:R1:W-:Y:S01]  /*455e0*/  STL [R1+0x1250], R2 ;  /* 0x0012500201007387 */ /* 0x0003e20000100800 */
[----:B------:R-:W3:Y:S01]  /*455f0*/  LDC R31, c[0x0][0x278] ;  /* 0x00009e00ff1f7b82 */ /* 0x000ee20000000800 */
[C---:B------:R-:W-:Y:S02]  /*45600*/  PRMT R6, R32.reuse, 0x7772, RZ ;  /* 0x0000777220067816 */ /* 0x040fe400000000ff */
[----:B------:R2:W-:Y:S04]  /*45610*/  STL [R1+0x124c], R3 ;  /* 0x00124c0301007387 */ /* 0x0005e80000100800 */
[----:B------:R2:W-:Y:S01]  /*45620*/  STL [R1+0x1248], R6 ;  /* 0x0012480601007387 */ /* 0x0005e20000100800 */
[----:B------:R-:W-:Y:S01]  /*45630*/  IMAD R201, R201, 0x8d, RZ ;  /* 0x0000008dc9c97824 */ /* 0x000fe200078e02ff */
[----:B-1----:R-:W-:Y:S01]  /*45640*/  PRMT R2, R32, 0x7771, RZ ;  /* 0x0000777120027816 */ /* 0x002fe200000000ff */
[----:B------:R-:W-:Y:S01]  /*45650*/  IMAD R202, R202, 0x8e, RZ ;  /* 0x0000008ecaca7824 */ /* 0x000fe200078e02ff */
[----:B------:R-:W1:Y:S01]  /*45660*/  LDC R213, c[0x0][0x278] ;  /* 0x00009e00ffd57b82 */ /* 0x000e620000000800 */
[----:B--2---:R-:W-:-:S02]  /*45670*/  PRMT R3, R32, 0x7770, RZ ;  /* 0x0000777020037816 */ /* 0x004fc400000000ff */
[----:B------:R2:W-:Y:S01]  /*45680*/  STL [R1+0x1244], R2 ;  /* 0x0012440201007387 */ /* 0x0005e20000100800 */
[----:B------:R-:W-:-:S03]  /*45690*/  PRMT R6, R33, 0x7773, RZ ;  /* 0x0000777321067816 */ /* 0x000fc600000000ff */
[----:B------:R0:W-:Y:S01]  /*456a0*/  STL [R1+0x1234], R3 ;  /* 0x0012340301007387 */ /* 0x0001e20000100800 */
[----:B------:R-:W4:Y:S03]  /*456b0*/  LDC R32, c[0x0][0x278] ;  /* 0x00009e00ff207b82 */ /* 0x000f260000000800 */
[----:B------:R0:W-:Y:S01]  /*456c0*/  STL [R1+0x1240], R6 ;  /* 0x0012400601007387 */ /* 0x0001e20000100800 */
[----:B--2---:R-:W-:Y:S01]  /*456d0*/  PRMT R2, R33, 0x7772, RZ ;  /* 0x0000777221027816 */ /* 0x004fe200000000ff */
[----:B------:R-:W-:Y:S02]  /*456e0*/  IMAD R203, R203, 0x8f, RZ ;  /* 0x0000008fcbcb7824 */ /* 0x000fe400078e02ff */
[----:B------:R-:W-:Y:S01]  /*456f0*/  IMAD R204, R204, 0x90, RZ ;  /* 0x00000090cccc7824 */ /* 0x000fe200078e02ff */
[C---:B0-----:R-:W-:Y:S01]  /*45700*/  PRMT R3, R33.reuse, 0x7771, RZ ;  /* 0x0000777121037816 */ /* 0x041fe200000000ff */
[----:B------:R0:W-:Y:S01]  /*45710*/  STL [R1+0x123c], R2 ;  /* 0x00123c0201007387 */ /* 0x0001e20000100800 */
[----:B------:R-:W2:Y:S01]  /*45720*/  LDC R214, c[0x0][0x278] ;  /* 0x00009e00ffd67b82 */ /* 0x000ea20000000800 */
[----:B------:R-:W-:-:S02]  /*45730*/  PRMT R6, R33, 0x7770, RZ ;  /* 0x0000777021067816 */ /* 0x000fc400000000ff */
[----:B------:R3:W-:Y:S04]  /*45740*/  STL [R1+0x1238], R3 ;  /* 0x0012380301007387 */ /* 0x0007e80000100800 */
[----:B------:R3:W-:Y:S01]  /*45750*/  STL [R1+0x1224], R6 ;  /* 0x0012240601007387 */ /* 0x0007e20000100800 */
[----:B------:R-:W1:Y:S01]  /*45760*/  LDC R33, c[0x0][0x278] ;  /* 0x00009e00ff217b82 */ /* 0x000e620000000800 */
[C---:B0-----:R-:W-:Y:S02]  /*45770*/  PRMT R2, R34.reuse, 0x7773, RZ ;  /* 0x0000777322027816 */ /* 0x041fe400000000ff */
[----:B---3--:R-:W-:-:S03]  /*45780*/  PRMT R3, R34, 0x7772, RZ ;  /* 0x0000777222037816 */ /* 0x008fc600000000ff */
[----:B------:R0:W-:Y:S01]  /*45790*/  STL [R1+0x1230], R2 ;  /* 0x0012300201007387 */ /* 0x0001e20000100800 */
[----:B------:R-:W-:Y:S01]  /*457a0*/  IMAD R208, R208, 0x94, RZ ;  /* 0x00000094d0d07824 */ /* 0x000fe200078e02ff */
[----:B------:R-:W3:Y:S01]  /*457b0*/  LDC R215, c[0x0][0x278] ;  /* 0x00009e00ffd77b82 */ /* 0x000ee20000000800 */
[C---:B------:R-:W-:Y:S01]  /*457c0*/  PRMT R6, R34.reuse, 0x7771, RZ ;  /* 0x0000777122067816 */ /* 0x040fe200000000ff */
[----:B------:R0:W-:Y:S04]  /*457d0*/  STL [R1+0x122c], R3 ;  /* 0x00122c0301007387 */ /* 0x0001e80000100800 */
[----:B------:R4:W-:Y:S01]  /*457e0*/  STL [R1+0x1228], R6 ;  /* 0x0012280601007387 */ /* 0x0009e20000100800 */
[----:B0-----:R-:W-:Y:S01]  /*457f0*/  PRMT R2, R34, 0x7770, RZ ;  /* 0x0000777022027816 */ /* 0x001fe200000000ff */
[----:B------:R-:W-:-:S02]  /*45800*/  IMAD R209, R209, 0x95, RZ ;  /* 0x00000095d1d17824 */ /* 0x000fc400078e02ff */
[----:B------:R-:W-:Y:S01]  /*45810*/  STSM.16.M88.4 [R0], R160 ;  /* 0x000000a000007844 */ /* 0x000fe20000000200 */
[----:B------:R-:W0:Y:S01]  /*45820*/  LDC R34, c[0x0][0x278] ;  /* 0x00009e00ff227b82 */ /* 0x000e220000000800 */
[C---:B------:R-:W-:Y:S02]  /*45830*/  PRMT R3, R35.reuse, 0x7773, RZ ;  /* 0x0000777323037816 */ /* 0x040fe400000000ff */
[----:B----4-:R-:W-:Y:S01]  /*45840*/  PRMT R6, R35, 0x7772, RZ ;  /* 0x0000777223067816 */ /* 0x010fe200000000ff */
[----:B------:R4:W-:Y:S01]  /*45850*/  STL [R1+0x1214], R2 ;  /* 0x0012140201007387 */ /* 0x0009e20000100800 */
[----:B------:R-:W-:-:S03]  /*45860*/  IMAD R211, R211, 0x97, RZ ;  /* 0x00000097d3d37824 */ /* 0x000fc600078e02ff */
[----:B------:R-:W3:Y:S01]  /*45870*/  LDC R221, c[0x0][0x278] ;  /* 0x00009e00ffdd7b82 */ /* 0x000ee20000000800 */
[----:B------:R2:W-:Y:S04]  /*45880*/  STL [R1+0x1220], R3 ;  /* 0x0012200301007387 */ /* 0x0005e80000100800 */
[----:B------:R1:W-:Y:S01]  /*45890*/  STL [R1+0x121c], R6 ;  /* 0x00121c0601007387 */ /* 0x0003e20000100800 */
[----:B----4-:R-:W-:Y:S01]  /*458a0*/  PRMT R2, R35, 0x7771, RZ ;  /* 0x0000777123027816 */ /* 0x010fe200000000ff */
[----:B------:R-:W-:Y:S01]  /*458b0*/  IMAD R26, R26, 0x12, RZ ;  /* 0x000000121a1a7824 */ /* 0x000fe200078e02ff */
[----:B------:R-:W-:Y:S01]  /*458c0*/  PRMT R0, R20, 0x7770, RZ ;  /* 0x0000777014007816 */ /* 0x000fe200000000ff */
[----:B------:R-:W-:Y:S01]  /*458d0*/  IMAD R25, R25, 0x11, RZ ;  /* 0x0000001119197824 */ /* 0x000fe200078e02ff */
[----:B--2---:R-:W-:Y:S01]  /*458e0*/  PRMT R3, R35, 0x7770, RZ ;  /* 0x0000777023037816 */ /* 0x004fe200000000ff */
[----:B------:R2:W-:Y:S01]  /*458f0*/  STL [R1+0x1218], R2 ;  /* 0x0012180201007387 */ /* 0x0005e20000100800 */
[----:B------:R-:W4:Y:S01]  /*45900*/  LDC R20, c[0x0][0x278] ;  /* 0x00009e00ff147b82 */ /* 0x000f220000000800 */
[----:B-1----:R-:W-:-:S02]  /*45910*/  PRMT R6, R44, 0x7773, RZ ;  /* 0x000077732c067816 */ /* 0x002fc400000000ff */
[----:B------:R1:W-:Y:S04]  /*45920*/  STL [R1+0x1210], R3 ;  /* 0x0012100301007387 */ /* 0x0003e80000100800 */
[----:B------:R1:W-:Y:S01]  /*45930*/  STL [R1+0x120c], R6 ;  /* 0x00120c0601007387 */ /* 0x0003e20000100800 */
[----:B------:R-:W3:Y:S01]  /*45940*/  LDC R35, c[0x0][0x278] ;  /* 0x00009e00ff237b82 */ /* 0x000ee20000000800 */
[----:B--2---:R-:W-:Y:S01]  /*45950*/  PRMT R2, R44, 0x7772, RZ ;  /* 0x000077722c027816 */ /* 0x004fe200000000ff */
[----:B------:R-:W-:-:S06]  /*45960*/  IMAD R27, R27, 0x13, RZ ;  /* 0x000000131b1b7824 */ /* 0x000fcc00078e02ff */
[----:B------:R-:W-:Y:S01]  /*45970*/  BAR.SYNC.DEFER_BLOCKING 0x0 ;  /* 0x0000000000007b1d */ /* 0x000fe20000010000 */
[C---:B-1----:R-:W-:Y:S02]  /*45980*/  PRMT R3, R44.reuse, 0x7771, RZ ;  /* 0x000077712c037816 */ /* 0x042fe400000000ff */
[----:B------:R-:W-:Y:S01]  /*45990*/  PRMT R6, R44, 0x7770, RZ ;  /* 0x000077702c067816 */ /* 0x000fe200000000ff */
[----:B------:R-:W-:Y:S02]  /*459a0*/  IMAD R28, R28, 0x14, RZ ;  /* 0x000000141c1c7824 */ /* 0x000fe400078e02ff */
[----:B------:R1:W-:Y:S01]  /*459b0*/  STL [R1+0x1208], R2 ;  /* 0x0012080201007387 */ /* 0x0003e20000100800 */
[----:B------:R-:W-:Y:S01]  /*459c0*/  IMAD R30, R30, 0x16, RZ ;  /* 0x000000161e1e7824 */ /* 0x000fe200078e02ff */
[----:B------:R-:W2:Y:S02]  /*459d0*/  LDC R44, c[0x0][0x278] ;  /* 0x00009e00ff2c7b82 */ /* 0x000ea40000000800 */
[----:B------:R0:W-:Y:S04]  /*459e0*/  STL [R1+0x1204], R3 ;  /* 0x0012040301007387 */ /* 0x0001e80000100800 */
[----:B------:R0:W-:Y:S01]  /*459f0*/  STL [R1+0x11f4], R6 ;  /* 0x0011f40601007387 */ /* 0x0001e20000100800 */
[----:B-1----:R-:W-:Y:S01]  /*45a00*/  PRMT R2, R45, 0x7773, RZ ;  /* 0x000077732d027816 */ /* 0x002fe200000000ff */
[----:B------:R-:W-:Y:S01]  /*45a10*/  IMAD R31, R31, 0x17, RZ ;  /* 0x000000171f1f7824 */ /* 0x000fe200078e02ff */
[----:B------:R-:W1:Y:S01]  /*45a20*/  LDC R160, c[0x0][0x278] ;  /* 0x00009e00ffa07b82 */ /* 0x000e620000000800 */
[----:B0-----:R-:W-:-:S02]  /*45a30*/  PRMT R3, R45, 0x7772, RZ ;  /* 0x000077722d037816 */ /* 0x001fc400000000ff */
[----:B------:R0:W-:Y:S01]  /*45a40*/  STL [R1+0x1200], R2 ;  /* 0x0012000201007387 */ /* 0x0001e20000100800 */
[----:B------:R-:W-:-:S03]  /*45a50*/  PRMT R6, R45, 0x7771, RZ ;  /* 0x000077712d067816 */ /* 0x000fc600000000ff */
[----:B------:R4:W-:Y:S01]  /*45a60*/  STL [R1+0x11fc], R3 ;  /* 0x0011fc0301007387 */ /* 0x0009e20000100800 */
[----:B------:R-:W-:Y:S01]  /*45a70*/  IMAD R29, R29, 0x15, RZ ;  /* 0x000000151d1d7824 */ /* 0x000fe200078e02ff */
[----:B------:R-:W1:Y:S02]  /*45a80*/  LDC R161, c[0x0][0x278] ;  /* 0x00009e00ffa17b82 */ /* 0x000e640000000800 */
[----:B------:R3:W-:Y:S01]  /*45a90*/  STL [R1+0x11f8], R6 ;  /* 0x0011f80601007387 */ /* 0x0007e20000100800 */
[----:B0-----:R-:W-:Y:S02]  /*45aa0*/  PRMT R2, R45, 0x7770, RZ ;  /* 0x000077702d027816 */ /* 0x001fe400000000ff */
[----:B----4-:R-:W-:-:S03]  /*45ab0*/  PRMT R3, R46, 0x7773, RZ ;  /* 0x000077732e037816 */ /* 0x010fc600000000ff */
[----:B------:R0:W-:Y:S01]  /*45ac0*/  STL [R1+0x11e4], R2 ;  /* 0x0011e40201007387 */ /* 0x0001e20000100800 */
[----:B------:R-:W-:Y:S01]  /*45ad0*/  IMAD R20, R20, 0xc, RZ ;  /* 0x0000000c14147824 */ /* 0x000fe200078e02ff */
[----:B------:R-:W4:Y:S01]  /*45ae0*/  LDC R45, c[0x0][0x278] ;  /* 0x00009e00ff2d7b82 */ /* 0x000f220000000800 */
[C---:B---3--:R-:W-:Y:S01]  /*45af0*/  PRMT R6, R46.reuse, 0x7772, RZ ;  /* 0x000077722e067816 */ /* 0x048fe200000000ff */
[----:B------:R3:W-:Y:S04]  /*45b00*/  STL [R1+0x11f0], R3 ;  /* 0x0011f00301007387 */ /* 0x0007e80000100800 */
[----:B------:R2:W-:Y:S01]  /*45b10*/  STL [R1+0x11ec], R6 ;  /* 0x0011ec0601007387 */ /* 0x0005e20000100800 */
[C---:B0-----:R-:W-:Y:S01]  /*45b20*/  PRMT R2, R46.reuse, 0x7771, RZ ;  /* 0x000077712e027816 */ /* 0x041fe200000000ff */
[----:B------:R-:W-:Y:S01]  /*45b30*/  IMAD R33, R33, 0x19, RZ ;  /* 0x0000001921217824 */ /* 0x000fe200078e02ff */
[----:B------:R-:W0:Y:S01]  /*45b40*/  LDC R162, c[0x0][0x278] ;  /* 0x00009e00ffa27b82 */ /* 0x000e220000000800 */
[----:B---3--:R-:W-:-:S02]  /*45b50*/  PRMT R3, R46, 0x7770, RZ ;  /* 0x000077702e037816 */ /* 0x008fc400000000ff */
[----:B------:R3:W-:Y:S01]  /*45b60*/  STL [R1+0x11e8], R2 ;  /* 0x0011e80201007387 */ /* 0x0007e20000100800 */
[----:B--2---:R-:W-:-:S03]  /*45b70*/  PRMT R6, R47, 0x7773, RZ ;  /* 0x000077732f067816 */ /* 0x004fc600000000ff */
[----:B------:R2:W-:Y:S01]  /*45b80*/  STL [R1+0x11d4], R3 ;  /* 0x0011d40301007387 */ /* 0x0005e20000100800 */
[----:B------:R-:W-:Y:S01]  /*45b90*/  IMAD R34, R34, 0x1a, RZ ;  /* 0x0000001a22227824 */ /* 0x000fe200078e02ff */
[----:B------:R-:W1:Y:S02]  /*45ba0*/  LDC R46, c[0x0][0x278] ;  /* 0x00009e00ff2e7b82 */ /* 0x000e640000000800 */
[----:B------:R2:W-:Y:S01]  /*45bb0*/  STL [R1+0x11e0], R6 ;  /* 0x0011e00601007387 */ /* 0x0005e20000100800 */
[C---:B---3--:R-:W-:Y:S02]  /*45bc0*/  PRMT R2, R47.reuse, 0x7772, RZ ;  /* 0x000077722f027816 */ /* 0x048fe400000000ff */
[----:B--2---:R-:W-:-:S03]  /*45bd0*/  PRMT R3, R47, 0x7771, RZ ;  /* 0x000077712f037816 */ /* 0x004fc600000000ff */
[----:B------:R2:W-:Y:S01]  /*45be0*/  STL [R1+0x11dc], R2 ;  /* 0x0011dc0201007387 */ /* 0x0005e20000100800 */
[----:B------:R-:W-:Y:S01]  /*45bf0*/  IMAD R32, R32, 0x18, RZ ;  /* 0x0000001820207824 */ /* 0x000fe200078e02ff */
[----:B------:R-:W3:Y:S01]  /*45c00*/  LDC R163, c[0x0][0x278] ;  /* 0x00009e00ffa37b82 */ /* 0x000ee20000000800 */
[----:B------:R-:W-:Y:S01]  /*45c10*/  PRMT R6, R47, 0x7770, RZ ;  /* 0x000077702f067816 */ /* 0x000fe200000000ff */
[----:B------:R2:W-:Y:S04]  /*45c20*/  STL [R1+0x11d8], R3 ;  /* 0x0011d80301007387 */ /* 0x0005e80000100800 */
[----:B------:R4:W-:Y:S01]  /*45c30*/  STL [R1+0x11d0], R6 ;  /* 0x0011d00601007387 */ /* 0x0009e20000100800 */
[C---:B--2---:R-:W-:Y:S01]  /*45c40*/  PRMT R2, R48.reuse, 0x7773, RZ ;  /* 0x0000777330027816 */ /* 0x044fe200000000ff */
[----:B------:R-:W2:Y:S01]  /*45c50*/  LDC R47, c[0x0][0x278] ;  /* 0x00009e00ff2f7b82 */ /* 0x000ea20000000800 */
[----:B------:R-:W-:-:S03]  /*45c60*/  PRMT R3, R48, 0x7772, RZ ;  /* 0x0000777230037816 */ /* 0x000fc600000000ff */
[----:B------:R0:W-:Y:S01]  /*45c70*/  STL [R1+0x11cc], R2 ;  /* 0x0011cc0201007387 */ /* 0x0001e20000100800 */
[----:B----4-:R-:W-:-:S03]  /*45c80*/  PRMT R6, R48, 0x7771, RZ ;  /* 0x0000777130067816 */ /* 0x010fc600000000ff */
[----:B------:R4:W-:Y:S01]  /*45c90*/  STL [R1+0x11c8], R3 ;  /* 0x0011c80301007387 */ /* 0x0009e20000100800 */
[----:B------:R-:W-:Y:S01]  /*45ca0*/  IMAD R212, R212, 0x98, RZ ;  /* 0x00000098d4d47824 */ /* 0x000fe200078e02ff */
[----:B------:R-:W3:Y:S02]  /*45cb0*/  LDC R222, c[0x0][0x278] ;  /* 0x00009e00ffde7b82 */ /* 0x000ee40000000800 */
[----:B------:R1:W-:Y:S01]  /*45cc0*/  STL [R1+0x11c4], R6 ;  /* 0x0011c40601007387 */ /* 0x0003e20000100800 */
[----:B0-----:R-:W-:Y:S02]  /*45cd0*/  PRMT R2, R48, 0x7770, RZ ;  /* 0x0000777030027816 */ /* 0x001fe400000000ff */
[----:B----4-:R-:W-:-:S03]  /*45ce0*/  PRMT R3, R49, 0x7773, RZ ;  /* 0x0000777331037816 */ /* 0x010fc600000000ff */
[----:B------:R0:W-:Y:S01]  /*45cf0*/  STL [R1+0x11b4], R2 ;  /* 0x0011b40201007387 */ /* 0x0001e20000100800 */
[----:B------:R-:W-:Y:S01]  /*45d00*/  IMAD R35, R35, 0x1b, RZ ;  /* 0x0000001b23237824 */ /* 0x000fe200078e02ff */
[----:B------:R-:W4:Y:S01]  /*45d10*/  LDC R48, c[0x0][0x278] ;  /* 0x00009e00ff307b82 */ /* 0x000f220000000800 */
[C---:B-1----:R-:W-:Y:S01]  /*45d20*/  PRMT R6, R49.reuse, 0x7772, RZ ;  /* 0x0000777231067816 */ /* 0x042fe200000000ff */
[----:B------:R1:W-:Y:S04]  /*45d30*/  STL [R1+0x11c0], R3 ;  /* 0x0011c00301007387 */ /* 0x0003e80000100800 */
[----:B------:R1:W-:Y:S01]  /*45d40*/  STL [R1+0x11bc], R6 ;  /* 0x0011bc0601007387 */ /* 0x0003e20000100800 */
[C---:B0-----:R-:W-:Y:S01]  /*45d50*/  PRMT R2, R49.reuse, 0x7771, RZ ;  /* 0x0000777131027816 */ /* 0x041fe200000000ff */
[----:B------:R-:W0:Y:S01]  /*45d60*/  LDC R223, c[0x0][0x278] ;  /* 0x00009e00ffdf7b82 */ /* 0x000e220000000800 */
[----:B-1----:R-:W-:-:S03]  /*45d70*/  PRMT R3, R49, 0x7770, RZ ;  /* 0x0000777031037816 */ /* 0x002fc600000000ff */
[----:B------:R1:W-:Y:S01]  /*45d80*/  STL [R1+0x11b8], R2 ;  /* 0x0011b80201007387 */ /* 0x0003e20000100800 */
[----:B------:R-:W-:-:S03]  /*45d90*/  PRMT R6, R50, 0x7773, RZ ;  /* 0x0000777332067816 */ /* 0x000fc600000000ff */
[----:B------:R2:W-:Y:S01]  /*45da0*/  STL [R1+0x11a4], R3 ;  /* 0x0011a40301007387 */ /* 0x0005e20000100800 */
[----:B------:R-:W3:Y:S03]  /*45db0*/  LDC R49, c[0x0][0x278] ;  /* 0x00009e00ff317b82 */ /* 0x000ee60000000800 */
[----:B------:R2:W-:Y:S01]  /*45dc0*/  STL [R1+0x11b0], R6 ;  /* 0x0011b00601007387 */ /* 0x0005e20000100800 */
[----:B-1----:R-:W-:Y:S01]  /*45dd0*/  PRMT R2, R50, 0x7772, RZ ;  /* 0x0000777232027816 */ /* 0x002fe200000000ff */
[----:B------:R-:W-:Y:S02]  /*45de0*/  IMAD R216, R216, 0x9c, RZ ;  /* 0x0000009cd8d87824 */ /* 0x000fe400078e02ff */
[----:B------:R-:W-:Y:S01]  /*45df0*/  IMAD R217, R217, 0x9d, RZ ;  /* 0x0000009dd9d97824 */ /* 0x000fe200078e02ff */
[----:B--2---:R-:W-:Y:S01]  /*45e00*/  PRMT R3, R50, 0x7771, RZ ;  /* 0x0000777132037816 */ /* 0x004fe200000000ff */
[----:B------:R1:W-:Y:S01]  /*45e10*/  STL [R1+0x11ac], R2 ;  /* 0x0011ac0201007387 */ /* 0x0003e20000100800 */
[----:B------:R-:W-:Y:S01]  /*45e20*/  IMAD R218, R218, 0x9e, RZ ;  /* 0x0000009edada7824 */ /* 0x000fe200078e02ff */
[----:B------:R-:W2:Y:S01]  /*45e30*/  LDC R229, c[0x0][0x278] ;  /* 0x00009e00ffe57b82 */ /* 0x000ea20000000800 */
[----:B------:R-:W-:Y:S01]  /*45e40*/  PRMT R6, R50, 0x7770, RZ ;  /* 0x0000777032067816 */ /* 0x000fe200000000ff */
[----:B------:R1:W-:Y:S04]  /*45e50*/  STL [R1+0x11a8], R3 ;  /* 0x0011a80301007387 */ /* 0x0003e80000100800 */
[----:B------:R4:W-:Y:S01]  /*45e60*/  STL [R1+0x118c], R6 ;  /* 0x00118c0601007387 */ /* 0x0009e20000100800 */
[C---:B-1----:R-:W-:Y:S01]  /*45e70*/  PRMT R2, R51.reuse, 0x7773, RZ ;  /* 0x0000777333027816 */ /* 0x042fe200000000ff */
[----:B------:R-:W1:Y:S01]  /*45e80*/  LDC R50, c[0x0][0x278] ;  /* 0x00009e00ff327b82 */ /* 0x000e620000000800 */
[----:B------:R-:W-:-:S03]  /*45e90*/  PRMT R3, R51, 0x7772, RZ ;  /* 0x0000777233037816 */ /* 0x000fc600000000ff */
[----:B------:R0:W-:Y:S01]  /*45ea0*/  STL [R1+0x1198], R2 ;  /* 0x0011980201007387 */ /* 0x0001e20000100800 */
[----:B----4-:R-:W-:-:S03]  /*45eb0*/  PRMT R6, R51, 0x7771, RZ ;  /* 0x0000777133067816 */ /* 0x010fc600000000ff */
[----:B------:R4:W-:Y:S01]  /*45ec0*/  STL [R1+0x1194], R3 ;  /* 0x0011940301007387 */ /* 0x0009e20000100800 */
[----:B------:R-:W-:Y:S01]  /*45ed0*/  IMAD R219, R219, 0x9f, RZ ;  /* 0x0000009fdbdb7824 */ /* 0x000fe200078e02ff */
[----:B------:R-:W2:Y:S02]  /*45ee0*/  LDC R230, c[0x0][0x278] ;  /* 0x00009e00ffe67b82 */ /* 0x000ea40000000800 */
[----:B------:R3:W-:Y:S01]  /*45ef0*/  STL [R1+0x1190], R6 ;  /* 0x0011900601007387 */ /* 0x0007e20000100800 */
[----:B0-----:R-:W-:Y:S02]  /*45f00*/  PRMT R2, R51, 0x7770, RZ ;  /* 0x0000777033027816 */ /* 0x001fe400000000ff */
[----:B----4-:R-:W-:-:S03]  /*45f10*/  PRMT R3, R56, 0x7773, RZ ;  /* 0x0000777338037816 */ /* 0x010fc600000000ff */
[----:B------:R0:W-:Y:S01]  /*45f20*/  STL [R1+0x1184], R2 ;  /* 0x0011840201007387 */ /* 0x0001e20000100800 */
[----:B------:R-:W4:Y:S01]  /*45f30*/  LDC R51, c[0x0][0x278] ;  /* 0x00009e00ff337b82 */ /* 0x000f220000000800 */
[----:B---3--:R-:W-:Y:S02]  /*45f40*/  PRMT R6, R56, 0x7772, RZ ;  /* 0x0000777238067816 */ /* 0x008fe400000000ff */
[----:B------:R3:W-:Y:S04]  /*45f50*/  STL [R1+0x1180], R3 ;  /* 0x0011800301007387 */ /* 0x0007e80000100800 */
[----:B------:R3:W-:Y:S01]  /*45f60*/  STL [R1+0x117c], R6 ;  /* 0x00117c0601007387 */ /* 0x0007e20000100800 */
[----:B------:R-:W-:Y:S01]  /*45f70*/  IMAD R220, R220, 0xa0, RZ ;  /* 0x000000a0dcdc7824 */ /* 0x000fe200078e02ff */
[C---:B0-----:R-:W-:Y:S01]  /*45f80*/  PRMT R2, R56.reuse, 0x7771, RZ ;  /* 0x0000777138027816 */ /* 0x041fe200000000ff */
[----:B------:R-:W0:Y:S01]  /*45f90*/  LDC R231, c[0x0][0x278] ;  /* 0x00009e00ffe77b82 */ /* 0x000e220000000800 */
[----:B---3--:R-:W-:-:S03]  /*45fa0*/  PRMT R3, R56, 0x7770, RZ ;  /* 0x0000777038037816 */ /* 0x008fc600000000ff */
[----:B------:R3:W-:Y:S01]  /*45fb0*/  STL [R1+0x1178], R2 ;  /* 0x0011780201007387 */ /* 0x0007e20000100800 */
[----:B------:R-:W-:-:S03]  /*45fc0*/  PRMT R6, R57, 0x7773, RZ ;  /* 0x0000777339067816 */ /* 0x000fc600000000ff */
[----:B------:R1:W-:Y:S01]  /*45fd0*/  STL [R1+0x1164], R3 ;  /* 0x0011640301007387 */ /* 0x0003e20000100800 */
[----:B------:R-:W-:Y:S01]  /*45fe0*/  IMAD R44, R44, 0x24, RZ ;  /* 0x000000242c2c7824 */ /* 0x000fe200078e02ff */
[----:B------:R-:W2:Y:S02]  /*45ff0*/  LDC R56, c[0x0][0x278] ;  /* 0x00009e00ff387b82 */ /* 0x000ea40000000800 */
[----:B------:R1:W-:Y:S01]  /*46000*/  STL [R1+0x1170], R6 ;  /* 0x0011700601007387 */ /* 0x0003e20000100800 */
[C---:B---3--:R-:W-:Y:S02]  /*46010*/  PRMT R2, R57.reuse, 0x7772, RZ ;  /* 0x0000777239027816 */ /* 0x048fe400000000ff */
[----:B-1----:R-:W-:-:S03]  /*46020*/  PRMT R3, R57, 0x7771, RZ ;  /* 0x0000777139037816 */ /* 0x002fc600000000ff */
[----:B------:R1:W-:Y:S01]  /*46030*/  STL [R1+0x116c], R2 ;  /* 0x00116c0201007387 */ /* 0x0003e20000100800 */
[----:B------:R-:W-:Y:S01]  /*46040*/  IMAD R224, R224, 0xa4, RZ ;  /* 0x000000a4e0e07824 */ /* 0x000fe200078e02ff */
[----:B------:R-:W3:Y:S01]  /*46050*/  LDC R236, c[0x0][0x278] ;  /* 0x00009e00ffec7b82 */ /* 0x000ee20000000800 */
[----:B------:R-:W-:Y:S01]  /*46060*/  PRMT R6, R57, 0x7770, RZ ;  /* 0x0000777039067816 */ /* 0x000fe200000000ff */
[----:B------:R4:W-:Y:S04]  /*46070*/  STL [R1+0x1168], R3 ;  /* 0x0011680301007387 */ /* 0x0009e80000100800 */
[----:B------:R4:W-:Y:S01]  /*46080*/  STL [R1+0x1154], R6 ;  /* 0x0011540601007387 */ /* 0x0009e20000100800 */
[C---:B-1----:R-:W-:Y:S01]  /*46090*/  PRMT R2, R58.reuse, 0x7773, RZ ;  /* 0x000077733a027816 */ /* 0x042fe200000000ff */
[----:B------:R-:W-:Y:S01]  /*460a0*/  IMAD R45, R45, 0x25, RZ ;  /* 0x000000252d2d7824 */ /* 0x000fe200078e02ff */
[----:B------:R-:W1:Y:S01]  /*460b0*/  LDC R57, c[0x0][0x278] ;  /* 0x00009e00ff397b82 */ /* 0x000e620000000800 */
[----:B----4-:R-:W-:-:S02]  /*460c0*/  PRMT R3, R58, 0x7772, RZ ;  /* 0x000077723a037816 */ /* 0x010fc400000000ff */
[----:B------:R4:W-:Y:S01]  /*460d0*/  STL [R1+0x1160], R2 ;  /* 0x0011600201007387 */ /* 0x0009e20000100800 */
[----:B------:R-:W-:-:S03]  /*460e0*/  PRMT R6, R58, 0x7771, RZ ;  /* 0x000077713a067816 */ /* 0x000fc600000000ff */
[----:B------:R0:W-:Y:S01]  /*460f0*/  STL [R1+0x115c], R3 ;  /* 0x00115c0301007387 */ /* 0x0001e20000100800 */
[----:B------:R-:W-:Y:S01]  /*46100*/  IMAD R225, R225, 0xa5, RZ ;  /* 0x000000a5e1e17824 */ /* 0x000fe200078e02ff */
[----:B------:R-:W3:Y:S02]  /*46110*/  LDC R237, c[0x0][0x278] ;  /* 0x00009e00ffed7b82 */ /* 0x000ee40000000800 */
[----:B------:R0:W-:Y:S01]  /*46120*/  STL [R1+0x1158], R6 ;  /* 0x0011580601007387 */ /* 0x0001e20000100800 */
[----:B----4-:R-:W-:Y:S02]  /*46130*/  PRMT R2, R58, 0x7770, RZ ;  /* 0x000077703a027816 */ /* 0x010fe400000000ff */
[----:B0-----:R-:W-:-:S03]  /*46140*/  PRMT R3, R59, 0x7773, RZ ;  /* 0x000077733b037816 */ /* 0x001fc600000000ff */
[----:B------:R0:W-:Y:S01]  /*46150*/  STL [R1+0x1144], R2 ;  /* 0x0011440201007387 */ /* 0x0001e20000100800 */
[----:B------:R-:W-:Y:S01]  /*46160*/  IMAD R46, R46, 0x26, RZ ;  /* 0x000000262e2e7824 */ /* 0x000fe200078e02ff */
[----:B------:R-:W4:Y:S01]  /*46170*/  LDC R58, c[0x0][0x278] ;  /* 0x00009e00ff3a7b82 */ /* 0x000f220000000800 */
[C---:B------:R-:W-:Y:S01]  /*46180*/  PRMT R6, R59.reuse, 0x7772, RZ ;  /* 0x000077723b067816 */ /* 0x040fe200000000ff */
[----:B------:R2:W-:Y:S04]  /*46190*/  STL [R1+0x1150], R3 ;  /* 0x0011500301007387 */ /* 0x0005e80000100800 */
[----:B------:R2:W-:Y:S01]  /*461a0*/  STL [R1+0x114c], R6 ;  /* 0x00114c0601007387 */ /* 0x0005e20000100800 */
[C---:B0-----:R-:W-:Y:S01]  /*461b0*/  PRMT R2, R59.reuse, 0x7771, RZ ;  /* 0x000077713b027816 */ /* 0x041fe200000000ff */
[----:B------:R-:W-:Y:S01]  /*461c0*/  IMAD R226, R226, 0xa6, RZ ;  /* 0x000000a6e2e27824 */ /* 0x000fe200078e02ff */
[----:B------:R-:W0:Y:S01]  /*461d0*/  LDC R238, c[0x0][0x278] ;  /* 0x00009e00ffee7b82 */ /* 0x000e220000000800 */
[----:B--2---:R-:W-:-:S02]  /*461e0*/  PRMT R3, R59, 0x7770, RZ ;  /* 0x000077703b037816 */ /* 0x004fc400000000ff */
[----:B------:R2:W-:Y:S01]  /*461f0*/  STL [R1+0x1148], R2 ;  /* 0x0011480201007387 */ /* 0x0005e20000100800 */
[----:B------:R-:W-:-:S03]  /*46200*/  PRMT R6, R60, 0x7773, RZ ;  /* 0x000077733c067816 */ /* 0x000fc600000000ff */
[----:B------:R1:W-:Y:S01]  /*46210*/  STL [R1+0x1140], R3 ;  /* 0x0011400301007387 */ /* 0x0003e20000100800 */
[----:B------:R-:W-:Y:S01]  /*46220*/  IMAD R47, R47, 0x27, RZ ;  /* 0x000000272f2f7824 */ /* 0x000fe200078e02ff */
[----:B------:R-:W3:Y:S02]  /*46230*/  LDC R59, c[0x0][0x278] ;  /* 0x00009e00ff3b7b82 */ /* 0x000ee40000000800 */
[----:B------:R1:W-:Y:S01]  /*46240*/  STL [R1+0x113c], R6 ;  /* 0x00113c0601007387 */ /* 0x0003e20000100800 */
[C---:B--2---:R-:W-:Y:S02]  /*46250*/  PRMT R2, R60.reuse, 0x7772, RZ ;  /* 0x000077723c027816 */ /* 0x044fe400000000ff */
[----:B-1----:R-:W-:-:S03]  /*46260*/  PRMT R3, R60, 0x7771, RZ ;  /* 0x000077713c037816 */ /* 0x002fc600000000ff */
[----:B------:R1:W-:Y:S01]  /*46270*/  STL [R1+0x1138], R2 ;  /* 0x0011380201007387 */ /* 0x0003e20000100800 */
[----:B------:R-:W-:Y:S01]  /*46280*/  IMAD R227, R227, 0xa7, RZ ;  /* 0x000000a7e3e37824 */ /* 0x000fe200078e02ff */
[----:B------:R-:W2:Y:S01]  /*46290*/  LDC R239, c[0x0][0x278] ;  /* 0x00009e00ffef7b82 */ /* 0x000ea20000000800 */
[----:B------:R-:W-:Y:S01]  /*462a0*/  PRMT R6, R60, 0x7770, RZ ;  /* 0x000077703c067816 */ /* 0x000fe200000000ff */
[----:B------:R1:W-:Y:S04]  /*462b0*/  STL [R1+0x1134], R3 ;  /* 0x0011340301007387 */ /* 0x0003e80000100800 */
[----:B------:R4:W-:Y:S01]  /*462c0*/  STL [R1+0x1124], R6 ;  /* 0x0011240601007387 */ /* 0x0009e20000100800 */
[C---:B-1----:R-:W-:Y:S01]  /*462d0*/  PRMT R2, R61.reuse, 0x7773, RZ ;  /* 0x000077733d027816 */ /* 0x042fe200000000ff */
[----:B------:R-:W-:Y:S01]  /*462e0*/  IMAD R48, R48, 0x28, RZ ;  /* 0x0000002830307824 */ /* 0x000fe200078e02ff */
[----:B------:R-:W1:Y:S01]  /*462f0*/  LDC R60, c[0x0][0x278] ;  /* 0x00009e00ff3c7b82 */ /* 0x000e620000000800 */
[----:B------:R-:W-:-:S02]  /*46300*/  PRMT R3, R61, 0x7772, RZ ;  /* 0x000077723d037816 */ /* 0x000fc400000000ff */
        /* <DEDUP_REMOVED lines=14> */
[----:B0-----:R-:W-:Y:S01]  /*463f0*/  PRMT R2, R62, 0x7771, RZ ;  /* 0x000077713e027816 */ /* 0x001fe200000000ff */
[----:B------:R-:W-:Y:S01]  /*46400*/  IMAD R232, R232, 0xac, RZ ;  /* 0x000000ace8e87824 */ /* 0x000fe200078e02ff */
[----:B------:R-:W0:Y:S01]  /*46410*/  LDC R241, c[0x0][0x278] ;  /* 0x00009e00fff17b82 */ /* 0x000e220000000800 */
[----:B---3--:R-:W-:-:S02]  /*46420*/  PRMT R3, R62, 0x7770, RZ ;  /* 0x000077703e037816 */ /* 0x008fc400000000ff */
        /* <DEDUP_REMOVED lines=29> */
[C---:B--2---:R-:W-:Y:S01]  /*46600*/  PRMT R6, R65.reuse, 0x7772, RZ ;  /* 0x0000777241067816 */ /* 0x044fe200000000ff */
[----:B------:R2:W-:Y:S04]  /*46610*/  STL [R1+0x10f0], R3 ;  /* 0x0010f00301007387 */ /* 0x0005e80000100800 */
[----:B------:R2:W-:Y:S01]  /*46620*/  STL [R1+0x10ec], R6 ;  /* 0x0010ec0601007387 */ /* 0x0005e20000100800 */
[----:B0-----:R-:W-:Y:S01]  /*46630*/  PRMT R2, R65, 0x7771, RZ ;  /* 0x0000777141027816 */ /* 0x001fe200000000ff */
[----:B------:R-:W-:Y:S01]  /*46640*/  IMAD R235, R235, 0xaf, RZ ;  /* 0x000000afebeb7824 */ /* 0x000fe200078e02ff */
[----:B------:R-:W0:Y:S01]  /*46650*/  LDC R244, c[0x0][0x278] ;  /* 0x00009e00fff47b82 */ /* 0x000e220000000800 */
[----:B--2---:R-:W-:-:S02]  /*46660*/  PRMT R3, R65, 0x7770, RZ ;  /* 0x0000777041037816 */ /* 0x004fc400000000ff */
[----:B------:R2:W-:Y:S01]  /*46670*/  STL [R1+0x10e8], R2 ;  /* 0x0010e80201007387 */ /* 0x0005e20000100800 */
[----:B------:R-:W-:-:S03]  /*46680*/  PRMT R6, R66, 0x7773, RZ ;  /* 0x0000777342067816 */ /* 0x000fc600000000ff */
[----:B------:R1:W-:Y:S01]  /*46690*/  STL [R1+0x10d4], R3 ;  /* 0x0010d40301007387 */ /* 0x0003e20000100800 */
[----:B------:R-:W3:Y:S03]  /*466a0*/  LDC R65, c[0x0][0x278] ;  /* 0x00009e00ff417b82 */ /* 0x000ee60000000800 */
[----:B------:R1:W-:Y:S01]  /*466b0*/  STL [R1+0x10e0], R6 ;  /* 0x0010e00601007387 */ /* 0x0003e20000100800 */
[----:B--2---:R-:W-:-:S04]  /*466c0*/  PRMT R2, R66, 0x7772, RZ ;  /* 0x0000777242027816 */ /* 0x004fc800000000ff */
[----:B------:R-:W2:Y:S01]  /*466d0*/  LDC R245, c[0x0][0x278] ;  /* 0x00009e00fff57b82 */ /* 0x000ea20000000800 */
[C---:B-1----:R-:W-:Y:S01]  /*466e0*/  PRMT R3, R66.reuse, 0x7771, RZ ;  /* 0x0000777142037816 */ /* 0x042fe200000000ff */
[----:B------:R1:W-:Y:S01]  /*466f0*/  STL [R1+0x10dc], R2 ;  /* 0x0010dc0201007387 */ /* 0x0003e20000100800 */
[----:B------:R-:W-:-:S03]  /*46700*/  PRMT R6, R66, 0x7770, RZ ;  /* 0x0000777042067816 */ /* 0x000fc600000000ff */
[----:B------:R4:W-:Y:S01]  /*46710*/  STL [R1+0x10d8], R3 ;  /* 0x0010d80301007387 */ /* 0x0009e20000100800 */
[----:B------:R-:W-:Y:S01]  /*46720*/  IMAD R57, R57, 0x31, RZ ;  /* 0x0000003139397824 */ /* 0x000fe200078e02ff */
[----:B------:R-:W0:Y:S02]  /*46730*/  LDC R66, c[0x0][0x278] ;  /* 0x00009e00ff427b82 */ /* 0x000e240000000800 */
[----:B------:R4:W-:Y:S01]  /*46740*/  STL [R1+0x10c4], R6 ;  /* 0x0010c40601007387 */ /* 0x0009e20000100800 */
[C---:B-1----:R-:W-:Y:S02]  /*46750*/  PRMT R2, R67.reuse, 0x7773, RZ ;  /* 0x0000777343027816 */ /* 0x042fe400000000ff */
[----:B----4-:R-:W-:-:S03]  /*46760*/  PRMT R3, R67, 0x7772, RZ ;  /* 0x0000777243037816 */ /* 0x010fc600000000ff */
[----:B------:R1:W-:Y:S01]  /*46770*/  STL [R1+0x10d0], R2 ;  /* 0x0010d00201007387 */ /* 0x0003e20000100800 */
[----:B------:R-:W4:Y:S01]  /*46780*/  LDC R246, c[0x0][0x278] ;  /* 0x00009e00fff67b82 */ /* 0x000f220000000800 */
[C---:B------:R-:W-:Y:S02]  /*46790*/  PRMT R6, R67.reuse, 0x7771, RZ ;  /* 0x0000777143067816 */ /* 0x040fe400000000ff */
[----:B------:R1:W-:Y:S04]  /*467a0*/  STL [R1+0x10cc], R3 ;  /* 0x0010cc0301007387 */ /* 0x0003e80000100800 */
[----:B------:R3:W-:Y:S01]  /*467b0*/  STL [R1+0x10c8], R6 ;  /* 0x0010c80601007387 */ /* 0x0007e20000100800 */
[----:B------:R-:W4:Y:S01]  /*467c0*/  LDC R247, c[0x0][0x278] ;  /* 0x00009e00fff77b82 */ /* 0x000f220000000800 */
[----:B-1----:R-:W-:-:S02]  /*467d0*/  PRMT R2, R67, 0x7770, RZ ;  /* 0x0000777043027816 */ /* 0x002fc400000000ff */
[----:B------:R-:W-:-:S03]  /*467e0*/  PRMT R3, R68, 0x7773, RZ ;  /* 0x0000777344037816 */ /* 0x000fc600000000ff */
[----:B------:R1:W-:Y:S01]  /*467f0*/  STL [R1+0x10c0], R2 ;  /* 0x0010c00201007387 */ /* 0x0003e20000100800 */
[----:B------:R-:W-:Y:S01]  /*46800*/  IMAD R58, R58, 0x32, RZ ;  /* 0x000000323a3a7824 */ /* 0x000fe200078e02ff */
[----:B------:R-:W2:Y:S01]  /*46810*/  LDC R67, c[0x0][0x278] ;  /* 0x00009e00ff437b82 */ /* 0x000ea20000000800 */
[C---:B---3--:R-:W-:Y:S01]  /*46820*/  PRMT R6, R68.reuse, 0x7772, RZ ;  /* 0x0000777244067816 */ /* 0x048fe200000000ff */
[----:B------:R3:W-:Y:S04]  /*46830*/  STL [R1+0x10bc], R3 ;  /* 0x0010bc0301007387 */ /* 0x0007e80000100800 */
[----:B------:R3:W-:Y:S01]  /*46840*/  STL [R1+0x10b8], R6 ;  /* 0x0010b80601007387 */ /* 0x0007e20000100800 */
[C---:B-1----:R-:W-:Y:S01]  /*46850*/  PRMT R2, R68.reuse, 0x7771, RZ ;  /* 0x0000777144027816 */ /* 0x042fe200000000ff */
[----:B------:R-:W1:Y:S01]  /*46860*/  LDC R249, c[0x0][0x278] ;  /* 0x00009e00fff97b82 */ /* 0x000e620000000800 */
[----:B---3--:R-:W-:-:S03]  /*46870*/  PRMT R3, R68, 0x7770, RZ ;  /* 0x0000777044037816 */ /* 0x008fc600000000ff */
[----:B------:R3:W-:Y:S01]  /*46880*/  STL [R1+0x10b4], R2 ;  /* 0x0010b40201007387 */ /* 0x0007e20000100800 */
[----:B------:R-:W-:-:S03]  /*46890*/  PRMT R6, R69, 0x7773, RZ ;  /* 0x0000777345067816 */ /* 0x000fc600000000ff */
[----:B------:R0:W-:Y:S01]  /*468a0*/  STL [R1+0x109c], R3 ;  /* 0x00109c0301007387 */ /* 0x0001e20000100800 */
[----:B------:R-:W-:Y:S01]  /*468b0*/  IMAD R59, R59, 0x33, RZ ;  /* 0x000000333b3b7824 */ /* 0x000fe200078e02ff */
[----:B------:R-:W4:Y:S02]  /*468c0*/  LDC R68, c[0x0][0x278] ;  /* 0x00009e00ff447b82 */ /* 0x000f240000000800 */
[----:B------:R0:W-:Y:S01]  /*468d0*/  STL [R1+0x10a8], R6 ;  /* 0x0010a80601007387 */ /* 0x0001e20000100800 */
[C---:B---3--:R-:W-:Y:S02]  /*468e0*/  PRMT R2, R69.reuse, 0x7772, RZ ;  /* 0x0000777245027816 */ /* 0x048fe400000000ff */
[----:B0-----:R-:W-:-:S03]  /*468f0*/  PRMT R3, R69, 0x7771, RZ ;  /* 0x0000777145037816 */ /* 0x001fc600000000ff */
[----:B------:R0:W-:Y:S01]  /*46900*/  STL [R1+0x10a4], R2 ;  /* 0x0010a40201007387 */ /* 0x0001e20000100800 */
[----:B------:R-:W-:Y:S01]  /*46910*/  IMAD R248, R248, 0xbc, RZ ;  /* 0x000000bcf8f87824 */ /* 0x000fe200078e02ff */
[----:B------:R-:W3:Y:S01]  /*46920*/  LDC R250, c[0x0][0x278] ;  /* 0x00009e00fffa7b82 */ /* 0x000ee20000000800 */
[----:B------:R-:W-:Y:S01]  /*46930*/  PRMT R6, R69, 0x7770, RZ ;  /* 0x0000777045067816 */ /* 0x000fe200000000ff */
[----:B------:R0:W-:Y:S04]  /*46940*/  STL [R1+0x10a0], R3 ;  /* 0x0010a00301007387 */ /* 0x0001e80000100800 */
[----:B------:R2:W-:Y:S01]  /*46950*/  STL [R1+0x1084], R6 ;  /* 0x0010840601007387 */ /* 0x0005e20000100800 */
[----:B0-----:R-:W-:Y:S01]  /*46960*/  PRMT R2, R70, 0x7773, RZ ;  /* 0x0000777346027816 */ /* 0x001fe200000000ff */
[----:B------:R-:W-:Y:S01]  /*46970*/  IMAD R60, R60, 0x34, RZ ;  /* 0x000000343c3c7824 */ /* 0x000fe200078e02ff */
[----:B------:R-:W0:Y:S01]  /*46980*/  LDC R69, c[0x0][0x278] ;  /* 0x00009e00ff457b82 */ /* 0x000e220000000800 */
[----:B------:R-:W-:-:S02]  /*46990*/  PRMT R3, R70, 0x7772, RZ ;  /* 0x0000777246037816 */ /* 0x000fc400000000ff */
[----:B------:R1:W-:Y:S01]  /*469a0*/  STL [R1+0x1090], R2 ;  /* 0x0010900201007387 */ /* 0x0003e20000100800 */
[----:B--2---:R-:W-:-:S03]  /*469b0*/  PRMT R6, R70, 0x7771, RZ ;  /* 0x0000777146067816 */ /* 0x004fc600000000ff */
        /* <DEDUP_REMOVED lines=10> */
[C---:B------:R-:W-:Y:S01]  /*46a60*/  PRMT R6, R71.reuse, 0x7772, RZ ;  /* 0x0000777247067816 */ /* 0x040fe200000000ff */
[----:B------:R4:W-:Y:S04]  /*46a70*/  STL [R1+0x1080], R3 ;  /* 0x0010800301007387 */ /* 0x0009e80000100800 */
[----:B------:R4:W-:Y:S01]  /*46a80*/  STL [R1+0x107c], R6 ;  /* 0x00107c0601007387 */ /* 0x0009e20000100800 */
[----:B-1----:R-:W-:-:S02]  /*46a90*/  PRMT R2, R71, 0x7771, RZ ;  /* 0x0000777147027816 */ /* 0x002fc400000000ff */
[----:B----4-:R-:W-:-:S03]  /*46aa0*/  PRMT R3, R71, 0x7770, RZ ;  /* 0x0000777047037816 */ /* 0x010fc600000000ff */
[----:B------:R1:W-:Y:S01]  /*46ab0*/  STL [R1+0x1078], R2 ;  /* 0x0010780201007387 */ /* 0x0003e20000100800 */
[----:B------:R-:W4:Y:S01]  /*46ac0*/  LDC R71, c[0x0][0x278] ;  /* 0x00009e00ff477b82 */ /* 0x000f220000000800 */
[C---:B------:R-:W-:Y:S02]  /*46ad0*/  PRMT R6, R72.reuse, 0x7773, RZ ;  /* 0x0000777348067816 */ /* 0x040fe400000000ff */
[----:B------:R0:W-:Y:S04]  /*46ae0*/  STL [R1+0x1070], R3 ;  /* 0x0010700301007387 */ /* 0x0001e80000100800 */
[----:B------:R0:W-:Y:S01]  /*46af0*/  STL [R1+0x106c], R6 ;  /* 0x00106c0601007387 */ /* 0x0001e20000100800 */
[C---:B-1----:R-:W-:Y:S02]  /*46b00*/  PRMT R2, R72.reuse, 0x7772, RZ ;  /* 0x0000777248027816 */ /* 0x042fe400000000ff */
[----:B0-----:R-:W-:-:S03]  /*46b10*/  PRMT R3, R72, 0x7771, RZ ;  /* 0x0000777148037816 */ /* 0x001fc600000000ff */
[----:B------:R0:W-:Y:S01]  /*46b20*/  STL [R1+0x1068], R2 ;  /* 0x0010680201007387 */ /* 0x0001e20000100800 */
[----:B------:R-:W-:-:S03]  /*46b30*/  PRMT R6, R72, 0x7770, RZ ;  /* 0x0000777048067816 */ /* 0x000fc600000000ff */
[----:B------:R1:W-:Y:S01]  /*46b40*/  STL [R1+0x1064], R3 ;  /* 0x0010640301007387 */ /* 0x0003e20000100800 */
[----:B------:R-:W3:Y:S03]  /*46b50*/  LDC R72, c[0x0][0x278] ;  /* 0x00009e00ff487b82 */ /* 0x000ee60000000800 */
[----:B------:R2:W-:Y:S01]  /*46b60*/  STL [R1+0x1054], R6 ;  /* 0x0010540601007387 */ /* 0x0005e20000100800 */
[C---:B0-----:R-:W-:Y:S02]  /*46b70*/  PRMT R2, R73.reuse, 0x7773, RZ ;  /* 0x0000777349027816 */ /* 0x041fe400000000ff */
[----:B-1----:R-:W-:-:S03]  /*46b80*/  PRMT R3, R73, 0x7772, RZ ;  /* 0x0000777249037816 */ /* 0x002fc600000000ff */
[----:B------:R0:W-:Y:S01]  /*46b90*/  STL [R1+0x1060], R2 ;  /* 0x0010600201007387 */ /* 0x0001e20000100800 */
[----:B--2---:R-:W-:-:S03]  /*46ba0*/  PRMT R6, R73, 0x7771, RZ ;  /* 0x0000777149067816 */ /* 0x004fc600000000ff */
[----:B------:R1:W-:Y:S04]  /*46bb0*/  STL [R1+0x105c], R3 ;  /* 0x00105c0301007387 */ /* 0x0003e80000100800 */
[----:B------:R2:W-:Y:S01]  /*46bc0*/  STL [R1+0x1058], R6 ;  /* 0x0010580601007387 */ /* 0x0005e20000100800 */
[----:B0-----:R-:W-:Y:S01]  /*46bd0*/  PRMT R2, R73, 0x7770, RZ ;  /* 0x0000777049027816 */ /* 0x001fe200000000ff */
[----:B------:R-:W-:Y:S01]  /*46be0*/  IMAD R64, R64, 0x38, RZ ;  /* 0x0000003840407824 */ /* 0x000fe200078e02ff */
[----:B------:R-:W0:Y:S01]  /*46bf0*/  LDC R73, c[0x0][0x278] ;  /* 0x00009e00ff497b82 */ /* 0x000e220000000800 */
[C---:B-1----:R-:W-:Y:S02]  /*46c00*/  PRMT R3, R74.reuse, 0x7773, RZ ;  /* 0x000077734a037816 */ /* 0x042fe400000000ff */
[----:B------:R1:W-:Y:S01]  /*46c10*/  STL [R1+0x1044], R2 ;  /* 0x0010440201007387 */ /* 0x0003e20000100800 */
[----:B--2---:R-:W-:-:S03]  /*46c20*/  PRMT R6, R74, 0x7772, RZ ;  /* 0x000077724a067816 */ /* 0x004fc600000000ff */
[----:B------:R2:W-:Y:S04]  /*46c30*/  STL [R1+0x1050], R3 ;  /* 0x0010500301007387 */ /* 0x0005e80000100800 */
[----:B------:R4:W-:Y:S01]  /*46c40*/  STL [R1+0x104c], R6 ;  /* 0x00104c0601007387 */ /* 0x0009e20000100800 */
[C---:B-1----:R-:W-:Y:S02]  /*46c50*/  PRMT R2, R74.reuse, 0x7771, RZ ;  /* 0x000077714a027816 */ /* 0x042fe400000000ff */
[----:B--2---:R-:W-:-:S03]  /*46c60*/  PRMT R3, R74, 0x7770, RZ ;  /* 0x000077704a037816 */ /* 0x004fc600000000ff */
[----:B------:R1:W-:Y:S01]  /*46c70*/  STL [R1+0x1048], R2 ;  /* 0x0010480201007387 */ /* 0x0003e20000100800 */
[----:B------:R-:W-:Y:S01]  /*46c80*/  IMAD R65, R65, 0x39, RZ ;  /* 0x0000003941417824 */ /* 0x000fe200078e02ff */
[----:B------:R-:W2:Y:S01]  /*46c90*/  LDC R74, c[0x0][0x278] ;  /* 0x00009e00ff4a7b82 */ /* 0x000ea20000000800 */
[C---:B----4-:R-:W-:Y:S01]  /*46ca0*/  PRMT R6, R75.reuse, 0x7773, RZ ;  /* 0x000077734b067816 */ /* 0x050fe200000000ff */
[----:B------:R4:W-:Y:S04]  /*46cb0*/  STL [R1+0x1034], R3 ;  /* 0x0010340301007387 */ /* 0x0009e80000100800 */
[----:B------:R3:W-:Y:S01]  /*46cc0*/  STL [R1+0x1040], R6 ;  /* 0x0010400601007387 */ /* 0x0007e20000100800 */
[C---:B-1----:R-:W-:Y:S02]  /*46cd0*/  PRMT R2, R75.reuse, 0x7772, RZ ;  /* 0x000077724b027816 */ /* 0x042fe400000000ff */
[----:B----4-:R-:W-:-:S03]  /*46ce0*/  PRMT R3, R75, 0x7771, RZ ;  /* 0x000077714b037816 */ /* 0x010fc600000000ff */
[----:B------:R1:W-:Y:S01]  /*46cf0*/  STL [R1+0x103c], R2 ;  /* 0x00103c0201007387 */ /* 0x0003e20000100800 */
[----:B---3--:R-:W-:-:S03]  /*46d00*/  PRMT R6, R75, 0x7770, RZ ;  /* 0x000077704b067816 */ /* 0x008fc600000000ff */
[----:B------:R3:W-:Y:S01]  /*46d10*/  STL [R1+0x1038], R3 ;  /* 0x0010380301007387 */ /* 0x0007e20000100800 */
[----:B------:R-:W-:Y:S01]  /*46d20*/  IMAD R66, R66, 0x3a, RZ ;  /* 0x0000003a42427824 */ /* 0x000fe200078e02ff */
[----:B------:R-:W4:Y:S02]  /*46d30*/  LDC R75, c[0x0][0x278] ;  /* 0x00009e00ff4b7b82 */ /* 0x000f240000000800 */
[----:B------:R0:W-:Y:S01]  /*46d40*/  STL [R1+0x1030], R6 ;  /* 0x0010300601007387 */ /* 0x0001e20000100800 */
[C---:B-1----:R-:W-:Y:S02]  /*46d50*/  PRMT R2, R76.reuse, 0x7773, RZ ;  /* 0x000077734c027816 */ /* 0x042fe400000000ff */
[----:B---3--:R-:W-:-:S03]  /*46d60*/  PRMT R3, R76, 0x7772, RZ ;  /* 0x000077724c037816 */ /* 0x008fc600000000ff */
[----:B------:R1:W-:Y:S01]  /*46d70*/  STL [R1+0x102c], R2 ;  /* 0x00102c0201007387 */ /* 0x0003e20000100800 */
[----:B0-----:R-:W-:-:S03]  /*46d80*/  PRMT R6, R76, 0x7771, RZ ;  /* 0x000077714c067816 */ /* 0x001fc600000000ff */
[----:B------:R0:W-:Y:S04]  /*46d90*/  STL [R1+0x1028], R3 ;  /* 0x0010280301007387 */ /* 0x0001e80000100800 */
[----:B------:R3:W-:Y:S01]  /*46da0*/  STL [R1+0x1024], R6 ;  /* 0x0010240601007387 */ /* 0x0007e20000100800 */
[----:B-1----:R-:W-:Y:S01]  /*46db0*/  PRMT R2, R76, 0x7770, RZ ;  /* 0x000077704c027816 */ /* 0x002fe200000000ff */
[----:B------:R-:W-:Y:S01]  /*46dc0*/  IMAD R67, R67, 0x3b, RZ ;  /* 0x0000003b43437824 */ /* 0x000fe200078e02ff */
[----:B------:R-:W1:Y:S01]  /*46dd0*/  LDC R76, c[0x0][0x278] ;  /* 0x00009e00ff4c7b82 */ /* 0x000e620000000800 */
[C---:B0-----:R-:W-:Y:S02]  /*46de0*/  PRMT R3, R77.reuse, 0x7773, RZ ;  /* 0x000077734d037816 */ /* 0x041fe400000000ff */
[----:B------:R0:W-:Y:S01]  /*46df0*/  STL [R1+0x1014], R2 ;  /* 0x0010140201007387 */ /* 0x0001e20000100800 */
[----:B---3--:R-:W-:-:S03]  /*46e00*/  PRMT R6, R77, 0x7772, RZ ;  /* 0x000077724d067816 */ /* 0x008fc600000000ff */
[----:B------:R3:W-:Y:S04]  /*46e10*/  STL [R1+0x1020], R3 ;  /* 0x0010200301007387 */ /* 0x0007e80000100800 */
[----:B------:R2:W-:Y:S01]  /*46e20*/  STL [R1+0x101c], R6 ;  /* 0x00101c0601007387 */ /* 0x0005e20000100800 */
[C---:B0-----:R-:W-:Y:S02]  /*46e30*/  PRMT R2, R77.reuse, 0x7771, RZ ;  /* 0x000077714d027816 */ /* 0x041fe400000000ff */
[----:B---3--:R-:W-:-:S03]  /*46e40*/  PRMT R3, R77, 0x7770, RZ ;  /* 0x000077704d037816 */ /* 0x008fc600000000ff */
[----:B------:R0:W-:Y:S01]  /*46e50*/  STL [R1+0x1018], R2 ;  /* 0x0010180201007387 */ /* 0x0001e20000100800 */
[----:B------:R-:W-:Y:S01]  /*46e60*/  IMAD R68, R68, 0x3c, RZ ;  /* 0x0000003c44447824 */ /* 0x000fe200078e02ff */
[----:B------:R-:W3:Y:S01]  /*46e70*/  LDC R77, c[0x0][0x278] ;  /* 0x00009e00ff4d7b82 */ /* 0x000ee20000000800 */
[C---:B--2---:R-:W-:Y:S01]  /*46e80*/  PRMT R6, R78.reuse, 0x7773, RZ ;  /* 0x000077734e067816 */ /* 0x044fe200000000ff */
[----:B------:R2:W-:Y:S04]  /*46e90*/  STL [R1+0x1004], R3 ;  /* 0x0010040301007387 */ /* 0x0005e80000100800 */
[----:B------:R4:W-:Y:S01]  /*46ea0*/  STL [R1+0x1010], R6 ;  /* 0x0010100601007387 */ /* 0x0009e20000100800 */
[C---:B0-----:R-:W-:Y:S02]  /*46eb0*/  PRMT R2, R78.reuse, 0x7772, RZ ;  /* 0x000077724e027816 */ /* 0x041fe400000000ff */
[----:B--2---:R-:W-:-:S03]  /*46ec0*/  PRMT R3, R78, 0x7771, RZ ;  /* 0x000077714e037816 */ /* 0x004fc600000000ff */
[----:B------:R0:W-:Y:S01]  /*46ed0*/  STL [R1+0x100c], R2 ;  /* 0x00100c0201007387 */ /* 0x0001e20000100800 */
[----:B----4-:R-:W-:-:S03]  /*46ee0*/  PRMT R6, R78, 0x7770, RZ ;  /* 0x000077704e067816 */ /* 0x010fc600000000ff */
[----:B------:R2:W-:Y:S01]  /*46ef0*/  STL [R1+0x1008], R3 ;  /* 0x0010080301007387 */ /* 0x0005e20000100800 */
[----:B------:R-:W-:Y:S01]  /*46f00*/  IMAD R69, R69, 0x3d, RZ ;  /* 0x0000003d45457824 */ /* 0x000fe200078e02ff */
[----:B------:R-:W4:Y:S02]  /*46f10*/  LDC R78, c[0x0][0x278] ;  /* 0x00009e00ff4e7b82 */ /* 0x000f240000000800 */
[----:B------:R1:W-:Y:S01]  /*46f20*/  STL [R1+0xff4], R6 ;  /* 0x000ff40601007387 */ /* 0x0003e20000100800 */
[C---:B0-----:R-:W-:Y:S02]  /*46f30*/  PRMT R2, R79.reuse, 0x7773, RZ ;  /* 0x000077734f027816 */ /* 0x041fe400000000ff */
[----:B--2---:R-:W-:-:S03]  /*46f40*/  PRMT R3, R79, 0x7772, RZ ;  /* 0x000077724f037816 */ /* 0x004fc600000000ff */
[----:B------:R0:W-:Y:S01]  /*46f50*/  STL [R1+0x1000], R2 ;  /* 0x0010000201007387 */ /* 0x0001e20000100800 */
[----:B-1----:R-:W-:-:S03]  /*46f60*/  PRMT R6, R79, 0x7771, RZ ;  /* 0x000077714f067816 */ /* 0x002fc600000000ff */
        /* <DEDUP_REMOVED lines=15> */
[C---:B---3--:R-:W-:Y:S01]  /*47060*/  PRMT R6, R89.reuse, 0x7773, RZ ;  /* 0x0000777359067816 */ /* 0x048fe200000000ff */
[----:B------:R3:W-:Y:S04]  /*47070*/  STL [R1+0xfd4], R3 ;  /* 0x000fd40301007387 */ /* 0x0007e80000100800 */
[----:B------:R4:W-:Y:S01]  /*47080*/  STL [R1+0xfe0], R6 ;  /* 0x000fe00601007387 */ /* 0x0009e20000100800 */
[C---:B-1----:R-:W-:Y:S02]  /*47090*/  PRMT R2, R89.reuse, 0x7772, RZ ;  /* 0x0000777259027816 */ /* 0x042fe400000000ff */
[----:B---3--:R-:W-:-:S03]  /*470a0*/  PRMT R3, R89, 0x7771, RZ ;  /* 0x0000777159037816 */ /* 0x008fc600000000ff */
[----:B------:R1:W-:Y:S01]  /*470b0*/  STL [R1+0xfdc], R2 ;  /* 0x000fdc0201007387 */ /* 0x0003e20000100800 */
[----:B----4-:R-:W-:-:S03]  /*470c0*/  PRMT R6, R89, 0x7770, RZ ;  /* 0x0000777059067816 */ /* 0x010fc600000000ff */
[----:B------:R3:W-:Y:S01]  /*470d0*/  STL [R1+0xfd8], R3 ;  /* 0x000fd80301007387 */ /* 0x0007e20000100800 */
[----:B------:R-:W-:Y:S01]  /*470e0*/  IMAD.SHL.U32 R72, R72, 0x40, RZ ;  /* 0x0000004048487824 */ /* 0x000fe200078e00ff */
        /* <DEDUP_REMOVED lines=134> */
[----:B------:R-:W-:Y:S04]  /*47950*/  STL [R1+0xef0], R3 ;  /* 0x000ef00301007387 */ /* 0x000fe80000100800 */
[----:B------:R3:W-:Y:S01]  /*47960*/  STL [R1+0xeec], R6 ;  /* 0x000eec0601007387 */ /* 0x0007e20000100800 */
[C---:B0-----:R-:W-:Y:S01]  /*47970*/  PRMT R2, R159.reuse, 0x7771, RZ ;  /* 0x000077719f027816 */ /* 0x041fe200000000ff */
[----:B---3--:R-:W0:Y:S04]  /*47980*/  LDC R6, c[0x0][0x278] ;  /* 0x00009e00ff067b82 */ /* 0x008e280000000800 */
[----:B------:R3:W-:Y:S04]  /*47990*/  STL [R1+0xee8], R2 ;  /* 0x000ee80201007387 */ /* 0x0007e80000100800 */
[----:B---3--:R-:W3:Y:S01]  /*479a0*/  LDC R2, c[0x0][0x278] ;  /* 0x00009e00ff027b82 */ /* 0x008ee20000000800 */
[----:B------:R-:W-:Y:S01]  /*479b0*/  PRMT R3, R159, 0x7770, RZ ;  /* 0x000077709f037816 */ /* 0x000fe200000000ff */
[----:B0-----:R-:W-:-:S04]  /*479c0*/  IMAD.SHL.U32 R6, R6, 0x2, RZ ;  /* 0x0000000206067824 */ /* 0x001fc800078e00ff */
[----:B------:R0:W-:Y:S01]  /*479d0*/  STL [R1+0xee0], R3 ;  /* 0x000ee00301007387 */ /* 0x0001e20000100800 */
[----:B------:R-:W-:Y:S01]  /*479e0*/  IMAD R90, R90, 0x52, RZ ;  /* 0x000000525a5a7824 */ /* 0x000fe200078e02ff */
[----:B------:R-:W1:Y:S01]  /*479f0*/  LDC R159, c[0x0][0x278] ;  /* 0x00009e00ff9f7b82 */ /* 0x000e620000000800 */
[----:B------:R-:W-:Y:S02]  /*47a00*/  IADD3 R8, P6, R6, R4, RZ ;  /* 0x0000000406087210 */ /* 0x000fe40007fde0ff */
[----:B---3--:R-:W-:Y:S02]  /*47a10*/  IADD3 R140, P5, R4, R2, RZ ;  /* 0x00000002048c7210 */ /* 0x008fe40007fbe0ff */
[----:B------:R-:W-:Y:S02]  /*47a20*/  IADD3 R2, P4, R7, R4, RZ ;  /* 0x0000000407027210 */ /* 0x000fe40007f9e0ff */
[-C--:B------:R-:W-:Y:S02]  /*47a30*/  LEA.HI.X.SX32 R9, R6, R5.reuse, 0x1, P6 ;  /* 0x0000000506097211 */ /* 0x080fe400030f0eff */
[----:B------:R-:W-:-:S02]  /*47a40*/  LEA.HI.X.SX32 R141, R10, R5, 0x1, P5 ;  /* 0x000000050a8d7211 */ /* 0x000fc400028f0eff */
[-C--:B0-----:R-:W-:Y:S02]  /*47a50*/  LEA.HI.X.SX32 R3, R7, R5.reuse, 0x1, P4 ;  /* 0x0000000507037211 */ /* 0x081fe400020f0eff */
[CC--:B------:R-:W-:Y:S01]  /*47a60*/  IADD3 R136, P5, R12.reuse, R4.reuse, RZ ;  /* 0x000000040c887210 */ /* 0x0c0fe20007fbe0ff */
[----:B------:R0:W-:Y:S01]  /*47a70*/  STL.64 [R1+0xcf8], R8 ;  /* 0x000cf80801007387 */ /* 0x0001e20000100a00 */
[CC--:B------:R-:W-:Y:S02]  /*47a80*/  IADD3 R138, P6, R13.reuse, R4.reuse, RZ ;  /* 0x000000040d8a7210 */ /* 0x0c0fe40007fde0ff */
[-C--:B------:R-:W-:Y:S01]  /*47a90*/  LEA.HI.X.SX32 R137, R12, R5.reuse, 0x1, P5 ;  /* 0x000000050c897211 */ /* 0x080fe200028f0eff */
[----:B------:R3:W-:Y:S01]  /*47aa0*/  STL.64 [R1+0xcf0], R2 ;  /* 0x000cf00201007387 */ /* 0x0007e20000100a00 */
[----:B------:R-:W-:Y:S02]  /*47ab0*/  LEA.HI.X.SX32 R139, R13, R5, 0x1, P6 ;  /* 0x000000050d8b7211 */ /* 0x000fe400030f0eff */
[----:B0-----:R-:W-:-:S02]  /*47ac0*/  IADD3 R8, P4, R14, R4, RZ ;  /* 0x000000040e087210 */ /* 0x001fc40007f9e0ff */
[CC--:B---3--:R-:W-:Y:S02]  /*47ad0*/  IADD3 R2, P5, R15.reuse, R4.reuse, RZ ;  /* 0x000000040f027210 */ /* 0x0c8fe40007fbe0ff */
[-C--:B------:R-:W-:Y:S02]  /*47ae0*/  LEA.HI.X.SX32 R9, R14, R5.reuse, 0x1, P4 ;  /* 0x000000050e097211 */ /* 0x080fe400020f0eff */
[-C--:B------:R-:W-:Y:S02]  /*47af0*/  LEA.HI.X.SX32 R3, R15, R5.reuse, 0x1, P5 ;  /* 0x000000050f037211 */ /* 0x080fe400028f0eff */
[-C--:B------:R-:W-:Y:S02]  /*47b00*/  IADD3 R134, P6, R16, R4.reuse, RZ ;  /* 0x0000000410867210 */ /* 0x080fe40007fde0ff */
[----:B------:R-:W-:Y:S01]  /*47b10*/  IADD3 R6, P5, R18, R4, RZ ;  /* 0x0000000412067210 */ /* 0x000fe20007fbe0ff */
[----:B------:R-:W-:Y:S01]  /*47b20*/  STL.64 [R1+0xcd8], R8 ;  /* 0x000cd80801007387 */ /* 0x000fe20000100a00 */
[----:B------:R-:W-:-:S02]  /*47b30*/  LEA.HI.X.SX32 R135, R16, R5, 0x1, P6 ;  /* 0x0000000510877211 */ /* 0x000fc400030f0eff */
[----:B------:R-:W-:Y:S01]  /*47b40*/  LEA.HI.X.SX32 R7, R18, R5, 0x1, P5 ;  /* 0x0000000512077211 */ /* 0x000fe200028f0eff */
[----:B------:R0:W-:Y:S01]  /*47b50*/  STL.64 [R1+0xcd0], R2 ;  /* 0x000cd00201007387 */ /* 0x0001e20000100a00 */
[----:B------:R-:W-:-:S03]  /*47b60*/  IADD3 R132, P4, R17, R4, RZ ;  /* 0x0000000411847210 */ /* 0x000fc60007f9e0ff */
[----:B------:R3:W-:Y:S01]  /*47b70*/  STL.64 [R1+0xcb8], R6 ;  /* 0x000cb80601007387 */ /* 0x0007e20000100a00 */
[----:B------:R-:W-:Y:S02]  /*47b80*/  LEA.HI.X.SX32 R133, R17, R5, 0x1, P4 ;  /* 0x0000000511857211 */ /* 0x000fe400020f0eff */
[-C--:B------:R-:W-:Y:S02]  /*47b90*/  IADD3 R130, P4, R20, R4.reuse, RZ ;  /* 0x0000000414827210 */ /* 0x080fe40007f9e0ff */
[----:B0-----:R-:W-:-:S04]  /*47ba0*/  IADD3 R2, P6, R19, R4, RZ ;  /* 0x0000000413027210 */ /* 0x001fc80007fde0ff */
[-C--:B------:R-:W-:Y:S02]  /*47bb0*/  LEA.HI.X.SX32 R3, R19, R5.reuse, 0x1, P6 ;  /* 0x0000000513037211 */ /* 0x080fe400030f0eff */
[-C--:B---3--:R-:W-:Y:S02]  /*47bc0*/  IADD3 R6, P6, R22, R4.reuse, RZ ;  /* 0x0000000416067210 */ /* 0x088fe40007fde0ff */
[-C--:B------:R-:W-:Y:S01]  /*47bd0*/  LEA.HI.X.SX32 R131, R20, R5.reuse, 0x1, P4 ;  /* 0x0000000514837211 */ /* 0x080fe200020f0eff */
[----:B------:R0:W-:Y:S01]  /*47be0*/  STL.64 [R1+0xcb0], R2 ;  /* 0x000cb00201007387 */ /* 0x0001e20000100a00 */
[----:B------:R-:W-:Y:S02]  /*47bf0*/  LEA.HI.X.SX32 R7, R22, R5, 0x1, P6 ;  /* 0x0000000516077211 */ /* 0x000fe400030f0eff */
[----:B------:R-:W-:-:S03]  /*47c00*/  IADD3 R128, P5, R21, R4, RZ ;  /* 0x0000000415807210 */ /* 0x000fc60007fbe0ff */
[----:B------:R3:W-:Y:S01]  /*47c10*/  STL.64 [R1+0xc98], R6 ;  /* 0x000c980601007387 */ /* 0x0007e20000100a00 */
[-C--:B------:R-:W-:Y:S02]  /*47c20*/  LEA.HI.X.SX32 R129, R21, R5.reuse, 0x1, P5 ;  /* 0x0000000515817211 */ /* 0x080fe400028f0eff */
[CC--:B0-----:R-:W-:Y:S02]  /*47c30*/  IADD3 R2, P4, R23.reuse, R4.reuse, RZ ;  /* 0x0000000417027210 */ /* 0x0c1fe40007f9e0ff */
[-C--:B------:R-:W-:Y:S02]  /*47c40*/  IADD3 R126, P5, R24, R4.reuse, RZ ;  /* 0x00000004187e7210 */ /* 0x080fe40007fbe0ff */
[-C--:B------:R-:W-:Y:S02]  /*47c50*/  LEA.HI.X.SX32 R3, R23, R5.reuse, 0x1, P4 ;  /* 0x0000000517037211 */ /* 0x080fe400020f0eff */
[----:B---3--:R-:W-:Y:S02]  /*47c60*/  IADD3 R6, P4, R26, R4, RZ ;  /* 0x000000041a067210 */ /* 0x008fe40007f9e0ff */
[-C--:B------:R-:W-:Y:S01]  /*47c70*/  LEA.HI.X.SX32 R127, R24, R5.reuse, 0x1, P5 ;  /* 0x00000005187f7211 */ /* 0x080fe200028f0eff */
[----:B------:R0:W-:Y:S01]  /*47c80*/  STL.64 [R1+0xc90], R2 ;  /* 0x000c900201007387 */ /* 0x0001e20000100a00 */
[----:B------:R-:W-:-:S02]  /*47c90*/  LEA.HI.X.SX32 R7, R26, R5, 0x1, P4 ;  /* 0x000000051a077211 */ /* 0x000fc400020f0eff */
[----:B------:R-:W-:-:S03]  /*47ca0*/  IADD3 R124, P6, R25, R4, RZ ;  /* 0x00000004197c7210 */ /* 0x000fc60007fde0ff */
[----:B------:R3:W-:Y:S01]  /*47cb0*/  STL.64 [R1+0xc78], R6 ;  /* 0x000c780601007387 */ /* 0x0007e20000100a00 */
[-C--:B------:R-:W-:Y:S02]  /*47cc0*/  LEA.HI.X.SX32 R125, R25, R5.reuse, 0x1, P6 ;  /* 0x00000005197d7211 */ /* 0x080fe400030f0eff */
[-C--:B0-----:R-:W-:Y:S01]  /*47cd0*/  IADD3 R2, P5, R27, R4.reuse, RZ ;  /* 0x000000041b027210 */ /* 0x081fe20007fbe0ff */
[----:B------:R-:W-:Y:S01]  /*47ce0*/  IMAD R91, R91, 0x53, RZ ;  /* 0x000000535b5b7824 */ /* 0x000fe200078e02ff */
[-C--:B------:R-:W-:Y:S01]  /*47cf0*/  IADD3 R120, P6, R28, R4.reuse, RZ ;  /* 0x000000041c787210 */ /* 0x080fe20007fde0ff */
[----:B------:R-:W-:Y:S01]  /*47d00*/  IMAD R92, R92, 0x54, RZ ;  /* 0x000000545c5c7824 */ /* 0x000fe200078e02ff */
[-C--:B------:R-:W-:Y:S01]  /*47d10*/  LEA.HI.X.SX32 R3, R27, R5.reuse, 0x1, P5 ;  /* 0x000000051b037211 */ /* 0x080fe200028f0eff */
[----:B------:R-:W-:Y:S01]  /*47d20*/  IMAD R93, R93, 0x55, RZ ;  /* 0x000000555d5d7824 */ /* 0x000fe200078e02ff */
[-C--:B---3--:R-:W-:Y:S01]  /*47d30*/  IADD3 R6, P5, R30, R4.reuse, RZ ;  /* 0x000000041e067210 */ /* 0x088fe20007fbe0ff */
[----:B------:R-:W-:Y:S01]  /*47d40*/  IMAD R94, R94, 0x56, RZ ;  /* 0x000000565e5e7824 */ /* 0x000fe200078e02ff */
[-C--:B------:R-:W-:Y:S01]  /*47d50*/  LEA.HI.X.SX32 R121, R28, R5.reuse, 0x1, P6 ;  /* 0x000000051c797211 */ /* 0x080fe200030f0eff */
[----:B------:R0:W-:Y:S01]  /*47d60*/  STL.64 [R1+0xc70], R2 ;  /* 0x000c700201007387 */ /* 0x0001e20000100a00 */
[-C--:B------:R-:W-:Y:S01]  /*47d70*/  LEA.HI.X.SX32 R7, R30, R5.reuse, 0x1, P5 ;  /* 0x000000051e077211 */ /* 0x080fe200028f0eff */
[----:B------:R-:W-:Y:S01]  /*47d80*/  IMAD R95, R95, 0x57, RZ ;  /* 0x000000575f5f7824 */ /* 0x000fe200078e02ff */
[-C--:B------:R-:W-:Y:S01]  /*47d90*/  IADD3 R122, P4, R29, R4.reuse, RZ ;  /* 0x000000041d7a7210 */ /* 0x080fe20007f9e0ff */
[----:B------:R-:W-:Y:S01]  /*47da0*/  IMAD R152, R152, 0x5c, RZ ;  /* 0x0000005c98987824 */ /* 0x000fe200078e02ff */
[-C--:B------:R-:W-:Y:S01]  /*47db0*/  IADD3 R116, P5, R33, R4.reuse, RZ ;  /* 0x0000000421747210 */ /* 0x080fe20007fbe0ff */
[----:B------:R3:W-:Y:S01]  /*47dc0*/  STL.64 [R1+0xc58], R6 ;  /* 0x000c580601007387 */ /* 0x0007e20000100a00 */
[----:B------:R-:W-:Y:S01]  /*47dd0*/  LEA.HI.X.SX32 R123, R29, R5, 0x1, P4 ;  /* 0x000000051d7b7211 */ /* 0x000fe200020f0eff */
[----:B------:R-:W-:Y:S01]  /*47de0*/  IMAD R153, R153, 0x5d, RZ ;  /* 0x0000005d99997824 */ /* 0x000fe200078e02ff */
[----:B------:R-:W1:Y:S01]  /*47df0*/  LDC R25, c[0x0][0x278] ;  /* 0x00009e00ff197b82 */ /* 0x000e620000000800 */
[----:B0-----:R-:W-:-:S02]  /*47e00*/  IADD3 R2, P6, R31, R4, RZ ;  /* 0x000000041f027210 */ /* 0x001fc40007fde0ff */
[-C--:B------:R-:W-:Y:S02]  /*47e10*/  IADD3 R118, P4, R32, R4.reuse, RZ ;  /* 0x0000000420767210 */ /* 0x080fe40007f9e0ff */
[-C--:B------:R-:W-:Y:S01]  /*47e20*/  LEA.HI.X.SX32 R3, R31, R5.reuse, 0x1, P6 ;  /* 0x000000051f037211 */ /* 0x080fe200030f0eff */
[----:B------:R-:W-:Y:S01]  /*47e30*/  IMAD R154, R154, 0x5e, RZ ;  /* 0x0000005e9a9a7824 */ /* 0x000fe200078e02ff */
[CC--:B---3--:R-:W-:Y:S01]  /*47e40*/  IADD3 R6, P6, R34.reuse, R4.reuse, RZ ;  /* 0x0000000422067210 */ /* 0x0c8fe20007fde0ff */
[----:B------:R-:W-:Y:S01]  /*47e50*/  IMAD R155, R155, 0x5f, RZ ;  /* 0x0000005f9b9b7824 */ /* 0x000fe200078e02ff */
[-C--:B------:R-:W-:Y:S01]  /*47e60*/  LEA.HI.X.SX32 R117, R33, R5.reuse, 0x1, P5 ;  /* 0x0000000521757211 */ /* 0x080fe200028f0eff */
[----:B------:R0:W-:Y:S01]  /*47e70*/  STL.64 [R1+0xc50], R2 ;  /* 0x000c500201007387 */ /* 0x0001e20000100a00 */
[-C--:B------:R-:W-:Y:S01]  /*47e80*/  LEA.HI.X.SX32 R7, R34, R5.reuse, 0x1, P6 ;  /* 0x0000000522077211 */ /* 0x080fe200030f0eff */
[----:B--2---:R-:W-:Y:S01]  /*47e90*/  IMAD R156, R156, 0x60, RZ ;  /* 0x000000609c9c7824 */ /* 0x004fe200078e02ff */
[-C--:B------:R-:W-:Y:S01]  /*47ea0*/  LEA.HI.X.SX32 R119, R32, R5.reuse, 0x1, P4 ;  /* 0x0000000520777211 */ /* 0x080fe200020f0eff */
[----:B----4-:R-:W-:Y:S01]  /*47eb0*/  IMAD R157, R157, 0x61, RZ ;  /* 0x000000619d9d7824 */ /* 0x010fe200078e02ff */
[-C--:B------:R-:W-:Y:S01]  /*47ec0*/  IADD3 R114, P5, R36, R4.reuse, RZ ;  /* 0x0000000424727210 */ /* 0x080fe20007fbe0ff */
[----:B------:R2:W-:Y:S01]  /*47ed0*/  STL.64 [R1+0xc38], R6 ;  /* 0x000c380601007387 */ /* 0x0005e20000100a00 */
[-C--:B------:R-:W-:Y:S01]  /*47ee0*/  IADD3 R112, P6, R37, R4.reuse, RZ ;  /* 0x0000000425707210 */ /* 0x080fe20007fde0ff */
[----:B-1----:R-:W-:Y:S01]  /*47ef0*/  IMAD R158, R158, 0x62, RZ ;  /* 0x000000629e9e7824 */ /* 0x002fe200078e02ff */
[----:B------:R-:W-:Y:S01]  /*47f00*/  LEA.HI.X.SX32 R115, R36, R5, 0x1, P5 ;  /* 0x0000000524737211 */ /* 0x000fe200028f0eff */
[----:B------:R-:W-:Y:S01]  /*47f10*/  IMAD R159, R159, 0x63, RZ ;  /* 0x000000639f9f7824 */ /* 0x000fe200078e02ff */
[----:B------:R-:W1:Y:S01]  /*47f20*/  LDC R31, c[0x0][0x278] ;  /* 0x00009e00ff1f7b82 */ /* 0x000e620000000800 */
[----:B0-----:R-:W-:-:S04]  /*47f30*/  IADD3 R2, P4, R35, R4, RZ ;  /* 0x0000000423027210 */ /* 0x001fc80007f9e0ff */
[-C--:B------:R-:W-:Y:S02]  /*47f40*/  LEA.HI.X.SX32 R3, R35, R5.reuse, 0x1, P4 ;  /* 0x0000000523037211 */ /* 0x080fe400020f0eff */
[CC--:B--2---:R-:W-:Y:S01]  /*47f50*/  IADD3 R6, P5, R39.reuse, R4.reuse, RZ ;  /* 0x0000000427067210 */ /* 0x0c4fe20007fbe0ff */
[----:B------:R-:W-:Y:S01]  /*47f60*/  IMAD R160, R160, 0x64, RZ ;  /* 0x00000064a0a07824 */ /* 0x000fe200078e02ff */
[-C--:B------:R-:W-:Y:S01]  /*47f70*/  IADD3 R8, P4, R38, R4.reuse, RZ ;  /* 0x0000000426087210 */ /* 0x080fe20007f9e0ff */
[----:B------:R0:W-:Y:S01]  /*47f80*/  STL.64 [R1+0xc30], R2 ;  /* 0x000c300201007387 */ /* 0x0001e20000100a00 */
[-C--:B------:R-:W-:Y:S01]  /*47f90*/  LEA.HI.X.SX32 R7, R39, R5.reuse, 0x1, P5 ;  /* 0x0000000527077211 */ /* 0x080fe200028f0eff */
[----:B------:R-:W-:Y:S01]  /*47fa0*/  IMAD R161, R161, 0x65, RZ ;  /* 0x00000065a1a17824 */ /* 0x000fe200078e02ff */
[-C--:B------:R-:W-:Y:S01]  /*47fb0*/  LEA.HI.X.SX32 R113, R37, R5.reuse, 0x1, P6 ;  /* 0x0000000525717211 */ /* 0x080fe200030f0eff */
[----:B------:R-:W-:Y:S01]  /*47fc0*/  IMAD R162, R162, 0x66, RZ ;  /* 0x00000066a2a27824 */ /* 0x000fe200078e02ff */
[----:B------:R-:W-:Y:S01]  /*47fd0*/  LEA.HI.X.SX32 R9, R38, R5, 0x1, P4 ;  /* 0x0000000526097211 */ /* 0x000fe200020f0eff */
[----:B------:R2:W-:Y:S01]  /*47fe0*/  STL.64 [R1+0xc10], R6 ;  /* 0x000c100601007387 */ /* 0x0005e20000100a00 */
[-C--:B------:R-:W-:Y:S01]  /*47ff0*/  IADD3 R108, P4, R41, R4.reuse, RZ ;  /* 0x00000004296c7210 */ /* 0x080fe20007f9e0ff */
[----:B------:R-:W-:Y:S01]  /*48000*/  IMAD R163, R163, 0x67, RZ ;  /* 0x00000067a3a37824 */ /* 0x000fe200078e02ff */
[----:B------:R-:W3:Y:S01]  /*48010*/  LDC R35, c[0x0][0x278] ;  /* 0x00009e00ff237b82 */ /* 0x000ee20000000800 */
[----:B0-----:R-:W-:-:S04]  /*48020*/  IADD3 R2, P6, R40, R4, RZ ;  /* 0x0000000428027210 */ /* 0x001fc80007fde0ff */
[-C--:B------:R-:W-:Y:S01]  /*48030*/  LEA.HI.X.SX32 R3, R40, R5.reuse, 0x1, P6 ;  /* 0x0000000528037211 */ /* 0x080fe200030f0eff */
[----:B------:R-:W-:Y:S01]  /*48040*/  IMAD R166, R166, 0x6a, RZ ;  /* 0x0000006aa6a67824 */ /* 0x000fe200078e02ff */
[-C--:B--2---:R-:W-:Y:S01]  /*48050*/  IADD3 R6, P5, R42, R4.reuse, RZ ;  /* 0x000000042a067210 */ /* 0x084fe20007fbe0ff */
[----:B------:R-:W-:Y:S01]  /*48060*/  IMAD R174, R174, 0x72, RZ ;  /* 0x00000072aeae7824 */ /* 0x000fe200078e02ff */
[-C--:B------:R-:W-:Y:S01]  /*48070*/  IADD3 R104, P6, R43, R4.reuse, RZ ;  /* 0x000000042b687210 */ /* 0x080fe20007fde0ff */
[----:B------:R0:W-:Y:S01]  /*48080*/  STL.64 [R1+0xc18], R8 ;  /* 0x000c180801007387 */ /* 0x0001e20000100a00 */
[-C--:B------:R-:W-:Y:S01]  /*48090*/  LEA.HI.X.SX32 R109, R41, R5.reuse, 0x1, P4 ;  /* 0x00000005296d7211 */ /* 0x080fe200020f0eff */
[----:B------:R-:W-:Y:S01]  /*480a0*/  IMAD R181, R181, 0x79, RZ ;  /* 0x00000079b5b57824 */ /* 0x000fe200078e02ff */
[-C--:B------:R-:W-:Y:S01]  /*480b0*/  LEA.HI.X.SX32 R7, R42, R5.reuse, 0x1, P5 ;  /* 0x000000052a077211 */ /* 0x080fe200028f0eff */
[----:B------:R-:W-:Y:S01]  /*480c0*/  IMAD R183, R183, 0x7b, RZ ;  /* 0x0000007bb7b77824 */ /* 0x000fe200078e02ff */
[-C--:B------:R-:W-:Y:S01]  /*480d0*/  IADD3 R106, P4, R44, R4.reuse, RZ ;  /* 0x000000042c6a7210 */ /* 0x080fe20007f9e0ff */
[----:B------:R-:W-:Y:S01]  /*480e0*/  IMAD.SHL.U32 R188, R188, 0x80, RZ ;  /* 0x00000080bcbc7824 */ /* 0x000fe200078e00ff */
[-C--:B------:R-:W-:Y:S01]  /*480f0*/  LEA.HI.X.SX32 R105, R43, R5.reuse, 0x1, P6 ;  /* 0x000000052b697211 */ /* 0x080fe200030f0eff */
[----:B------:R-:W-:Y:S01]  /*48100*/  IMAD R189, R189, 0x81, RZ ;  /* 0x00000081bdbd7824 */ /* 0x000fe200078e02ff */
[-C--:B------:R-:W-:Y:S01]  /*48110*/  IADD3 R110, P5, R45, R4.reuse, RZ ;  /* 0x000000042d6e7210 */ /* 0x080fe20007fbe0ff */
[----:B------:R2:W-:Y:S01]  /*48120*/  STL.64 [R1+0xbf8], R6 ;  /* 0x000bf80601007387 */ /* 0x0005e20000100a00 */
[-C--:B------:R-:W-:Y:S01]  /*48130*/  LEA.HI.X.SX32 R107, R44, R5.reuse, 0x1, P4 ;  /* 0x000000052c6b7211 */ /* 0x080fe200020f0eff */
[----:B------:R-:W-:Y:S01]  /*48140*/  IMAD R190, R190, 0x82, RZ ;  /* 0x00000082bebe7824 */ /* 0x000fe200078e02ff */
[CC--:B0-----:R-:W-:Y:S01]  /*48150*/  IADD3 R8, P6, R46.reuse, R4.reuse, RZ ;  /* 0x000000042e087210 */ /* 0x0c1fe20007fde0ff */
[----:B------:R-:W-:Y:S01]  /*48160*/  IMAD R191, R191, 0x83, RZ ;  /* 0x00000083bfbf7824 */ /* 0x000fe200078e02ff */
[-C--:B------:R-:W-:Y:S01]  /*48170*/  LEA.HI.X.SX32 R111, R45, R5.reuse, 0x1, P5 ;  /* 0x000000052d6f7211 */ /* 0x080fe200028f0eff */
[----:B------:R-:W-:Y:S01]  /*48180*/  IMAD R197, R197, 0x89, RZ ;  /* 0x00000089c5c57824 */ /* 0x000fe200078e02ff */
[-C--:B------:R-:W-:Y:S01]  /*48190*/  LEA.HI.X.SX32 R9, R46, R5.reuse, 0x1, P6 ;  /* 0x000000052e097211 */ /* 0x080fe200030f0eff */
[----:B------:R-:W-:Y:S01]  /*481a0*/  IMAD R198, R198, 0x8a, RZ ;  /* 0x0000008ac6c67824 */ /* 0x000fe200078e02ff */
[CC--:B------:R-:W-:Y:S01]  /*481b0*/  IADD3 R102, P5, R48.reuse, R4.reuse, RZ ;  /* 0x0000000430667210 */ /* 0x0c0fe20007fbe0ff */
[----:B------:R-:W-:Y:S01]  /*481c0*/  IMAD R199, R199, 0x8b, RZ ;  /* 0x0000008bc7c77824 */ /* 0x000fe200078e02ff */
[----:B------:R-:W0:Y:S01]  /*481d0*/  LDC R41, c[0x0][0x278] ;  /* 0x00009e00ff297b82 */ /* 0x000e220000000800 */
[----:B--2---:R-:W-:Y:S01]  /*481e0*/  IADD3 R6, P4, R47, R4, RZ ;  /* 0x000000042f067210 */ /* 0x004fe20007f9e0ff */
[----:B------:R2:W-:Y:S01]  /*481f0*/  STL.64 [R1+0xbd8], R8 ;  /* 0x000bd80801007387 */ /* 0x0005e20000100a00 */
[----:B------:R-:W-:-:S02]  /*48200*/  LEA.HI.X.SX32 R103, R48, R5, 0x1, P5 ;  /* 0x0000000530677211 */ /* 0x000fc400028f0eff */
[-C--:B------:R-:W-:Y:S02]  /*48210*/  LEA.HI.X.SX32 R7, R47, R5.reuse, 0x1, P4 ;  /* 0x000000052f077211 */ /* 0x080fe400020f0eff */
[CC--:B------:R-:W-:Y:S01]  /*48220*/  IADD3 R10, P4, R50.reuse, R4.reuse, RZ ;  /* 0x00000004320a7210 */ /* 0x0c0fe20007f9e0ff */
[----:B------:R-:W-:Y:S01]  /*48230*/  IMAD R205, R205, 0x91, RZ ;  /* 0x00000091cdcd7824 */ /* 0x000fe200078e02ff */
[-C--:B------:R-:W-:Y:S01]  /*48240*/  IADD3 R100, P6, R49, R4.reuse, RZ ;  /* 0x0000000431647210 */ /* 0x080fe20007fde0ff */
[----:B------:R4:W-:Y:S01]  /*48250*/  STL.64 [R1+0xbd0], R6 ;  /* 0x000bd00601007387 */ /* 0x0009e20000100a00 */
[-C--:B------:R-:W-:Y:S01]  /*48260*/  LEA.HI.X.SX32 R11, R50, R5.reuse, 0x1, P4 ;  /* 0x00000005320b7211 */ /* 0x080fe200020f0eff */
[----:B------:R-:W-:Y:S01]  /*48270*/  IMAD R206, R206, 0x92, RZ ;  /* 0x00000092cece7824 */ /* 0x000fe200078e02ff */
[----:B------:R-:W1:Y:S01]  /*48280*/  LDC R37, c[0x0][0x278] ;  /* 0x00009e00ff257b82 */ /* 0x000e620000000800 */
[----:B--2---:R-:W-:Y:S02]  /*48290*/  IADD3 R8, P5, R51, R4, RZ ;  /* 0x0000000433087210 */ /* 0x004fe40007fbe0ff */
[----:B------:R-:W-:-:S02]  /*482a0*/  LEA.HI.X.SX32 R101, R49, R5, 0x1, P6 ;  /* 0x0000000531657211 */ /* 0x000fc400030f0eff */
[-C--:B------:R-:W-:Y:S01]  /*482b0*/  LEA.HI.X.SX32 R9, R51, R5.reuse, 0x1, P5 ;  /* 0x0000000533097211 */ /* 0x080fe200028f0eff */
[----:B------:R2:W-:Y:S01]  /*482c0*/  STL.64 [R1+0xbb8], R10 ;  /* 0x000bb80a01007387 */ /* 0x0005e20000100a00 */
[----:B------:R-:W-:Y:S01]  /*482d0*/  IMAD R207, R207, 0x93, RZ ;  /* 0x00000093cfcf7824 */ /* 0x000fe200078e02ff */
[----:B------:R-:W1:Y:S01]  /*482e0*/  LDC R47, c[0x0][0x278] ;  /* 0x00009e00ff2f7b82 */ /* 0x000e620000000800 */
[CC--:B----4-:R-:W-:Y:S01]  /*482f0*/  IADD3 R6, P6, R52.reuse, R4.reuse, RZ ;  /* 0x0000000434067210 */ /* 0x0d0fe20007fde0ff */
[----:B------:R4:W-:Y:S03]  /*48300*/  STL.64 [R1+0xbb0], R8 ;  /* 0x000bb00801007387 */ /* 0x0009e60000100a00 */
[----:B------:R-:W-:Y:S01]  /*48310*/  LEA.HI.X.SX32 R7, R52, R5, 0x1, P6 ;  /* 0x0000000534077211 */ /* 0x000fe200030f0eff */
[----:B------:R-:W-:Y:S02]  /*48320*/  IMAD R210, R210, 0x96, RZ ;  /* 0x00000096d2d27824 */ /* 0x000fe400078e02ff */
[----:B------:R-:W-:Y:S01]  /*48330*/  IMAD R213, R213, 0x99, RZ ;  /* 0x00000099d5d57824 */ /* 0x000fe200078e02ff */
[----:B------:R-:W1:Y:S01]  /*48340*/  LDC R43, c[0x0][0x278] ;  /* 0x00009e00ff2b7b82 */ /* 0x000e620000000800 */
[----:B--2---:R-:W-:-:S02]  /*48350*/  IADD3 R10, P4, R53, R4, RZ ;  /* 0x00000004350a7210 */ /* 0x004fc40007f9e0ff */
[-C--:B----4-:R-:W-:Y:S01]  /*48360*/  IADD3 R8, P5, R54, R4.reuse, RZ ;  /* 0x0000000436087210 */ /* 0x090fe20007fbe0ff */
[----:B------:R2:W-:Y:S01]  /*48370*/  STL.64 [R1+0xba8], R6 ;  /* 0x000ba80601007387 */ /* 0x0005e20000100a00 */
[-C--:B------:R-:W-:Y:S01]  /*48380*/  IADD3 R12, P6, R55, R4.reuse, RZ ;  /* 0x00000004370c7210 */ /* 0x080fe20007fde0ff */
[----:B------:R-:W-:Y:S01]  /*48390*/  IMAD R214, R214, 0x9a, RZ ;  /* 0x0000009ad6d67824 */ /* 0x000fe200078e02ff */
[-C--:B------:R-:W-:Y:S01]  /*483a0*/  LEA.HI.X.SX32 R11, R53, R5.reuse, 0x1, P4 ;  /* 0x00000005350b7211 */ /* 0x080fe200020f0eff */
[----:B------:R-:W-:Y:S01]  /*483b0*/  IMAD R215, R215, 0x9b, RZ ;  /* 0x0000009bd7d77824 */ /* 0x000fe200078e02ff */
[-C--:B------:R-:W-:Y:S01]  /*483c0*/  LEA.HI.X.SX32 R9, R54, R5.reuse, 0x1, P5 ;  /* 0x0000000536097211 */ /* 0x080fe200028f0eff */
[----:B------:R-:W-:Y:S01]  /*483d0*/  IMAD R221, R221, 0xa1, RZ ;  /* 0x000000a1dddd7824 */ /* 0x000fe200078e02ff */
[-C--:B------:R-:W-:Y:S01]  /*483e0*/  LEA.HI.X.SX32 R13, R55, R5.reuse, 0x1, P6 ;  /* 0x00000005370d7211 */ /* 0x080fe200030f0eff */
[----:B------:R-:W-:Y:S01]  /*483f0*/  IMAD R222, R222, 0xa2, RZ ;  /* 0x000000a2dede7824 */ /* 0x000fe200078e02ff */
[----:B------:R-:W4:Y:S01]  /*48400*/  LDC R27, c[0x0][0x278] ;  /* 0x00009e00ff1b7b82 */ /* 0x000f220000000800 */
[CC--:B--2---:R-:W-:Y:S01]  /*48410*/  IADD3 R6, P4, R56.reuse, R4.reuse, RZ ;  /* 0x0000000438067210 */ /* 0x0c4fe20007f9e0ff */
[----:B------:R2:W-:Y:S03]  /*48420*/  STL.64 [R1+0xb98], R8 ;  /* 0x000b980801007387 */ /* 0x0005e60000100a00 */
[----:B------:R-:W-:Y:S01]  /*48430*/  LEA.HI.X.SX32 R7, R56, R5, 0x1, P4 ;  /* 0x0000000538077211 */ /* 0x000fe200020f0eff */
[----:B------:R3:W-:Y:S01]  /*48440*/  STL.64 [R1+0xb90], R12 ;  /* 0x000b900c01007387 */ /* 0x0007e20000100a00 */
[-C--:B------:R-:W-:Y:S01]  /*48450*/  IADD3 R14, P6, R58, R4.reuse, RZ ;  /* 0x000000043a0e7210 */ /* 0x080fe20007fde0ff */
[----:B------:R-:W-:Y:S01]  /*48460*/  IMAD R223, R223, 0xa3, RZ ;  /* 0x000000a3dfdf7824 */ /* 0x000fe200078e02ff */
[----:B------:R-:W4:Y:S01]  /*48470*/  LDC R33, c[0x0][0x278] ;  /* 0x00009e00ff217b82 */ /* 0x000f220000000800 */
[----:B------:R0:W-:Y:S01]  /*48480*/  STL.64 [R1+0xb88], R6 ;  /* 0x000b880601007387 */ /* 0x0001e20000100a00 */
[----:B--2---:R-:W-:Y:S01]  /*48490*/  IADD3 R8, P5, R57, R4, RZ ;  /* 0x0000000439087210 */ /* 0x004fe20007fbe0ff */
[----:B------:R-:W-:-:S02]  /*484a0*/  IMAD R229, R229, 0xa9, RZ ;  /* 0x000000a9e5e57824 */ /* 0x000fc400078e02ff */
[----:B------:R-:W-:Y:S01]  /*484b0*/  IMAD R230, R230, 0xaa, RZ ;  /* 0x000000aae6e67824 */ /* 0x000fe200078e02ff */
[-C--:B---3--:R-:W-:Y:S01]  /*484c0*/  IADD3 R12, P4, R59, R4.reuse, RZ ;  /* 0x000000043b0c7210 */ /* 0x088fe20007f9e0ff */
[----:B------:R-:W-:Y:S01]  /*484d0*/  IMAD R231, R231, 0xab, RZ ;  /* 0x000000abe7e77824 */ /* 0x000fe200078e02ff */
[-C--:B------:R-:W-:Y:S01]  /*484e0*/  LEA.HI.X.SX32 R9, R57, R5.reuse, 0x1, P5 ;  /* 0x0000000539097211 */ /* 0x080fe200028f0eff */
[----:B------:R-:W-:Y:S01]  /*484f0*/  IMAD R236, R236, 0xb0, RZ ;  /* 0x000000b0ecec7824 */ /* 0x000fe200078e02ff */
[-C--:B0-----:R-:W-:Y:S01]  /*48500*/  IADD3 R6, P5, R60, R4.reuse, RZ ;  /* 0x000000043c067210 */ /* 0x081fe20007fbe0ff */
[----:B------:R-:W-:Y:S01]  /*48510*/  IMAD R237, R237, 0xb1, RZ ;  /* 0x000000b1eded7824 */ /* 0x000fe200078e02ff */
[-C--:B------:R-:W-:Y:S01]  /*48520*/  LEA.HI.X.SX32 R15, R58, R5.reuse, 0x1, P6 ;  /* 0x000000053a0f7211 */ /* 0x080fe200030f0eff */
[----:B------:R-:W-:Y:S01]  /*48530*/  IMAD R238, R238, 0xb2, RZ ;  /* 0x000000b2eeee7824 */ /* 0x000fe200078e02ff */
[-C--:B------:R-:W-:Y:S01]  /*48540*/  LEA.HI.X.SX32 R13, R59, R5.reuse, 0x1, P4 ;  /* 0x000000053b0d7211 */ /* 0x080fe200020f0eff */
[----:B------:R-:W-:Y:S01]  /*48550*/  IMAD R239, R239, 0xb3, RZ ;  /* 0x000000b3efef7824 */ /* 0x000fe200078e02ff */
[----:B------:R-:W-:Y:S01]  /*48560*/  LEA.HI.X.SX32 R7, R60, R5, 0x1, P5 ;  /* 0x000000053c077211 */ /* 0x000fe200028f0eff */
[----:B------:R0:W-:Y:S01]  /*48570*/  STL.64 [R1+0xb78], R14 ;  /* 0x000b780e01007387 */ /* 0x0001e20000100a00 */
[----:B------:R-:W-:Y:S01]  /*48580*/  IMAD R240, R240, 0xb4, RZ ;  /* 0x000000b4f0f07824 */ /* 0x000fe200078e02ff */
[----:B------:R-:W2:Y:S02]  /*48590*/  LDC R39, c[0x0][0x278] ;  /* 0x00009e00ff277b82 */ /* 0x000ea40000000800 */
[----:B------:R3:W-:Y:S04]  /*485a0*/  STL.64 [R1+0xb70], R12 ;  /* 0x000b700c01007387 */ /* 0x0007e80000100a00 */
[----:B------:R1:W-:Y:S01]  /*485b0*/  STL.64 [R1+0xb68], R6 ;  /* 0x000b680601007387 */ /* 0x0003e20000100a00 */
[----:B------:R-:W-:Y:S01]  /*485c0*/  IMAD R241, R241, 0xb5, RZ ;  /* 0x000000b5f1f17824 */ /* 0x000fe200078e02ff */
[----:B------:R-:W2:Y:S01]  /*485d0*/  LDC R45, c[0x0][0x278] ;  /* 0x00009e00ff2d7b82 */ /* 0x000ea20000000800 */
[----:B0-----:R-:W-:-:S02]  /*485e0*/  IADD3 R14, P6, R61, R4, RZ ;  /* 0x000000043d0e7210 */ /* 0x001fc40007fde0ff */
[-C--:B---3--:R-:W-:Y:S02]  /*485f0*/  IADD3 R12, P4, R62, R4.reuse, RZ ;  /* 0x000000043e0c7210 */ /* 0x088fe40007f9e0ff */
[-C--:B------:R-:W-:Y:S01]  /*48600*/  LEA.HI.X.SX32 R15, R61, R5.reuse, 0x1, P6 ;  /* 0x000000053d0f7211 */ /* 0x080fe200030f0eff */
[----:B------:R-:W-:Y:S01]  /*48610*/  IMAD R242, R242, 0xb6, RZ ;  /* 0x000000b6f2f27824 */ /* 0x000fe200078e02ff */
[-C--:B-1----:R-:W-:Y:S01]  /*48620*/  IADD3 R6, P5, R63, R4.reuse, RZ ;  /* 0x000000043f067210 */ /* 0x082fe20007fbe0ff */
[----:B------:R-:W-:Y:S01]  /*48630*/  IMAD R243, R243, 0xb7, RZ ;  /* 0x000000b7f3f37824 */ /* 0x000fe200078e02ff */
[-C--:B------:R-:W-:Y:S01]  /*48640*/  LEA.HI.X.SX32 R13, R62, R5.reuse, 0x1, P4 ;  /* 0x000000053e0d7211 */ /* 0x080fe200020f0eff */
[----:B------:R-:W-:Y:S01]  /*48650*/  IMAD R244, R244, 0xb8, RZ ;  /* 0x000000b8f4f47824 */ /* 0x000fe200078e02ff */
[----:B------:R-:W-:Y:S01]  /*48660*/  LEA.HI.X.SX32 R7, R63, R5, 0x1, P5 ;  /* 0x000000053f077211 */ /* 0x000fe200028f0eff */
[----:B------:R0:W-:Y:S01]  /*48670*/  STL.64 [R1+0xb60], R14 ;  /* 0x000b600e01007387 */ /* 0x0001e20000100a00 */
[----:B------:R-:W-:Y:S01]  /*48680*/  IMAD R245, R245, 0xb9, RZ ;  /* 0x000000b9f5f57824 */ /* 0x000fe200078e02ff */
[----:B------:R-:W1:Y:S02]  /*48690*/  LDC R51, c[0x0][0x278] ;  /* 0x00009e00ff337b82 */ /* 0x000e640000000800 */
[----:B------:R3:W-:Y:S04]  /*486a0*/  STL.64 [R1+0xb58], R12 ;  /* 0x000b580c01007387 */ /* 0x0007e80000100a00 */
[----:B------:R4:W-:Y:S01]  /*486b0*/  STL.64 [R1+0xb50], R6 ;  /* 0x000b500601007387 */ /* 0x0009e20000100a00 */
[----:B------:R-:W-:Y:S01]  /*486c0*/  IMAD R246, R246, 0xba, RZ ;  /* 0x000000baf6f67824 */ /* 0x000fe200078e02ff */
[----:B------:R-:W1:Y:S01]  /*486d0*/  LDC R61, c[0x0][0x278] ;  /* 0x00009e00ff3d7b82 */ /* 0x000e620000000800 */
[----:B0-----:R-:W-:-:S02]  /*486e0*/  IADD3 R14, P6, R64, R4, RZ ;  /* 0x00000004400e7210 */ /* 0x001fc40007fde0ff */
[-C--:B---3--:R-:W-:Y:S02]  /*486f0*/  IADD3 R12, P4, R65, R4.reuse, RZ ;  /* 0x00000004410c7210 */ /* 0x088fe40007f9e0ff */
[-C--:B------:R-:W-:Y:S01]  /*48700*/  LEA.HI.X.SX32 R15, R64, R5.reuse, 0x1, P6 ;  /* 0x00000005400f7211 */ /* 0x080fe200030f0eff */
[----:B------:R-:W-:Y:S01]  /*48710*/  IMAD R247, R247, 0xbb, RZ ;  /* 0x000000bbf7f77824 */ /* 0x000fe200078e02ff */
[-C--:B----4-:R-:W-:Y:S01]  /*48720*/  IADD3 R6, P5, R66, R4.reuse, RZ ;  /* 0x0000000442067210 */ /* 0x090fe20007fbe0ff */
[----:B------:R-:W-:Y:S01]  /*48730*/  IMAD R249, R249, 0xbd, RZ ;  /* 0x000000bdf9f97824 */ /* 0x000fe200078e02ff */
[-C--:B------:R-:W-:Y:S01]  /*48740*/  LEA.HI.X.SX32 R13, R65, R5.reuse, 0x1, P4 ;  /* 0x00000005410d7211 */ /* 0x080fe200020f0eff */
[----:B------:R-:W-:Y:S01]  /*48750*/  IMAD R250, R250, 0xbe, RZ ;  /* 0x000000befafa7824 */ /* 0x000fe200078e02ff */
[----:B------:R-:W-:Y:S01]  /*48760*/  LEA.HI.X.SX32 R7, R66, R5, 0x1, P5 ;  /* 0x0000000542077211 */ /* 0x000fe200028f0eff */
[----:B------:R0:W-:Y:S01]  /*48770*/  STL.64 [R1+0xb48], R14 ;  /* 0x000b480e01007387 */ /* 0x0001e20000100a00 */
[----:B------:R-:W-:Y:S01]  /*48780*/  IMAD R251, R251, 0xbf, RZ ;  /* 0x000000bffbfb7824 */ /* 0x000fe200078e02ff */
[----:B------:R-:W3:Y:S02]  /*48790*/  LDC R53, c[0x0][0x278] ;  /* 0x00009e00ff357b82 */ /* 0x000ee40000000800 */
[----:B------:R4:W-:Y:S04]  /*487a0*/  STL.64 [R1+0xb40], R12 ;  /* 0x000b400c01007387 */ /* 0x0009e80000100a00 */
[----:B------:R2:W-:Y:S01]  /*487b0*/  STL.64 [R1+0xb38], R6 ;  /* 0x000b380601007387 */ /* 0x0005e20000100a00 */
[----:B------:R-:W-:Y:S01]  /*487c0*/  IMAD R28, R25, 0x1a7, RZ ;  /* 0x000001a7191c7824 */ /* 0x000fe200078e02ff */
[----:B------:R-:W3:Y:S01]  /*487d0*/  LDC R57, c[0x0][0x278] ;  /* 0x00009e00ff397b82 */ /* 0x000ee20000000800 */
[----:B0-----:R-:W-:-:S02]  /*487e0*/  IADD3 R14, P6, R67, R4, RZ ;  /* 0x00000004430e7210 */ /* 0x001fc40007fde0ff */
[CC--:B----4-:R-:W-:Y:S02]  /*487f0*/  IADD3 R12, P4, R68.reuse, R4.reuse, RZ ;  /* 0x00000004440c7210 */ /* 0x0d0fe40007f9e0ff */
[-C--:B------:R-:W-:Y:S01]  /*48800*/  LEA.HI.X.SX32 R15, R67, R5.reuse, 0x1, P6 ;  /* 0x00000005430f7211 */ /* 0x080fe200030f0eff */
[----:B------:R-:W-:Y:S01]  /*48810*/  IMAD R40, R35, 0x1ad, RZ ;  /* 0x000001ad23287824 */ /* 0x000fe200078e02ff */
[-C--:B--2---:R-:W-:Y:S01]  /*48820*/  IADD3 R6, P5, R69, R4.reuse, RZ ;  /* 0x0000000445067210 */ /* 0x084fe20007fbe0ff */
        /* <DEDUP_REMOVED lines=12> */
[CC--:B----4-:R-:W-:Y:S02]  /*488f0*/  IADD3 R12, P4, R71.reuse, R4.reuse, RZ ;  /* 0x00000004470c7210 */ /* 0x0d0fe40007f9e0ff */
[-C--:B------:R-:W-:Y:S02]  /*48900*/  LEA.HI.X.SX32 R15, R70, R5.reuse, 0x1, P6 ;  /* 0x00000005460f7211 */ /* 0x080fe400030f0eff */
[CC--:B-1----:R-:W-:Y:S02]  /*48910*/  IADD3 R6, P5, R72.reuse, R4.reuse, RZ ;  /* 0x0000000448067210 */ /* 0x0c2fe40007fbe0ff */
[-C--:B------:R-:W-:Y:S02]  /*48920*/  LEA.HI.X.SX32 R13, R71, R5.reuse, 0x1, P4 ;  /* 0x00000005470d7211 */ /* 0x080fe400020f0eff */
        /* <DEDUP_REMOVED lines=9> */
[CC--:B----4-:R-:W-:Y:S02]  /*489c0*/  IADD3 R12, P4, R74.reuse, R4.reuse, RZ ;  /* 0x000000044a0c7210 */ /* 0x0d0fe40007f9e0ff */
[-C--:B------:R-:W-:Y:S02]  /*489d0*/  LEA.HI.X.SX32 R15, R73, R5.reuse, 0x1, P6 ;  /* 0x00000005490f7211 */ /* 0x080fe400030f0eff */
[CC--:B---3--:R-:W-:Y:S02]  /*489e0*/  IADD3 R6, P5, R75.reuse, R4.reuse, RZ ;  /* 0x000000044b067210 */ /* 0x0c8fe40007fbe0ff */
[-C--:B------:R-:W-:Y:S02]  /*489f0*/  LEA.HI.X.SX32 R13, R74, R5.reuse, 0x1, P4 ;  /* 0x000000054a0d7211 */ /* 0x080fe400020f0eff */
[----:B------:R-:W-:Y:S01]  /*48a00*/  LEA.HI.X.SX32 R7, R75, R5, 0x1, P5 ;  /* 0x000000054b077211 */ /* 0x000fe200028f0eff */
[----:B------:R0:W-:Y:S01]  /*48a10*/  STL.64 [R1+0xb00], R14 ;  /* 0x000b000e01007387 */ /* 0x0001e20000100a00 */
[----:B------:R-:W-:Y:S01]  /*48a20*/  IMAD R38, R33, 0x1ac, RZ ;  /* 0x000001ac21267824 */ /* 0x000fe200078e02ff */
[----:B------:R-:W3:Y:S02]  /*48a30*/  LDC R75, c[0x0][0x278] ;  /* 0x00009e00ff4b7b82 */ /* 0x000ee40000000800 */
[----:B------:R4:W-:Y:S04]  /*48a40*/  STL.64 [R1+0xaf8], R12 ;  /* 0x000af80c01007387 */ /* 0x0009e80000100a00 */
[----:B------:R2:W-:Y:S01]  /*48a50*/  STL.64 [R1+0xaf0], R6 ;  /* 0x000af00601007387 */ /* 0x0005e20000100a00 */
[----:B0-----:R-:W-:-:S02]  /*48a60*/  IADD3 R14, P6, R76, R4, RZ ;  /* 0x000000044c0e7210 */ /* 0x001fc40007fde0ff */
[-C--:B----4-:R-:W-:Y:S02]  /*48a70*/  IADD3 R12, P4, R77, R4.reuse, RZ ;  /* 0x000000044d0c7210 */ /* 0x090fe40007f9e0ff */
[-C--:B------:R-:W-:Y:S02]  /*48a80*/  LEA.HI.X.SX32 R15, R76, R5.reuse, 0x1, P6 ;  /* 0x000000054c0f7211 */ /* 0x080fe400030f0eff */
[CC--:B--2---:R-:W-:Y:S01]  /*48a90*/  IADD3 R6, P5, R78.reuse, R4.reuse, RZ ;  /* 0x000000044e067210 */ /* 0x0c4fe20007fbe0ff */
        /* <DEDUP_REMOVED lines=9> */
[----:B0-----:R-:W-:-:S02]  /*48b30*/  IADD3 R14, P6, R79, R4, RZ ;  /* 0x000000044f0e7210 */ /* 0x001fc40007fde0ff */
[CC--:B----4-:R-:W-:Y:S02]  /*48b40*/  IADD3 R12, P4, R80.reuse, R4.reuse, RZ ;  /* 0x00000004500c7210 */ /* 0x0d0fe40007f9e0ff */
[-C--:B------:R-:W-:Y:S02]  /*48b50*/  LEA.HI.X.SX32 R15, R79, R5.reuse, 0x1, P6 ;  /* 0x000000054f0f7211 */ /* 0x080fe400030f0eff */
[-C--:B-1----:R-:W-:Y:S01]  /*48b60*/  IADD3 R6, P5, R81, R4.reuse, RZ ;  /* 0x0000000451067210 */ /* 0x082fe20007fbe0ff */
[----:B------:R-:W-:Y:S01]  /*48b70*/  IMAD R66, R61, 0x1ba, RZ ;  /* 0x000001ba3d427824 */ /* 0x000fe200078e02ff */
[-C--:B------:R-:W-:Y:S01]  /*48b80*/  LEA.HI.X.SX32 R13, R80, R5.reuse, 0x1, P4 ;  /* 0x00000005500d7211 */ /* 0x080fe200020f0eff */
[----:B------:R-:W0:Y:S01]  /*48b90*/  LDC R79, c[0x0][0x278] ;  /* 0x00009e00ff4f7b82 */ /* 0x000e220000000800 */
[----:B------:R-:W-:Y:S01]  /*48ba0*/  LEA.HI.X.SX32 R7, R81, R5, 0x1, P5 ;  /* 0x0000000551077211 */ /* 0x000fe200028f0eff */
[----:B------:R1:W-:Y:S04]  /*48bb0*/  STL.64 [R1+0xad0], R14 ;  /* 0x000ad00e01007387 */ /* 0x0003e80000100a00 */
[----:B------:R4:W-:Y:S01]  /*48bc0*/  STL.64 [R1+0xac8], R12 ;  /* 0x000ac80c01007387 */ /* 0x0009e20000100a00 */
[----:B------:R-:W-:Y:S01]  /*48bd0*/  IMAD R58, R53, 0x1b6, RZ ;  /* 0x000001b6353a7824 */ /* 0x000fe200078e02ff */
[----:B------:R-:W2:Y:S02]  /*48be0*/  LDC R80, c[0x0][0x278] ;  /* 0x00009e00ff507b82 */ /* 0x000ea40000000800 */
[----:B------:R3:W-:Y:S01]  /*48bf0*/  STL.64 [R1+0xac0], R6 ;  /* 0x000ac00601007387 */ /* 0x0007e20000100a00 */
[----:B-1----:R-:W-:-:S02]  /*48c00*/  IADD3 R14, P6, R82, R4, RZ ;  /* 0x00000004520e7210 */ /* 0x002fc40007fde0ff */
[CC--:B----4-:R-:W-:Y:S02]  /*48c10*/  IADD3 R12, P4, R83.reuse, R4.reuse, RZ ;  /* 0x00000004530c7210 */ /* 0x0d0fe40007f9e0ff */
[-C--:B------:R-:W-:Y:S02]  /*48c20*/  LEA.HI.X.SX32 R15, R82, R5.reuse, 0x1, P6 ;  /* 0x00000005520f7211 */ /* 0x080fe400030f0eff */
[CC--:B---3--:R-:W-:Y:S02]  /*48c30*/  IADD3 R6, P5, R84.reuse, R4.reuse, RZ ;  /* 0x0000000454067210 */ /* 0x0c8fe40007fbe0ff */
[-C--:B------:R-:W-:Y:S02]  /*48c40*/  LEA.HI.X.SX32 R13, R83, R5.reuse, 0x1, P4 ;  /* 0x00000005530d7211 */ /* 0x080fe400020f0eff */
[----:B------:R-:W-:Y:S01]  /*48c50*/  LEA.HI.X.SX32 R7, R84, R5, 0x1, P5 ;  /* 0x0000000554077211 */ /* 0x000fe200028f0eff */
[----:B------:R1:W-:Y:S01]  /*48c60*/  STL.64 [R1+0xab8], R14 ;  /* 0x000ab80e01007387 */ /* 0x0003e20000100a00 */
[----:B------:R-:W3:Y:S03]  /*48c70*/  LDC R83, c[0x0][0x278] ;  /* 0x00009e00ff537b82 */ /* 0x000ee60000000800 */
[----:B------:R4:W-:Y:S04]  /*48c80*/  STL.64 [R1+0xab0], R12 ;  /* 0x000ab00c01007387 */ /* 0x0009e80000100a00 */
[----:B------:R0:W-:Y:S01]  /*48c90*/  STL.64 [R1+0xaa8], R6 ;  /* 0x000aa80601007387 */ /* 0x0001e20000100a00 */
[----:B------:R-:W-:Y:S01]  /*48ca0*/  IMAD R62, R57, 0x1b8, RZ ;  /* 0x000001b8393e7824 */ /* 0x000fe200078e02ff */
[----:B------:R-:W3:Y:S01]  /*48cb0*/  LDC R84, c[0x0][0x278] ;  /* 0x00009e00ff547b82 */ /* 0x000ee20000000800 */
[----:B-1----:R-:W-:-:S02]  /*48cc0*/  IADD3 R14, P6, R85, R4, RZ ;  /* 0x00000004550e7210 */ /* 0x002fc40007fde0ff */
[CC--:B----4-:R-:W-:Y:S02]  /*48cd0*/  IADD3 R12, P4, R86.reuse, R4.reuse, RZ ;  /* 0x00000004560c7210 */ /* 0x0d0fe40007f9e0ff */
[-C--:B------:R-:W-:Y:S02]  /*48ce0*/  LEA.HI.X.SX32 R15, R85, R5.reuse, 0x1, P6 ;  /* 0x00000005550f7211 */ /* 0x080fe400030f0eff */
[CC--:B0-----:R-:W-:Y:S02]  /*48cf0*/  IADD3 R6, P5, R87.reuse, R4.reuse, RZ ;  /* 0x0000000457067210 */ /* 0x0c1fe40007fbe0ff */
[-C--:B------:R-:W-:Y:S02]  /*48d00*/  LEA.HI.X.SX32 R13, R86, R5.reuse, 0x1, P4 ;  /* 0x00000005560d7211 */ /* 0x080fe400020f0eff */
[----:B------:R-:W-:Y:S01]  /*48d10*/  LEA.HI.X.SX32 R7, R87, R5, 0x1, P5 ;  /* 0x0000000557077211 */ /* 0x000fe200028f0eff */
[----:B------:R0:W-:Y:S01]  /*48d20*/  STL.64 [R1+0xaa0], R14 ;  /* 0x000aa00e01007387 */ /* 0x0001e20000100a00 */
[----:B------:R-:W1:Y:S03]  /*48d30*/  LDC R87, c[0x0][0x278] ;  /* 0x00009e00ff577b82 */ /* 0x000e660000000800 */
[----:B------:R4:W-:Y:S04]  /*48d40*/  STL.64 [R1+0xa98], R12 ;  /* 0x000a980c01007387 */ /* 0x0009e80000100a00 */
[----:B------:R2:W-:Y:S01]  /*48d50*/  STL.64 [R1+0xa90], R6 ;  /* 0x000a900601007387 */ /* 0x0005e20000100a00 */
[----:B0-----:R-:W-:-:S02]  /*48d60*/  IADD3 R14, P6, R88, R4, RZ ;  /* 0x00000004580e7210 */ /* 0x001fc40007fde0ff */
[CC--:B----4-:R-:W-:Y:S02]  /*48d70*/  IADD3 R12, P4, R89.reuse, R4.reuse, RZ ;  /* 0x00000004590c7210 */ /* 0x0d0fe40007f9e0ff */
[-C--:B------:R-:W-:Y:S02]  /*48d80*/  LEA.HI.X.SX32 R15, R88, R5.reuse, 0x1, P6 ;  /* 0x00000005580f7211 */ /* 0x080fe400030f0eff */
[CC--:B--2---:R-:W-:Y:S01]  /*48d90*/  IADD3 R6, P5, R90.reuse, R4.reuse, RZ ;  /* 0x000000045a067210 */ /* 0x0c4fe20007fbe0ff */
[----:B------:R-:W0:Y:S01]  /*48da0*/  LDC R88, c[0x0][0x278] ;  /* 0x00009e00ff587b82 */ /* 0x000e220000000800 */
[-C--:B------:R-:W-:Y:S02]  /*48db0*/  LEA.HI.X.SX32 R13, R89, R5.reuse, 0x1, P4 ;  /* 0x00000005590d7211 */ /* 0x080fe400020f0eff */
[----:B------:R-:W-:Y:S01]  /*48dc0*/  LEA.HI.X.SX32 R7, R90, R5, 0x1, P5 ;  /* 0x000000055a077211 */ /* 0x000fe200028f0eff */
[----:B------:R2:W-:Y:S04]  /*48dd0*/  STL.64 [R1+0xa88], R14 ;  /* 0x000a880e01007387 */ /* 0x0005e80000100a00 */
[----:B------:R4:W-:Y:S04]  /*48de0*/  STL.64 [R1+0xa80], R12 ;  /* 0x000a800c01007387 */ /* 0x0009e80000100a00 */
[----:B------:R3:W-:Y:S01]  /*48df0*/  STL.64 [R1+0xa78], R6 ;  /* 0x000a780601007387 */ /* 0x0007e20000100a00 */
[----:B--2---:R-:W-:-:S02]  /*48e00*/  IADD3 R14, P6, R91, R4, RZ ;  /* 0x000000045b0e7210 */ /* 0x004fc40007fde0ff */
[CC--:B----4-:R-:W-:Y:S02]  /*48e10*/  IADD3 R12, P4, R92.reuse, R4.reuse, RZ ;  /* 0x000000045c0c7210 */ /* 0x0d0fe40007f9e0ff */
[-C--:B------:R-:W-:Y:S02]  /*48e20*/  LEA.HI.X.SX32 R15, R91, R5.reuse, 0x1, P6 ;  /* 0x000000055b0f7211 */ /* 0x080fe400030f0eff */
[CC--:B---3--:R-:W-:Y:S01]  /*48e30*/  IADD3 R6, P5, R93.reuse, R4.reuse, RZ ;  /* 0x000000045d067210 */ /* 0x0c8fe20007fbe0ff */
[----:B------:R-:W2:Y:S01]  /*48e40*/  LDC R91, c[0x0][0x278] ;  /* 0x00009e00ff5b7b82 */ /* 0x000ea20000000800 */
[-C--:B------:R-:W-:Y:S02]  /*48e50*/  LEA.HI.X.SX32 R13, R92, R5.reuse, 0x1, P4 ;  /* 0x000000055c0d7211 */ /* 0x080fe400020f0eff */
[----:B------:R-:W-:Y:S01]  /*48e60*/  LEA.HI.X.SX32 R7, R93, R5, 0x1, P5 ;  /* 0x000000055d077211 */ /* 0x000fe200028f0eff */
[----:B------:R3:W-:Y:S04]  /*48e70*/  STL.64 [R1+0xa70], R14 ;  /* 0x000a700e01007387 */ /* 0x0007e80000100a00 */
[----:B------:R4:W-:Y:S01]  /*48e80*/  STL.64 [R1+0xa68], R12 ;  /* 0x000a680c01007387 */ /* 0x0009e20000100a00 */
[----:B------:R-:W-:Y:S01]  /*48e90*/  IMAD R70, R65, 0x1bc, RZ ;  /* 0x000001bc41467824 */ /* 0x000fe200078e02ff */
[----:B------:R-:W0:Y:S02]  /*48ea0*/  LDC R92, c[0x0][0x278] ;  /* 0x00009e00ff5c7b82 */ /* 0x000e240000000800 */
[----:B------:R1:W-:Y:S01]  /*48eb0*/  STL.64 [R1+0xa60], R6 ;  /* 0x000a600601007387 */ /* 0x0003e20000100a00 */
[----:B---3--:R-:W-:-:S02]  /*48ec0*/  IADD3 R14, P6, R94, R4, RZ ;  /* 0x000000045e0e7210 */ /* 0x008fc40007fde0ff */
[CC--:B----4-:R-:W-:Y:S02]  /*48ed0*/  IADD3 R12, P4, R95.reuse, R4.reuse, RZ ;  /* 0x000000045f0c7210 */ /* 0x0d0fe40007f9e0ff */
[-C--:B------:R-:W-:Y:S02]  /*48ee0*/  LEA.HI.X.SX32 R15, R94, R5.reuse, 0x1, P6 ;  /* 0x000000055e0f7211 */ /* 0x080fe400030f0eff */
[CC--:B-1----:R-:W-:Y:S02]  /*48ef0*/  IADD3 R6, P5, R96.reuse, R4.reuse, RZ ;  /* 0x0000000460067210 */ /* 0x0c2fe40007fbe0ff */
[-C--:B------:R-:W-:Y:S02]  /*48f00*/  LEA.HI.X.SX32 R13, R95, R5.reuse, 0x1, P4 ;  /* 0x000000055f0d7211 */ /* 0x080fe400020f0eff */
[----:B------:R-:W-:Y:S01]  /*48f10*/  LEA.HI.X.SX32 R7, R96, R5, 0x1, P5 ;  /* 0x0000000560077211 */ /* 0x000fe200028f0eff */
[----:B------:R1:W-:Y:S01]  /*48f20*/  STL.64 [R1+0xa58], R14 ;  /* 0x000a580e01007387 */ /* 0x0003e20000100a00 */
[----:B------:R-:W3:Y:S03]  /*48f30*/  LDC R95, c[0x0][0x278] ;  /* 0x00009e00ff5f7b82 */ /* 0x000ee60000000800 */
[----:B------:R4:W-:Y:S04]  /*48f40*/  STL.64 [R1+0xa50], R12 ;  /* 0x000a500c01007387 */ /* 0x0009e80000100a00 */
[----:B------:R2:W-:Y:S01]  /*48f50*/  STL.64 [R1+0xa48], R6 ;  /* 0x000a480601007387 */ /* 0x0005e20000100a00 */
[----:B-1----:R-:W-:-:S02]  /*48f60*/  IADD3 R14, P6, R97, R4, RZ ;  /* 0x00000004610e7210 */ /* 0x002fc40007fde0ff */
[CC--:B----4-:R-:W-:Y:S02]  /*48f70*/  IADD3 R12, P4, R98.reuse, R4.reuse, RZ ;  /* 0x00000004620c7210 */ /* 0x0d0fe40007f9e0ff */
[-C--:B------:R-:W-:Y:S02]  /*48f80*/  LEA.HI.X.SX32 R15, R97, R5.reuse, 0x1, P6 ;  /* 0x00000005610f7211 */ /* 0x080fe400030f0eff */
[-C--:B--2---:R-:W-:Y:S01]  /*48f90*/  IADD3 R6, P5, R99, R4.reuse, RZ ;  /* 0x0000000463067210 */ /* 0x084fe20007fbe0ff */
[----:B------:R-:W-:Y:S01]  /*48fa0*/  IMAD R73, R67, 0x1bd, RZ ;  /* 0x000001bd43497824 */ /* 0x000fe200078e02ff */
[-C--:B------:R-:W-:Y:S01]  /*48fb0*/  LEA.HI.X.SX32 R13, R98, R5.reuse, 0x1, P4 ;  /* 0x00000005620d7211 */ /* 0x080fe200020f0eff */
[----:B------:R-:W1:Y:S01]  /*48fc0*/  LDC R97, c[0x0][0x278] ;  /* 0x00009e00ff617b82 */ /* 0x000e620000000800 */
[----:B------:R-:W-:Y:S01]  /*48fd0*/  LEA.HI.X.SX32 R7, R99, R5, 0x1, P5 ;  /* 0x0000000563077211 */ /* 0x000fe200028f0eff */
[----:B------:R2:W-:Y:S04]  /*48fe0*/  STL.64 [R1+0xa40], R14 ;  /* 0x000a400e01007387 */ /* 0x0005e80000100a00 */
[----:B------:R4:W-:Y:S01]  /*48ff0*/  STL.64 [R1+0xa38], R12 ;  /* 0x000a380c01007387 */ /* 0x0009e20000100a00 */
[----:B------:R-:W-:Y:S01]  /*49000*/  IMAD R77, R71, 0x1bf, RZ ;  /* 0x000001bf474d7824 */ /* 0x000fe200078e02ff */
[----:B------:R-:W1:Y:S02]  /*49010*/  LDC R98, c[0x0][0x278] ;  /* 0x00009e00ff627b82 */ /* 0x000e640000000800 */
[----:B------:R0:W-:Y:S01]  /*49020*/  STL.64 [R1+0xa30], R6 ;  /* 0x000a300601007387 */ /* 0x0001e20000100a00 */
[----:B--2---:R-:W-:-:S02]  /*49030*/  IADD3 R14, P6, R152, R4, RZ ;  /* 0x00000004980e7210 */ /* 0x004fc40007fde0ff */
[CC--:B----4-:R-:W-:Y:S02]  /*49040*/  IADD3 R12, P4, R153.reuse, R4.reuse, RZ ;  /* 0x00000004990c7210 */ /* 0x0d0fe40007f9e0ff */
[-C--:B------:R-:W-:Y:S02]  /*49050*/  LEA.HI.X.SX32 R15, R152, R5.reuse, 0x1, P6 ;  /* 0x00000005980f7211 */ /* 0x080fe400030f0eff */
[CC--:B0-----:R-:W-:Y:S02]  /*49060*/  IADD3 R6, P5, R154.reuse, R4.reuse, RZ ;  /* 0x000000049a067210 */ /* 0x0c1fe40007fbe0ff */
[-C--:B------:R-:W-:Y:S02]  /*49070*/  LEA.HI.X.SX32 R13, R153, R5.reuse, 0x1, P4 ;  /* 0x00000005990d7211 */ /* 0x080fe400020f0eff */
[----:B------:R-:W-:Y:S01]  /*49080*/  LEA.HI.X.SX32 R7, R154, R5, 0x1, P5 ;  /* 0x000000059a077211 */ /* 0x000fe200028f0eff */
[----:B------:R0:W-:Y:S01]  /*49090*/  STL.64 [R1+0xa28], R14 ;  /* 0x000a280e01007387 */ /* 0x0001e20000100a00 */
[----:B------:R-:W2:Y:S03]  /*490a0*/  LDC R153, c[0x0][0x278] ;  /* 0x00009e00ff997b82 */ /* 0x000ea60000000800 */
[----:B------:R4:W-:Y:S04]  /*490b0*/  STL.64 [R1+0xa20], R12 ;  /* 0x000a200c01007387 */ /* 0x0009e80000100a00 */
[----:B------:R3:W-:Y:S01]  /*490c0*/  STL.64 [R1+0xa18], R6 ;  /* 0x000a180601007387 */ /* 0x0007e20000100a00 */
[----:B0-----:R-:W-:-:S02]  /*490d0*/  IADD3 R14, P6, R155, R4, RZ ;  /* 0x000000049b0e7210 */ /* 0x001fc40007fde0ff */
[CC--:B----4-:R-:W-:Y:S02]  /*490e0*/  IADD3 R12, P4, R156.reuse, R4.reuse, RZ ;  /* 0x000000049c0c7210 */ /* 0x0d0fe40007f9e0ff */
[-C--:B------:R-:W-:Y:S02]  /*490f0*/  LEA.HI.X.SX32 R15, R155, R5.reuse, 0x1, P6 ;  /* 0x000000059b0f7211 */ /* 0x080fe400030f0eff */
[-C--:B---3--:R-:W-:Y:S01]  /*49100*/  IADD3 R6, P5, R157, R4.reuse, RZ ;  /* 0x000000049d067210 */ /* 0x088fe20007fbe0ff */
[----:B------:R-:W-:Y:S01]  /*49110*/  IMAD R78, R75, 0x1c0, RZ ;  /* 0x000001c04b4e7824 */ /* 0x000fe200078e02ff */
[-C--:B------:R-:W-:Y:S01]  /*49120*/  LEA.HI.X.SX32 R13, R156, R5.reuse, 0x1, P4 ;  /* 0x000000059c0d7211 */ /* 0x080fe200020f0eff */
[----:B------:R-:W0:Y:S01]  /*49130*/  LDC R155, c[0x0][0x278] ;  /* 0x00009e00ff9b7b82 */ /* 0x000e220000000800 */
        /* <DEDUP_REMOVED lines=13> */
[----:B------:R-:W-:Y:S01]  /*49210*/  IMAD R82, R79, 0x1c2, RZ ;  /* 0x000001c24f527824 */ /* 0x000fe200078e02ff */
[----:B------:R-:W3:Y:S02]  /*49220*/  LDC R159, c[0x0][0x278] ;  /* 0x00009e00ff9f7b82 */ /* 0x000ee40000000800 */
[----:B------:R4:W-:Y:S04]  /*49230*/  STL.64 [R1+0x9f0], R12 ;  /* 0x0009f00c01007387 */ /* 0x0009e80000100a00 */
[----:B------:R2:W-:Y:S01]  /*49240*/  STL.64 [R1+0x9e8], R6 ;  /* 0x0009e80601007387 */ /* 0x0005e20000100a00 */
[----:B-1----:R-:W-:-:S02]  /*49250*/  IADD3 R14, P6, R161, R4, RZ ;  /* 0x00000004a10e7210 */ /* 0x002fc40007fde0ff */
[-C--:B----4-:R-:W-:Y:S02]  /*49260*/  IADD3 R12, P4, R162, R4.reuse, RZ ;  /* 0x00000004a20c7210 */ /* 0x090fe40007f9e0ff */
[-C--:B------:R-:W-:Y:S02]  /*49270*/  LEA.HI.X.SX32 R15, R161, R5.reuse, 0x1, P6 ;  /* 0x00000005a10f7211 */ /* 0x080fe400030f0eff */
[CC--:B--2---:R-:W-:Y:S01]  /*49280*/  IADD3 R6, P5, R163.reuse, R4.reuse, RZ ;  /* 0x00000004a3067210 */ /* 0x0c4fe20007fbe0ff */
        /* <DEDUP_REMOVED lines=96> */
[CC--:B--2---:R-:W-:Y:S02]  /*49890*/  IADD3 R6, P5, R187.reuse, R4.reuse, RZ ;  /* 0x00000004bb067210 */ /* 0x0c4fe40007fbe0ff */
        /* <DEDUP_REMOVED lines=119> */
[CC--:B---3--:R-:W-:Y:S01]  /*4a010*/  IADD3 R6, P5, R217.reuse, R4.reuse, RZ ;  /* 0x00000004d9067210 */ /* 0x0c8fe20007fbe0ff */
[----:B------:R-:W0:Y:S01]  /*4a020*/  LDC R215, c[0x0][0x278] ;  /* 0x00009e00ffd77b82 */ /* 0x000e220000000800 */
[-C--:B------:R-:W-:Y:S02]  /*4a030*/  LEA.HI.X.SX32 R13, R216, R5.reuse, 0x1, P4 ;  /* 0x00000005d80d7211 */ /* 0x080fe400020f0eff */
[----:B------:R-:W-:Y:S01]  /*4a040*/  LEA.HI.X.SX32 R7, R217, R5, 0x1, P5 ;  /* 0x00000005d9077211 */ /* 0x000fe200028f0eff */
[----:B------:R3:W-:Y:S04]  /*4a050*/  STL.64 [R1+0x830], R14 ;  /* 0x0008300e01007387 */ /* 0x0007e80000100a00 */
[----:B------:R4:W-:Y:S01]  /*4a060*/  STL.64 [R1+0x828], R12 ;  /* 0x0008280c01007387 */ /* 0x0009e20000100a00 */
[----:B------:R-:W-:Y:S01]  /*4a070*/  IMAD R192, R184, 0x1df, RZ ;  /* 0x000001dfb8c07824 */ /* 0x000fe200078e02ff */
[----:B------:R-:W2:Y:S02]  /*4a080*/  LDC R217, c[0x0][0x278] ;  /* 0x00009e00ffd97b82 */ /* 0x000ea40000000800 */
[----:B------:R1:W-:Y:S01]  /*4a090*/  STL.64 [R1+0x820], R6 ;  /* 0x0008200601007387 */ /* 0x0003e20000100a00 */
[----:B---3--:R-:W-:-:S02]  /*4a0a0*/  IADD3 R14, P6, R218, R4, RZ ;  /* 0x00000004da0e7210 */ /* 0x008fc40007fde0ff */
[-C--:B----4-:R-:W-:Y:S02]  /*4a0b0*/  IADD3 R12, P4, R219, R4.reuse, RZ ;  /* 0x00000004db0c7210 */ /* 0x090fe40007f9e0ff */
[-C--:B------:R-:W-:Y:S02]  /*4a0c0*/  LEA.HI.X.SX32 R15, R218, R5.reuse, 0x1, P6 ;  /* 0x00000005da0f7211 */ /* 0x080fe400030f0eff */
[CC--:B-1----:R-:W-:Y:S01]  /*4a0d0*/  IADD3 R6, P5, R220.reuse, R4.reuse, RZ ;  /* 0x00000004dc067210 */ /* 0x0c2fe20007fbe0ff */
[----:B------:R-:W-:Y:S01]  /*4a0e0*/  IMAD R194, R189, 0x1e0, RZ ;  /* 0x000001e0bdc27824 */ /* 0x000fe200078e02ff */
[-C--:B------:R-:W-:Y:S01]  /*4a0f0*/  LEA.HI.X.SX32 R13, R219, R5.reuse, 0x1, P4 ;  /* 0x00000005db0d7211 */ /* 0x080fe200020f0eff */
[----:B------:R-:W-:Y:S01]  /*4a100*/  IMAD R197, R193, 0x1e1, RZ ;  /* 0x000001e1c1c57824 */ /* 0x000fe200078e02ff */
        /* <DEDUP_REMOVED lines=8> */
[CC--:B0-----:R-:W-:Y:S01]  /*4a190*/  IADD3 R6, P5, R223.reuse, R4.reuse, RZ ;  /* 0x00000004df067210 */ /* 0x0c1fe20007fbe0ff */
[----:B------:R-:W0:Y:S01]  /*4a1a0*/  LDC R221, c[0x0][0x278] ;  /* 0x00009e00ffdd7b82 */ /* 0x000e220000000800 */
[-C--:B------:R-:W-:Y:S02]  /*4a1b0*/  LEA.HI.X.SX32 R13, R222, R5.reuse, 0x1, P4 ;  /* 0x00000005de0d7211 */ /* 0x080fe400020f0eff */
[----:B------:R-:W-:Y:S01]  /*4a1c0*/  LEA.HI.X.SX32 R7, R223, R5, 0x1, P5 ;  /* 0x00000005df077211 */ /* 0x000fe200028f0eff */
[----:B------:R1:W-:Y:S04]  /*4a1d0*/  STL.64 [R1+0x800], R14 ;  /* 0x0008000e01007387 */ /* 0x0003e80000100a00 */
[----:B------:R4:W-:Y:S01]  /*4a1e0*/  STL.64 [R1+0x7f8], R12 ;  /* 0x0007f80c01007387 */ /* 0x0009e20000100a00 */
[----:B------:R-:W-:Y:S01]  /*4a1f0*/  IMAD R198, R190, 0x1e2, RZ ;  /* 0x000001e2bec67824 */ /* 0x000fe200078e02ff */
[----:B------:R-:W3:Y:S02]  /*4a200*/  LDC R223, c[0x0][0x278] ;  /* 0x00009e00ffdf7b82 */ /* 0x000ee40000000800 */
[----:B------:R2:W-:Y:S01]  /*4a210*/  STL.64 [R1+0x7f0], R6 ;  /* 0x0007f00601007387 */ /* 0x0005e20000100a00 */
[----:B-1----:R-:W-:-:S02]  /*4a220*/  IADD3 R14, P6, R224, R4, RZ ;  /* 0x00000004e00e7210 */ /* 0x002fc40007fde0ff */
        /* <DEDUP_REMOVED lines=8> */
[----:B------:R-:W2:Y:S03]  /*4a2b0*/  LDC R224, c[0x0][0x278] ;  /* 0x00009e00ffe07b82 */ /* 0x000ea60000000800 */
        /* <DEDUP_REMOVED lines=14> */
[----:B-1----:R-:W-:-:S02]  /*4a3a0*/  IADD3 R14, P6, R230, R4, RZ ;  /* 0x00000004e60e7210 */ /* 0x002fc40007fde0ff */
[-C--:B----4-:R-:W-:Y:S02]  /*4a3b0*/  IADD3 R12, P4, R231, R4.reuse, RZ ;  /* 0x00000004e70c7210 */ /* 0x090fe40007f9e0ff */
[-C--:B------:R-:W-:Y:S02]  /*4a3c0*/  LEA.HI.X.SX32 R15, R230, R5.reuse, 0x1, P6 ;  /* 0x00000005e60f7211 */ /* 0x080fe400030f0eff */
[CC--:B---3--:R-:W-:Y:S01]  /*4a3d0*/  IADD3 R6, P5, R232.reuse, R4.reuse, RZ ;  /* 0x00000004e8067210 */ /* 0x0c8fe20007fbe0ff */
        /* <DEDUP_REMOVED lines=58> */
[CC--:B0-----:R-:W-:Y:S01]  /*4a780*/  IADD3 R6, P5, R247.reuse, R4.reuse, RZ ;  /* 0x00000004f7067210 */ /* 0x0c1fe20007fbe0ff */
[----:B------:R-:W-:Y:S01]  /*4a790*/  IMAD R220, R212, 0x1ed, RZ ;  /* 0x000001edd4dc7824 */ /* 0x000fe200078e02ff */
[-C--:B------:R-:W-:Y:S01]  /*4a7a0*/  LEA.HI.X.SX32 R13, R246, R5.reuse, 0x1, P4 ;  /* 0x00000005f60d7211 */ /* 0x080fe200020f0eff */
[----:B------:R-:W0:Y:S01]  /*4a7b0*/  LDC R245, c[0x0][0x278] ;  /* 0x00009e00fff57b82 */ /* 0x000e220000000800 */
[----:B------:R-:W-:Y:S01]  /*4a7c0*/  LEA.HI.X.SX32 R7, R247, R5, 0x1, P5 ;  /* 0x00000005f7077211 */ /* 0x000fe200028f0eff */
[----:B------:R-:W-:Y:S04]  /*4a7d0*/  STL.64 [R1+0x740], R14 ;  /* 0x0007400e01007387 */ /* 0x000fe80000100a00 */
[----:B------:R-:W-:Y:S01]  /*4a7e0*/  STL.64 [R1+0x738], R12 ;  /* 0x0007380c01007387 */ /* 0x000fe20000100a00 */
[----:B------:R-:W-:Y:S01]  /*4a7f0*/  IMAD R222, R217, 0x1ee, RZ ;  /* 0x000001eed9de7824 */ /* 0x000fe200078e02ff */
[----:B------:R-:W1:Y:S02]  /*4a800*/  LDC R246, c[0x0][0x278] ;  /* 0x00009e00fff67b82 */ /* 0x000e640000000800 */
[----:B------:R4:W-:Y:S06]  /*4a810*/  STL.64 [R1+0x730], R6 ;  /* 0x0007300601007387 */ /* 0x0009ec0000100a00 */
[----:B----4-:R-:W4:Y:S01]  /*4a820*/  LDC R6, c[0x0][0x278] ;  /* 0x00009e00ff067b82 */ /* 0x010f220000000800 */
[----:B------:R-:W-:-:S02]  /*4a830*/  IADD3 R14, P6, R248, R4, RZ ;  /* 0x00000004f80e7210 */ /* 0x000fc40007fde0ff */
[CC--:B------:R-:W-:Y:S02]  /*4a840*/  IADD3 R12, P4, R249.reuse, R4.reuse, RZ ;  /* 0x00000004f90c7210 */ /* 0x0c0fe40007f9e0ff */
[-C--:B------:R-:W-:Y:S02]  /*4a850*/  LEA.HI.X.SX32 R15, R248, R5.reuse, 0x1, P6 ;  /* 0x00000005f80f7211 */ /* 0x080fe400030f0eff */
[----:B------:R-:W-:Y:S01]  /*4a860*/  LEA.HI.X.SX32 R13, R249, R5, 0x1, P4 ;  /* 0x00000005f90d7211 */ /* 0x000fe200020f0eff */
[----:B------:R-:W2:Y:S01]  /*4a870*/  LDC R7, c[0x0][0x278] ;  /* 0x00009e00ff077b82 */ /* 0x000ea20000000800 */
[----:B----4-:R-:W-:Y:S01]  /*4a880*/  IMAD R20, R6, 0xc1, RZ ;  /* 0x000000c106147824 */ /* 0x010fe200078e02ff */
[----:B------:R-:W-:Y:S06]  /*4a890*/  STL.64 [R1+0x728], R14 ;  /* 0x0007280e01007387 */ /* 0x000fec0000100a00 */
[----:B------:R-:W4:Y:S01]  /*4a8a0*/  LDC R6, c[0x0][0x278] ;  /* 0x00009e00ff067b82 */ /* 0x000f220000000800 */
[----:B------:R3:W-:Y:S01]  /*4a8b0*/  STL.64 [R1+0x720], R12 ;  /* 0x0007200c01007387 */ /* 0x0007e20000100a00 */
[----:B------:R-:W-:Y:S01]  /*4a8c0*/  IADD3 R16, P5, R250, R4, RZ ;  /* 0x00000004fa107210 */ /* 0x000fe20007fbe0ff */
[----:B------:R-:W-:-:S02]  /*4a8d0*/  IMAD R225, R221, 0x1ef, RZ ;  /* 0x000001efdde17824 */ /* 0x000fc400078e02ff */
[----:B------:R-:W-:-:S03]  /*4a8e0*/  IMAD R226, R218, 0x1f0, RZ ;  /* 0x000001f0dae27824 */ /* 0x000fc600078e02ff */
[----:B------:R-:W1:Y:S08]  /*4a8f0*/  LDC R249, c[0x0][0x278] ;  /* 0x00009e00fff97b82 */ /* 0x000e700000000800 */
[----:B---3--:R-:W3:Y:S01]  /*4a900*/  LDC R12, c[0x0][0x278] ;  /* 0x00009e00ff0c7b82 */ /* 0x008ee20000000800 */
[----:B----4-:R-:W-:-:S07]  /*4a910*/  IMAD R13, R6, 0xc3, RZ ;  /* 0x000000c3060d7824 */ /* 0x010fce00078e02ff */
[----:B------:R-:W4:Y:S01]  /*4a920*/  LDC R6, c[0x0][0x278] ;  /* 0x00009e00ff067b82 */ /* 0x000f220000000800 */
[----:B--2---:R-:W-:Y:S01]  /*4a930*/  IMAD R7, R7, 0xc0, RZ ;  /* 0x000000c007077824 */ /* 0x004fe200078e02ff */
[CC--:B------:R-:W-:Y:S02]  /*4a940*/  IADD3 R14, P6, R251.reuse, R4.reuse, RZ ;  /* 0x00000004fb0e7210 */ /* 0x0c0fe40007fde0ff */
[-C--:B------:R-:W-:Y:S02]  /*4a950*/  LEA.HI.X.SX32 R17, R250, R5.reuse, 0x1, P5 ;  /* 0x00000005fa117211 */ /* 0x080fe400028f0eff */
[----:B------:R-:W-:Y:S02]  /*4a960*/  LEA.HI.X.SX32 R15, R251, R5, 0x1, P6 ;  /* 0x00000005fb0f7211 */ /* 0x000fe400030f0eff */
[----:B------:R-:W-:Y:S01]  /*4a970*/  IADD3 R18, P4, R7, R4, RZ ;  /* 0x0000000407127210 */ /* 0x000fe20007f9e0ff */
[----:B------:R2:W-:Y:S01]  /*4a980*/  STL.64 [R1+0x718], R16 ;  /* 0x0007181001007387 */ /* 0x0005e20000100a00 */
[----:B---3--:R-:W-:-:S03]  /*4a990*/  IMAD R12, R12, 0xc2, RZ ;  /* 0x000000c20c0c7824 */ /* 0x008fc600078e02ff */
[----:B------:R3:W-:Y:S01]  /*4a9a0*/  STL.64 [R1+0x710], R14 ;  /* 0x0007100e01007387 */ /* 0x0007e20000100a00 */
[-C--:B------:R-:W-:Y:S01]  /*4a9b0*/  LEA.HI.X.SX32 R19, R7, R5.reuse, 0x1, P4 ;  /* 0x0000000507137211 */ /* 0x080fe200020f0eff */
[----:B----4-:R-:W-:Y:S01]  /*4a9c0*/  IMAD R6, R6, 0xc4, RZ ;  /* 0x000000c406067824 */ /* 0x010fe200078e02ff */
[-C--:B--2---:R-:W-:Y:S01]  /*4a9d0*/  IADD3 R16, P5, R20, R4.reuse, RZ ;  /* 0x0000000414107210 */ /* 0x084fe20007fbe0ff */
[----:B------:R-:W2:Y:S01]  /*4a9e0*/  LDC R7, c[0x0][0x278] ;  /* 0x00009e00ff077b82 */ /* 0x000ea20000000800 */
[----:B---3--:R-:W-:Y:S02]  /*4a9f0*/  IADD3 R14, P6, R12, R4, RZ ;  /* 0x000000040c0e7210 */ /* 0x008fe40007fde0ff */
[-C--:B------:R-:W-:Y:S01]  /*4aa00*/  LEA.HI.X.SX32 R17, R20, R5.reuse, 0x1, P5 ;  /* 0x0000000514117211 */ /* 0x080fe200028f0eff */
[----:B------:R-:W-:Y:S01]  /*4aa10*/  STL.64 [R1+0x708], R18 ;  /* 0x0007081201007387 */ /* 0x000fe20000100a00 */
[----:B------:R-:W-:-:S03]  /*4aa20*/  LEA.HI.X.SX32 R15, R12, R5, 0x1, P6 ;  /* 0x000000050c0f7211 */ /* 0x000fc600030f0eff */
[----:B------:R3:W-:Y:S01]  /*4aa30*/  STL.64 [R1+0x700], R16 ;  /* 0x0007001001007387 */ /* 0x0007e20000100a00 */
[----:B------:R-:W4:Y:S01]  /*4aa40*/  LDC R12, c[0x0][0x278] ;  /* 0x00009e00ff0c7b82 */ /* 0x000f220000000800 */
[----:B------:R-:W-:Y:S02]  /*4aa50*/  IMAD R228, R223, 0x1f1, RZ ;  /* 0x000001f1dfe47824 */ /* 0x000fe400078e02ff */
[----:B------:R-:W-:Y:S02]  /*4aa60*/  IMAD R231, R227, 0x1f2, RZ ;  /* 0x000001f2e3e77824 */ /* 0x000fe400078e02ff */
[----:B------:R-:W-:Y:S02]  /*4aa70*/  IMAD R232, R224, 0x1f3, RZ ;  /* 0x000001f3e0e87824 */ /* 0x000fe400078e02ff */
[----:B------:R-:W-:Y:S01]  /*4aa80*/  IMAD R234, R229, 0x1f4, RZ ;  /* 0x000001f4e5ea7824 */ /* 0x000fe200078e02ff */
[----:B------:R-:W1:Y:S01]  /*4aa90*/  LDC R251, c[0x0][0x278] ;  /* 0x00009e00fffb7b82 */ /* 0x000e620000000800 */
[----:B---3--:R-:W-:-:S04]  /*4aaa0*/  IADD3 R16, P5, R6, R4, RZ ;  /* 0x0000000406107210 */ /* 0x008fc80007fbe0ff */
[----:B------:R-:W-:-:S03]  /*4aab0*/  LEA.HI.X.SX32 R17, R6, R5, 0x1, P5 ;  /* 0x0000000506117211 */ /* 0x000fc600028f0eff */
[----:B------:R-:W3:Y:S01]  /*4aac0*/  LDC R6, c[0x0][0x278] ;  /* 0x00009e00ff067b82 */ /* 0x000ee20000000800 */
[----:B------:R-:W-:Y:S01]  /*4aad0*/  IADD3 R18, P4, R13, R4, RZ ;  /* 0x000000040d127210 */ /* 0x000fe20007f9e0ff */
[----:B--2---:R-:W-:Y:S01]  /*4aae0*/  IMAD R20, R7, 0xc5, RZ ;  /* 0x000000c507147824 */ /* 0x004fe200078e02ff */
[----:B------:R2:W-:Y:S02]  /*4aaf0*/  STL.64 [R1+0x6f8], R14 ;  /* 0x0006f80e01007387 */ /* 0x0005e40000100a00 */
[----:B------:R-:W-:-:S03]  /*4ab00*/  LEA.HI.X.SX32 R19, R13, R5, 0x1, P4 ;  /* 0x000000050d137211 */ /* 0x000fc600020f0eff */
[----:B------:R-:W0:Y:S01]  /*4ab10*/  LDC R7, c[0x0][0x278] ;  /* 0x00009e00ff077b82 */ /* 0x000e220000000800 */
[----:B----4-:R-:W-:Y:S01]  /*4ab20*/  IMAD R13, R12, 0xc7, RZ ;  /* 0x000000c70c0d7824 */ /* 0x010fe200078e02ff */
[----:B--2---:R-:W-:-:S06]  /*4ab30*/  IADD3 R14, P6, R20, R4, RZ ;  /* 0x00000004140e7210 */ /* 0x004fcc0007fde0ff */
[----:B------:R-:W2:Y:S01]  /*4ab40*/  LDC R12, c[0x0][0x278] ;  /* 0x00009e00ff0c7b82 */ /* 0x000ea20000000800 */
[----:B------:R-:W-:Y:S01]  /*4ab50*/  LEA.HI.X.SX32 R15, R20, R5, 0x1, P6 ;  /* 0x00000005140f7211 */ /* 0x000fe200030f0eff */
[----:B---3--:R-:W-:-:S06]  /*4ab60*/  IMAD R20, R6, 0xc9, RZ ;  /* 0x000000c906147824 */ /* 0x008fcc00078e02ff */
[----:B------:R-:W3:Y:S01]  /*4ab70*/  LDC R6, c[0x0][0x278] ;  /* 0x00009e00ff067b82 */ /* 0x000ee20000000800 */
[----:B------:R4:W-:Y:S01]  /*4ab80*/  STL.64 [R1+0x6f0], R18 ;  /* 0x0006f01201007387 */ /* 0x0009e20000100a00 */
[----:B0-----:R-:W-:-:S03]  /*4ab90*/  IMAD R7, R7, 0xc6, RZ ;  /* 0x000000c607077824 */ /* 0x001fc600078e02ff */
[----:B------:R0:W-:Y:S02]  /*4aba0*/  STL.64 [R1+0x6e8], R16 ;  /* 0x0006e81001007387 */ /* 0x0001e40000100a00 */
[-C--:B----4-:R-:W-:Y:S01]  /*4abb0*/  IADD3 R18, P4, R7, R4.reuse, RZ ;  /* 0x0000000407127210 */ /* 0x090fe20007f9e0ff */
[----:B--2---:R-:W-:Y:S01]  /*4abc0*/  IMAD R12, R12, 0xc8, RZ ;  /* 0x000000c80c0c7824 */ /* 0x004fe200078e02ff */
[----:B------:R2:W-:Y:S01]  /*4abd0*/  STL.64 [R1+0x6e0], R14 ;  /* 0x0006e00e01007387 */ /* 0x0005e20000100a00 */
[-C--:B0-----:R-:W-:Y:S02]  /*4abe0*/  IADD3 R16, P5, R13, R4.reuse, RZ ;  /* 0x000000040d107210 */ /* 0x081fe40007fbe0ff */
[-C--:B------:R-:W-:Y:S02]  /*4abf0*/  LEA.HI.X.SX32 R19, R7, R5.reuse, 0x1, P4 ;  /* 0x0000000507137211 */ /* 0x080fe400020f0eff */
[----:B------:R-:W0:Y:S01]  /*4ac00*/  LDC R7, c[0x0][0x278] ;  /* 0x00009e00ff077b82 */ /* 0x000e220000000800 */
[-C--:B------:R-:W-:Y:S01]  /*4ac10*/  LEA.HI.X.SX32 R17, R13, R5.reuse, 0x1, P5 ;  /* 0x000000050d117211 */ /* 0x080fe200028f0eff */
[----:B---3--:R-:W-:Y:S01]  /*4ac20*/  IMAD R6, R6, 0xca, RZ ;  /* 0x000000ca06067824 */ /* 0x008fe200078e02ff */
[CC--:B--2---:R-:W-:Y:S01]  /*4ac30*/  IADD3 R14, P6, R12.reuse, R4.reuse, RZ ;  /* 0x000000040c0e7210 */ /* 0x0c4fe20007fde0ff */
[----:B------:R-:W-:Y:S03]  /*4ac40*/  STL.64 [R1+0x6d8], R18 ;  /* 0x0006d81201007387 */ /* 0x000fe60000100a00 */
[----:B------:R-:W-:Y:S01]  /*4ac50*/  LEA.HI.X.SX32 R15, R12, R5, 0x1, P6 ;  /* 0x000000050c0f7211 */ /* 0x000fe200030f0eff */
[----:B------:R2:W-:Y:S01]  /*4ac60*/  STL.64 [R1+0x6d0], R16 ;  /* 0x0006d01001007387 */ /* 0x0005e20000100a00 */
[----:B------:R-:W3:Y:S01]  /*4ac70*/  LDC R12, c[0x0][0x278] ;  /* 0x00009e00ff0c7b82 */ /* 0x000ee20000000800 */
[----:B--2---:R-:W-:-:S04]  /*4ac80*/  IADD3 R16, P5, R6, R4, RZ ;  /* 0x0000000406107210 */ /* 0x004fc80007fbe0ff */
[----:B------:R-:W-:-:S03]  /*4ac90*/  LEA.HI.X.SX32 R17, R6, R5, 0x1, P5 ;  /* 0x0000000506117211 */ /* 0x000fc600028f0eff */
[----:B------:R-:W2:Y:S01]  /*4aca0*/  LDC R6, c[0x0][0x278] ;  /* 0x00009e00ff067b82 */ /* 0x000ea20000000800 */
[C---:B------:R-:W-:Y:S01]  /*4acb0*/  IADD3 R18, P4, R20.reuse, R4, RZ ;  /* 0x0000000414127210 */ /* 0x040fe20007f9e0ff */
[----:B0-----:R-:W-:Y:S01]  /*4acc0*/  IMAD R13, R7, 0xcb, RZ ;  /* 0x000000cb070d7824 */ /* 0x001fe200078e02ff */
[----:B------:R0:W-:Y:S02]  /*4acd0*/  STL.64 [R1+0x6c8], R14 ;  /* 0x0006c80e01007387 */ /* 0x0001e40000100a00 */
[----:B------:R-:W-:-:S03]  /*4ace0*/  LEA.HI.X.SX32 R19, R20, R5, 0x1, P4 ;  /* 0x0000000514137211 */ /* 0x000fc600020f0eff */
[----:B------:R-:W4:Y:S01]  /*4acf0*/  LDC R7, c[0x0][0x278] ;  /* 0x00009e00ff077b82 */ /* 0x000f220000000800 */
[----:B---3--:R-:W-:Y:S01]  /*4ad00*/  IMAD R20, R12, 0xcd, RZ ;  /* 0x000000cd0c147824 */ /* 0x008fe200078e02ff */
[----:B0-----:R-:W-:-:S06]  /*4ad10*/  IADD3 R14, P6, R13, R4, RZ ;  /* 0x000000040d0e7210 */ /* 0x001fcc0007fde0ff */
[----:B------:R-:W0:Y:S01]  /*4ad20*/  LDC R12, c[0x0][0x278] ;  /* 0x00009e00ff0c7b82 */ /* 0x000e220000000800 */
[----:B------:R-:W-:Y:S01]  /*4ad30*/  LEA.HI.X.SX32 R15, R13, R5, 0x1, P6 ;  /* 0x000000050d0f7211 */ /* 0x000fe200030f0eff */
[----:B--2---:R-:W-:-:S06]  /*4ad40*/  IMAD R13, R6, 0xcf, RZ ;  /* 0x000000cf060d7824 */ /* 0x004fcc00078e02ff */
[----:B------:R-:W2:Y:S01]  /*4ad50*/  LDC R6, c[0x0][0x278] ;  /* 0x00009e00ff067b82 */ /* 0x000ea20000000800 */
[----:B------:R3:W-:Y:S01]  /*4ad60*/  STL.64 [R1+0x6c0], R18 ;  /* 0x0006c01201007387 */ /* 0x0007e20000100a00 */
[----:B----4-:R-:W-:-:S03]  /*4ad70*/  IMAD R7, R7, 0xcc, RZ ;  /* 0x000000cc07077824 */ /* 0x010fc600078e02ff */
[----:B------:R4:W-:Y:S02]  /*4ad80*/  STL.64 [R1+0x6b8], R16 ;  /* 0x0006b81001007387 */ /* 0x0009e40000100a00 */
[CC--:B---3--:R-:W-:Y:S01]  /*4ad90*/  IADD3 R18, P4, R7.reuse, R4.reuse, RZ ;  /* 0x0000000407127210 */ /* 0x0c8fe20007f9e0ff */
[----:B0-----:R-:W-:Y:S01]  /*4ada0*/  IMAD R12, R12, 0xce, RZ ;  /* 0x000000ce0c0c7824 */ /* 0x001fe200078e02ff */
[----:B------:R0:W-:Y:S01]  /*4adb0*/  STL.64 [R1+0x6b0], R14 ;  /* 0x0006b00e01007387 */ /* 0x0001e20000100a00 */
[CC--:B----4-:R-:W-:Y:S02]  /*4adc0*/  IADD3 R16, P5, R20.reuse, R4.reuse, RZ ;  /* 0x0000000414107210 */ /* 0x0d0fe40007fbe0ff */
[-C--:B------:R-:W-:Y:S02]  /*4add0*/  LEA.HI.X.SX32 R19, R7, R5.reuse, 0x1, P4 ;  /* 0x0000000507137211 */ /* 0x080fe400020f0eff */
[----:B------:R-:W3:Y:S01]  /*4ade0*/  LDC R7, c[0x0][0x278] ;  /* 0x00009e00ff077b82 */ /* 0x000ee20000000800 */
[-C--:B------:R-:W-:Y:S01]  /*4adf0*/  LEA.HI.X.SX32 R17, R20, R5.reuse, 0x1, P5 ;  /* 0x0000000514117211 */ /* 0x080fe200028f0eff */
[----:B--2---:R-:W-:Y:S01]  /*4ae00*/  IMAD R6, R6, 0xd0, RZ ;  /* 0x000000d006067824 */ /* 0x004fe200078e02ff */
[CC--:B0-----:R-:W-:Y:S01]  /*4ae10*/  IADD3 R14, P6, R12.reuse, R4.reuse, RZ ;  /* 0x000000040c0e7210 */ /* 0x0c1fe20007fde0ff */
[----:B------:R-:W-:Y:S03]  /*4ae20*/  STL.64 [R1+0x6a8], R18 ;  /* 0x0006a81201007387 */ /* 0x000fe60000100a00 */
[----:B------:R-:W-:Y:S01]  /*4ae30*/  LEA.HI.X.SX32 R15, R12, R5, 0x1, P6 ;  /* 0x000000050c0f7211 */ /* 0x000fe200030f0eff */
[----:B------:R0:W-:Y:S01]  /*4ae40*/  STL.64 [R1+0x6a0], R16 ;  /* 0x0006a01001007387 */ /* 0x0001e20000100a00 */
[----:B------:R-:W2:Y:S01]  /*4ae50*/  LDC R12, c[0x0][0x278] ;  /* 0x00009e00ff0c7b82 */ /* 0x000ea20000000800 */
[----:B0-----:R-:W-:-:S04]  /*4ae60*/  IADD3 R16, P5, R6, R4, RZ ;  /* 0x0000000406107210 */ /* 0x001fc80007fbe0ff */
[----:B------:R-:W-:-:S03]  /*4ae70*/  LEA.HI.X.SX32 R17, R6, R5, 0x1, P5 ;  /* 0x0000000506117211 */ /* 0x000fc600028f0eff */
[----:B------:R-:W0:Y:S01]  /*4ae80*/  LDC R6, c[0x0][0x278] ;  /* 0x00009e00ff067b82 */ /* 0x000e220000000800 */
[----:B------:R-:W-:Y:S01]  /*4ae90*/  IADD3 R18, P4, R13, R4, RZ ;  /* 0x000000040d127210 */ /* 0x000fe20007f9e0ff */
[----:B---3--:R-:W-:Y:S01]  /*4aea0*/  IMAD R20, R7, 0xd1, RZ ;  /* 0x000000d107147824 */ /* 0x008fe200078e02ff */
[----:B------:R3:W-:Y:S02]  /*4aeb0*/  STL.64 [R1+0x698], R14 ;  /* 0x0006980e01007387 */ /* 0x0007e40000100a00 */
[----:B------:R-:W-:-:S03]  /*4aec0*/  LEA.HI.X.SX32 R19, R13, R5, 0x1, P4 ;  /* 0x000000050d137211 */ /* 0x000fc600020f0eff */
[----:B------:R-:W4:Y:S01]  /*4aed0*/  LDC R7, c[0x0][0x278] ;  /* 0x00009e00ff077b82 */ /* 0x000f220000000800 */
[----:B--2---:R-:W-:Y:S01]  /*4aee0*/  IMAD R13, R12, 0xd3, RZ ;  /* 0x000000d30c0d7824 */ /* 0x004fe200078e02ff */
[----:B---3--:R-:W-:-:S06]  /*4aef0*/  IADD3 R14, P6, R20, R4, RZ ;  /* 0x00000004140e7210 */ /* 0x008fcc0007fde0ff */
[----:B------:R-:W2:Y:S01]  /*4af00*/  LDC R12, c[0x0][0x278] ;  /* 0x00009e00ff0c7b82 */ /* 0x000ea20000000800 */
[----:B------:R-:W-:Y:S01]  /*4af10*/  LEA.HI.X.SX32 R15, R20, R5, 0x1, P6 ;  /* 0x00000005140f7211 */ /* 0x000fe200030f0eff */
[----:B0-----:R-:W-:-:S06]  /*4af20*/  IMAD R20, R6, 0xd5, RZ ;  /* 0x000000d506147824 */ /* 0x001fcc00078e02ff */
[----:B------:R-:W0:Y:S01]  /*4af30*/  LDC R6, c[0x0][0x278] ;  /* 0x00009e00ff067b82 */ /* 0x000e220000000800 */
[----:B------:R3:W-:Y:S01]  /*4af40*/  STL.64 [R1+0x690], R18 ;  /* 0x0006901201007387 */ /* 0x0007e20000100a00 */
[----:B----4-:R-:W-:-:S03]  /*4af50*/  IMAD R7, R7, 0xd2, RZ ;  /* 0x000000d207077824 */ /* 0x010fc600078e02ff */
[----:B------:R4:W-:Y:S02]  /*4af60*/  STL.64 [R1+0x688], R16 ;  /* 0x0006881001007387 */ /* 0x0009e40000100a00 */
[-C--:B---3--:R-:W-:Y:S01]  /*4af70*/  IADD3 R18, P4, R7, R4.reuse, RZ ;  /* 0x0000000407127210 */ /* 0x088fe20007f9e0ff */
[----:B--2---:R-:W-:Y:S01]  /*4af80*/  IMAD R12, R12, 0xd4, RZ ;  /* 0x000000d40c0c7824 */ /* 0x004fe200078e02ff */
[----:B------:R2:W-:Y:S01]  /*4af90*/  STL.64 [R1+0x680], R14 ;  /* 0x0006800e01007387 */ /* 0x0005e20000100a00 */
[-C--:B----4-:R-:W-:Y:S02]  /*4afa0*/  IADD3 R16, P5, R13, R4.reuse, RZ ;  /* 0x000000040d107210 */ /* 0x090fe40007fbe0ff */
[-C--:B------:R-:W-:Y:S02]  /*4afb0*/  LEA.HI.X.SX32 R19, R7, R5.reuse, 0x1, P4 ;  /* 0x0000000507137211 */ /* 0x080fe400020f0eff */
[----:B------:R-:W3:Y:S01]  /*4afc0*/  LDC R7, c[0x0][0x278] ;  /* 0x00009e00ff077b82 */ /* 0x000ee20000000800 */
[-C--:B------:R-:W-:Y:S01]  /*4afd0*/  LEA.HI.X.SX32 R17, R13, R5.reuse, 0x1, P5 ;  /* 0x000000050d117211 */ /* 0x080fe200028f0eff */
[----:B0-----:R-:W-:Y:S01]  /*4afe0*/  IMAD R6, R6, 0xd6, RZ ;  /* 0x000000d606067824 */ /* 0x001fe200078e02ff */
[CC--:B--2---:R-:W-:Y:S01]  /*4aff0*/  IADD3 R14, P6, R12.reuse, R4.reuse, RZ ;  /* 0x000000040c0e7210 */ /* 0x0c4fe20007fde0ff */
[----:B------:R-:W-:Y:S03]  /*4b000*/  STL.64 [R1+0x678], R18 ;  /* 0x0006781201007387 */ /* 0x000fe60000100a00 */
[----:B------:R-:W-:Y:S01]  /*4b010*/  LEA.HI.X.SX32 R15, R12, R5, 0x1, P6 ;  /* 0x000000050c0f7211 */ /* 0x000fe200030f0eff */
[----:B------:R0:W-:Y:S01]  /*4b020*/  STL.64 [R1+0x670], R16 ;  /* 0x0006701001007387 */ /* 0x0001e20000100a00 */
[----:B------:R-:W2:Y:S01]  /*4b030*/  LDC R12, c[0x0][0x278] ;  /* 0x00009e00ff0c7b82 */ /* 0x000ea20000000800 */
[----:B0-----:R-:W-:-:S04]  /*4b040*/  IADD3 R16, P5, R6, R4, RZ ;  /* 0x0000000406107210 */ /* 0x001fc80007fbe0ff */
[----:B------:R-:W-:-:S03]  /*4b050*/  LEA.HI.X.SX32 R17, R6, R5, 0x1, P5 ;  /* 0x0000000506117211 */ /* 0x000fc600028f0eff */
[----:B------:R-:W0:Y:S01]  /*4b060*/  LDC R6, c[0x0][0x278] ;  /* 0x00009e00ff067b82 */ /* 0x000e220000000800 */
[C---:B------:R-:W-:Y:S01]  /*4b070*/  IADD3 R18, P4, R20.reuse, R4, RZ ;  /* 0x0000000414127210 */ /* 0x040fe20007f9e0ff */
        /* <DEDUP_REMOVED lines=13> */
[CC--:B---3--:R-:W-:Y:S01]  /*4b150*/  IADD3 R18, P4, R7.reuse, R4.reuse, RZ ;  /* 0x0000000407127210 */ /* 0x0c8fe20007f9e0ff */
[----:B--2---:R-:W-:Y:S01]  /*4b160*/  IMAD R12, R12, 0xda, RZ ;  /* 0x000000da0c0c7824 */ /* 0x004fe200078e02ff */
[----:B------:R2:W-:Y:S01]  /*4b170*/  STL.64 [R1+0x650], R14 ;  /* 0x0006500e01007387 */ /* 0x0005e20000100a00 */
[CC--:B----4-:R-:W-:Y:S02]  /*4b180*/  IADD3 R16, P5, R20.reuse, R4.reuse, RZ ;  /* 0x0000000414107210 */ /* 0x0d0fe40007fbe0ff */
        /* <DEDUP_REMOVED lines=183> */
[----:B0-----:R-:W-:Y:S01]  /*4bd00*/  IMAD.SHL.U32 R6, R6, 0x100, RZ ;  /* 0x0000010006067824 */ /* 0x001fe200078e00ff */
        /* <DEDUP_REMOVED lines=759> */
[----:B---3--:R-:W-:-:S03]  /*4ec80*/  IMAD R13, R7, 0x197, RZ ;  /* 0x00000197070d7824 */ /* 0x008fc600078e02ff */
[----:B------:R-:W-:Y:S01]  /*4ec90*/  LEA.HI.X.SX32 R19, R20, R5, 0x1, P4 ;  /* 0x0000000514137211 */ /* 0x000fe200020f0eff */
[----:B------:R3:W-:Y:S02]  /*4eca0*/  STL.64 [R1+0x60], R14 ;  /* 0x0000600e01007387 */ /* 0x0007e40000100a00 */
[----:B------:R-:W4:Y:S02]  /*4ecb0*/  LDC R7, c[0x0][0x278] ;  /* 0x00009e00ff077b82 */ /* 0x000f240000000800 */
[----:B------:R2:W-:Y:S01]  /*4ecc0*/  STL.64 [R1+0x58], R18 ;  /* 0x0000581201007387 */ /* 0x0005e20000100a00 */
[----:B---3--:R-:W-:Y:S01]  /*4ecd0*/  IADD3 R14, P6, R13, R4, RZ ;  /* 0x000000040d0e7210 */ /* 0x008fe20007fde0ff */
[----:B--2---:R-:W-:-:S04]  /*4ece0*/  IMAD R18, R12, 0x199, RZ ;  /* 0x000001990c127824 */ /* 0x004fc800078e02ff */
[----:B------:R-:W2:Y:S01]  /*4ecf0*/  LDC R12, c[0x0][0x278] ;  /* 0x00009e00ff0c7b82 */ /* 0x000ea20000000800 */
[----:B------:R-:W-:Y:S01]  /*4ed00*/  LEA.HI.X.SX32 R15, R13, R5, 0x1, P6 ;  /* 0x000000050d0f7211 */ /* 0x000fe200030f0eff */
[----:B0-----:R-:W-:-:S06]  /*4ed10*/  IMAD R13, R6, 0x19b, RZ ;  /* 0x0000019b060d7824 */ /* 0x001fcc00078e02ff */
[----:B------:R-:W0:Y:S01]  /*4ed20*/  LDC R6, c[0x0][0x278] ;  /* 0x00009e00ff067b82 */ /* 0x000e220000000800 */
[----:B----4-:R-:W-:Y:S01]  /*4ed30*/  IMAD R7, R7, 0x198, RZ ;  /* 0x0000019807077824 */ /* 0x010fe200078e02ff */
[----:B------:R3:W-:Y:S04]  /*4ed40*/  STL.64 [R1+0x50], R16 ;  /* 0x0000501001007387 */ /* 0x0007e80000100a00 */
[C---:B------:R-:W-:Y:S01]  /*4ed50*/  IADD3 R20, P4, R7.reuse, R4, RZ ;  /* 0x0000000407147210 */ /* 0x040fe20007f9e0ff */
[----:B------:R4:W-:Y:S03]  /*4ed60*/  STL.64 [R1+0x48], R14 ;  /* 0x0000480e01007387 */ /* 0x0009e60000100a00 */
[----:B------:R-:W-:-:S02]  /*4ed70*/  LEA.HI.X.SX32 R21, R7, R5, 0x1, P4 ;  /* 0x0000000507157211 */ /* 0x000fc400020f0eff */
[----:B------:R-:W1:Y:S01]  /*4ed80*/  LDC R7, c[0x0][0x278] ;  /* 0x00009e00ff077b82 */ /* 0x000e620000000800 */
[----:B--2---:R-:W-:Y:S01]  /*4ed90*/  IMAD R12, R12, 0x19a, RZ ;  /* 0x0000019a0c0c7824 */ /* 0x004fe200078e02ff */
[----:B---3--:R-:W-:-:S04]  /*4eda0*/  IADD3 R16, P5, R18, R4, RZ ;  /* 0x0000000412107210 */ /* 0x008fc80007fbe0ff */
[----:B----4-:R-:W-:Y:S01]  /*4edb0*/  IADD3 R14, P6, R12, R4, RZ ;  /* 0x000000040c0e7210 */ /* 0x010fe20007fde0ff */
[----:B0-----:R-:W-:-:S03]  /*4edc0*/  IMAD R6, R6, 0x19c, RZ ;  /* 0x0000019c06067824 */ /* 0x001fc600078e02ff */
[-C--:B------:R-:W-:Y:S02]  /*4edd0*/  LEA.HI.X.SX32 R15, R12, R5.reuse, 0x1, P6 ;  /* 0x000000050c0f7211 */ /* 0x080fe400030f0eff */
[----:B------:R-:W-:Y:S01]  /*4ede0*/  LEA.HI.X.SX32 R17, R18, R5, 0x1, P5 ;  /* 0x0000000512117211 */ /* 0x000fe200028f0eff */
[----:B------:R-:W0:Y:S01]  /*4edf0*/  LDC R12, c[0x0][0x278] ;  /* 0x00009e00ff0c7b82 */ /* 0x000e220000000800 */
[----:B------:R-:W-:-:S04]  /*4ee00*/  IADD3 R18, P5, R6, R4, RZ ;  /* 0x0000000406127210 */ /* 0x000fc80007fbe0ff */
[----:B------:R-:W-:-:S03]  /*4ee10*/  LEA.HI.X.SX32 R19, R6, R5, 0x1, P5 ;  /* 0x0000000506137211 */ /* 0x000fc600028f0eff */
[----:B------:R-:W2:Y:S01]  /*4ee20*/  LDC R6, c[0x0][0x278] ;  /* 0x00009e00ff067b82 */ /* 0x000ea20000000800 */
[----:B------:R-:W-:Y:S04]  /*4ee30*/  STL.64 [R1+0x40], R20 ;  /* 0x0000401401007387 */ /* 0x000fe80000100a00 */
[----:B------:R1:W-:Y:S04]  /*4ee40*/  STL.64 [R1+0x38], R16 ;  /* 0x0000381001007387 */ /* 0x0003e80000100a00 */
[----:B------:R3:W-:Y:S01]  /*4ee50*/  STL.64 [R1+0x30], R14 ;  /* 0x0000300e01007387 */ /* 0x0007e20000100a00 */
[----:B-1----:R-:W-:-:S02]  /*4ee60*/  IMAD R16, R7, 0x19d, RZ ;  /* 0x0000019d07107824 */ /* 0x002fc400078e02ff */
[----:B------:R-:W1:Y:S01]  /*4ee70*/  LDC R7, c[0x0][0x278] ;  /* 0x00009e00ff077b82 */ /* 0x000e620000000800 */
[----:B0-----:R-:W-:Y:S02]  /*4ee80*/  IMAD R17, R12, 0x19f, RZ ;  /* 0x0000019f0c117824 */ /* 0x001fe400078e02ff */
[----:B---3--:R-:W-:-:S05]  /*4ee90*/  IADD3 R14, P6, R16, R4, RZ ;  /* 0x00000004100e7210 */ /* 0x008fca0007fde0ff */
[----:B------:R-:W0:Y:S01]  /*4eea0*/  LDC R12, c[0x0][0x278] ;  /* 0x00009e00ff0c7b82 */ /* 0x000e220000000800 */
[----:B------:R-:W-:Y:S01]  /*4eeb0*/  LEA.HI.X.SX32 R15, R16, R5, 0x1, P6 ;  /* 0x00000005100f7211 */ /* 0x000fe200030f0eff */
[----:B--2---:R-:W-:-:S06]  /*4eec0*/  IMAD R16, R6, 0x1a1, RZ ;  /* 0x000001a106107824 */ /* 0x004fcc00078e02ff */
[----:B------:R-:W2:Y:S01]  /*4eed0*/  LDC R6, c[0x0][0x278] ;  /* 0x00009e00ff067b82 */ /* 0x000ea20000000800 */
[----:B------:R-:W-:-:S04]  /*4eee0*/  IADD3 R20, P4, R13, R4, RZ ;  /* 0x000000040d147210 */ /* 0x000fc80007f9e0ff */
[----:B------:R-:W-:Y:S01]  /*4eef0*/  LEA.HI.X.SX32 R21, R13, R5, 0x1, P4 ;  /* 0x000000050d157211 */ /* 0x000fe200020f0eff */
[----:B-1----:R-:W-:-:S04]  /*4ef00*/  IMAD R7, R7, 0x19e, RZ ;  /* 0x0000019e07077824 */ /* 0x002fc800078e02ff */
[----:B------:R1:W-:Y:S01]  /*4ef10*/  STL.64 [R1+0x28], R20 ;  /* 0x0000281401007387 */ /* 0x0003e20000100a00 */
[----:B------:R-:W-:-:S03]  /*4ef20*/  IADD3 R22, P4, R7, R4, RZ ;  /* 0x0000000407167210 */ /* 0x000fc60007f9e0ff */
[----:B------:R0:W-:Y:S01]  /*4ef30*/  STL.64 [R1+0x20], R18 ;  /* 0x0000201201007387 */ /* 0x0001e20000100a00 */
[----:B------:R-:W-:-:S03]  /*4ef40*/  LEA.HI.X.SX32 R23, R7, R5, 0x1, P4 ;  /* 0x0000000507177211 */ /* 0x000fc600020f0eff */
[----:B------:R3:W-:Y:S01]  /*4ef50*/  STL.64 [R1+0x18], R14 ;  /* 0x0000180e01007387 */ /* 0x0007e20000100a00 */
[----:B-1----:R-:W1:Y:S01]  /*4ef60*/  LDC R20, c[0x0][0x278] ;  /* 0x00009e00ff147b82 */ /* 0x002e620000000800 */
[----:B0-----:R-:W-:Y:S01]  /*4ef70*/  IMAD R19, R12, 0x1a0, RZ ;  /* 0x000001a00c137824 */ /* 0x001fe200078e02ff */
[----:B------:R-:W-:Y:S01]  /*4ef80*/  IADD3 R12, P5, R17, R4, RZ ;  /* 0x00000004110c7210 */ /* 0x000fe20007fbe0ff */
[----:B--2---:R-:W-:-:S03]  /*4ef90*/  IMAD R18, R6, 0x1a2, RZ ;  /* 0x000001a206127824 */ /* 0x004fc600078e02ff */
[----:B------:R-:W-:Y:S01]  /*4efa0*/  LEA.HI.X.SX32 R13, R17, R5, 0x1, P5 ;  /* 0x00000005110d7211 */ /* 0x000fe200028f0eff */
[----:B------:R0:W-:Y:S01]  /*4efb0*/  STL.64 [R1+0x10], R22 ;  /* 0x0000101601007387 */ /* 0x0001e20000100a00 */
[-C--:B---3--:R-:W-:Y:S01]  /*4efc0*/  IADD3 R14, P6, R19, R4.reuse, RZ ;  /* 0x00000004130e7210 */ /* 0x088fe20007fde0ff */
[----:B------:R-:W2:Y:S02]  /*4efd0*/  LDC R17, c[0x0][0x278] ;  /* 0x00009e00ff117b82 */ /* 0x000ea40000000800 */
[----:B------:R3:W-:Y:S06]  /*4efe0*/  STL.64 [R1+0x8], R12 ;  /* 0x0000080c01007387 */ /* 0x0007ec0000100a00 */
[----:B0-----:R-:W0:Y:S01]  /*4eff0*/  LDC R22, c[0x0][0x278] ;  /* 0x00009e00ff167b82 */ /* 0x001e220000000800 */
[----:B---3--:R-:W-:-:S04]  /*4f000*/  IADD3 R12, P5, R18, R4, RZ ;  /* 0x00000004120c7210 */ /* 0x008fc80007fbe0ff */
[----:B------:R-:W-:-:S03]  /*4f010*/  LEA.HI.X.SX32 R13, R18, R5, 0x1, P5 ;  /* 0x00000005120d7211 */ /* 0x000fc600028f0eff */
[----:B------:R-:W3:Y:S01]  /*4f020*/  LDC R18, c[0x0][0x278] ;  /* 0x00009e00ff127b82 */ /* 0x000ee20000000800 */
[----:B------:R-:W-:Y:S01]  /*4f030*/  LEA.HI.X.SX32 R15, R19, R5, 0x1, P6 ;  /* 0x00000005130f7211 */ /* 0x000fe200030f0eff */
[----:B-1----:R-:W-:-:S04]  /*4f040*/  IMAD R20, R20, 0x1a3, RZ ;  /* 0x000001a314147824 */ /* 0x002fc800078e02ff */
[----:B------:R1:W-:Y:S01]  /*4f050*/  STL.64 [R1], R14 ;  /* 0x0000000e01007387 */ /* 0x0003e20000100a00 */
[-C--:B------:R-:W-:Y:S01]  /*4f060*/  IADD3 R6, P4, R16, R4.reuse, RZ ;  /* 0x0000000410067210 */ /* 0x080fe20007f9e0ff */
[----:B--2---:R-:W-:Y:S01]  /*4f070*/  IMAD R23, R17, 0x1a4, RZ ;  /* 0x000001a411177824 */ /* 0x004fe200078e02ff */
[----:B------:R-:W2:Y:S01]  /*4f080*/  LDC R19, c[0x0][0x278] ;  /* 0x00009e00ff137b82 */ /* 0x000ea20000000800 */
[----:B-1----:R-:W-:Y:S01]  /*4f090*/  IADD3 R14, P6, R20, R4, RZ ;  /* 0x00000004140e7210 */ /* 0x002fe20007fde0ff */
[----:B---3--:R-:W-:-:S03]  /*4f0a0*/  IMAD R26, R18, 0x1a6, RZ ;  /* 0x000001a6121a7824 */ /* 0x008fc600078e02ff */
[----:B------:R-:W-:Y:S02]  /*4f0b0*/  LEA.HI.X.SX32 R15, R20, R5, 0x1, P6 ;  /* 0x00000005140f7211 */ /* 0x000fe400030f0eff */
[----:B------:R-:W-:-:S04]  /*4f0c0*/  IADD3 R20, P6, R26, R4, RZ ;  /* 0x000000041a147210 */ /* 0x000fc80007fde0ff */
[-C--:B------:R-:W-:Y:S02]  /*4f0d0*/  LEA.HI.X.SX32 R21, R26, R5.reuse, 0x1, P6 ;  /* 0x000000051a157211 */ /* 0x080fe400030f0eff */
[----:B------:R-:W1:Y:S01]  /*4f0e0*/  LDC R26, c[0x0][0x278] ;  /* 0x00009e00ff1a7b82 */ /* 0x000e620000000800 */
[----:B------:R-:W-:Y:S02]  /*4f0f0*/  LEA.HI.X.SX32 R7, R16, R5, 0x1, P4 ;  /* 0x0000000510077211 */ /* 0x000fe400020f0eff */
[----:B------:R-:W-:Y:S01]  /*4f100*/  IADD3 R16, P4, R23, R4, RZ ;  /* 0x0000000417107210 */ /* 0x000fe20007f9e0ff */
[----:B0-----:R-:W-:-:S03]  /*4f110*/  IMAD R30, R22, 0x1a8, RZ ;  /* 0x000001a8161e7824 */ /* 0x001fc600078e02ff */
[----:B------:R-:W-:Y:S02]  /*4f120*/  LEA.HI.X.SX32 R17, R23, R5, 0x1, P4 ;  /* 0x0000000517117211 */ /* 0x000fe400020f0eff */
[----:B------:R-:W-:-:S04]  /*4f130*/  IADD3 R22, P4, R28, R4, RZ ;  /* 0x000000041c167210 */ /* 0x000fc80007f9e0ff */
[----:B------:R-:W-:Y:S01]  /*4f140*/  LEA.HI.X.SX32 R23, R28, R5, 0x1, P4 ;  /* 0x000000051c177211 */ /* 0x000fe200020f0eff */
[----:B-1----:R-:W-:-:S05]  /*4f150*/  IMAD R34, R26, 0x1aa, RZ ;  /* 0x000001aa1a227824 */ /* 0x002fca00078e02ff */
[----:B------:R-:W-:-:S04]  /*4f160*/  IADD3 R28, P4, R34, R4, RZ ;  /* 0x00000004221c7210 */ /* 0x000fc80007f9e0ff */
[----:B------:R-:W-:Y:S02]  /*4f170*/  LEA.HI.X.SX32 R29, R34, R5, 0x1, P4 ;  /* 0x00000005221d7211 */ /* 0x000fe400020f0eff */
[----:B------:R-:W-:-:S04]  /*4f180*/  IADD3 R34, P4, R40, R4, RZ ;  /* 0x0000000428227210 */ /* 0x000fc80007f9e0ff */
[----:B------:R-:W-:Y:S02]  /*4f190*/  LEA.HI.X.SX32 R35, R40, R5, 0x1, P4 ;  /* 0x0000000528237211 */ /* 0x000fe400020f0eff */
[----:B------:R-:W-:-:S04]  /*4f1a0*/  IADD3 R40, P4, R46, R4, RZ ;  /* 0x000000042e287210 */ /* 0x000fc80007f9e0ff */
[----:B------:R-:W-:Y:S02]  /*4f1b0*/  LEA.HI.X.SX32 R41, R46, R5, 0x1, P4 ;  /* 0x000000052e297211 */ /* 0x000fe400020f0eff */
[----:B------:R-:W0:Y:S01]  /*4f1c0*/  LDC R46, c[0x0][0x278] ;  /* 0x00009e00ff2e7b82 */ /* 0x000e220000000800 */
[----:B--2---:R-:W-:-:S05]  /*4f1d0*/  IMAD R24, R19, 0x1a5, RZ ;  /* 0x000001a513187824 */ /* 0x004fca00078e02ff */
[----:B------:R-:W-:-:S04]  /*4f1e0*/  IADD3 R18, P5, R24, R4, RZ ;  /* 0x0000000418127210 */ /* 0x000fc80007fbe0ff */
[----:B------:R-:W-:Y:S02]  /*4f1f0*/  LEA.HI.X.SX32 R19, R24, R5, 0x1, P5 ;  /* 0x0000000518137211 */ /* 0x000fe400028f0eff */
[-C--:B------:R-:W-:Y:S01]  /*4f200*/  IADD3 R24, P5, R30, R4.reuse, RZ ;  /* 0x000000041e187210 */ /* 0x080fe20007fbe0ff */
[----:B0-----:R-:W-:Y:S01]  /*4f210*/  IMAD R54, R46, 0x1b4, RZ ;  /* 0x000001b42e367824 */ /* 0x001fe200078e02ff */
[----:B------:R-:W-:-:S04]  /*4f220*/  IADD3 R46, P4, R52, R4, RZ ;  /* 0x00000004342e7210 */ /* 0x000fc80007f9e0ff */
[-C--:B------:R-:W-:Y:S02]  /*4f230*/  LEA.HI.X.SX32 R47, R52, R5.reuse, 0x1, P4 ;  /* 0x00000005342f7211 */ /* 0x080fe400020f0eff */
[----:B------:R-:W0:Y:S01]  /*4f240*/  LDC R52, c[0x0][0x278] ;  /* 0x00009e00ff347b82 */ /* 0x000e220000000800 */
[----:B------:R-:W-:Y:S02]  /*4f250*/  LEA.HI.X.SX32 R25, R30, R5, 0x1, P5 ;  /* 0x000000051e197211 */ /* 0x000fe400028f0eff */
[----:B------:R-:W-:-:S04]  /*4f260*/  IADD3 R30, P5, R36, R4, RZ ;  /* 0x00000004241e7210 */ /* 0x000fc80007fbe0ff */
[----:B------:R-:W-:Y:S02]  /*4f270*/  LEA.HI.X.SX32 R31, R36, R5, 0x1, P5 ;  /* 0x00000005241f7211 */ /* 0x000fe400028f0eff */
[----:B------:R-:W-:-:S04]  /*4f280*/  IADD3 R36, P5, R42, R4, RZ ;  /* 0x000000042a247210 */ /* 0x000fc80007fbe0ff */
[----:B------:R-:W-:Y:S02]  /*4f290*/  LEA.HI.X.SX32 R37, R42, R5, 0x1, P5 ;  /* 0x000000052a257211 */ /* 0x000fe400028f0eff */
[----:B------:R-:W-:-:S04]  /*4f2a0*/  IADD3 R42, P5, R48, R4, RZ ;  /* 0x00000004302a7210 */ /* 0x000fc80007fbe0ff */
[----:B------:R-:W-:Y:S02]  /*4f2b0*/  LEA.HI.X.SX32 R43, R48, R5, 0x1, P5 ;  /* 0x00000005302b7211 */ /* 0x000fe400028f0eff */
[----:B------:R-:W-:Y:S01]  /*4f2c0*/  IADD3 R48, P5, R54, R4, RZ ;  /* 0x0000000436307210 */ /* 0x000fe20007fbe0ff */
[----:B0-----:R-:W-:-:S03]  /*4f2d0*/  IMAD R60, R52, 0x1b7, RZ ;  /* 0x000001b7343c7824 */ /* 0x001fc600078e02ff */
[-C--:B------:R-:W-:Y:S02]  /*4f2e0*/  LEA.HI.X.SX32 R49, R54, R5.reuse, 0x1, P5 ;  /* 0x0000000536317211 */ /* 0x080fe400028f0eff */
[-C--:B------:R-:W-:Y:S02]  /*4f2f0*/  IADD3 R26, P6, R32, R4.reuse, RZ ;  /* 0x00000004201a7210 */ /* 0x080fe40007fde0ff */
[-C--:B------:R-:W-:Y:S02]  /*4f300*/  IADD3 R54, P5, R60, R4.reuse, RZ ;  /* 0x000000043c367210 */ /* 0x080fe40007fbe0ff */
[-C--:B------:R-:W-:Y:S02]  /*4f310*/  LEA.HI.X.SX32 R27, R32, R5.reuse, 0x1, P6 ;  /* 0x00000005201b7211 */ /* 0x080fe400030f0eff */
[----:B------:R-:W-:Y:S02]  /*4f320*/  LEA.HI.X.SX32 R55, R60, R5, 0x1, P5 ;  /* 0x000000053c377211 */ /* 0x000fe400028f0eff */
[----:B------:R-:W0:Y:S01]  /*4f330*/  LDC R60, c[0x0][0x278] ;  /* 0x00009e00ff3c7b82 */ /* 0x000e220000000800 */
[----:B------:R-:W-:-:S04]  /*4f340*/  IADD3 R32, P6, R38, R4, RZ ;  /* 0x0000000426207210 */ /* 0x000fc80007fde0ff */
[----:B------:R-:W-:Y:S02]  /*4f350*/  LEA.HI.X.SX32 R33, R38, R5, 0x1, P6 ;  /* 0x0000000526217211 */ /* 0x000fe400030f0eff */
[----:B------:R-:W-:-:S04]  /*4f360*/  IADD3 R38, P6, R44, R4, RZ ;  /* 0x000000042c267210 */ /* 0x000fc80007fde0ff */
[----:B------:R-:W-:Y:S02]  /*4f370*/  LEA.HI.X.SX32 R39, R44, R5, 0x1, P6 ;  /* 0x000000052c277211 */ /* 0x000fe400030f0eff */
[----:B------:R-:W-:-:S04]  /*4f380*/  IADD3 R44, P6, R50, R4, RZ ;  /* 0x00000004322c7210 */ /* 0x000fc80007fde0ff */
[----:B------:R-:W-:Y:S02]  /*4f390*/  LEA.HI.X.SX32 R45, R50, R5, 0x1, P6 ;  /* 0x00000005322d7211 */ /* 0x000fe400030f0eff */
[----:B------:R-:W-:-:S04]  /*4f3a0*/  IADD3 R50, P6, R56, R4, RZ ;  /* 0x0000000438327210 */ /* 0x000fc80007fde0ff */
[----:B------:R-:W-:Y:S02]  /*4f3b0*/  LEA.HI.X.SX32 R51, R56, R5, 0x1, P6 ;  /* 0x0000000538337211 */ /* 0x000fe400030f0eff */
[----:B------:R-:W1:Y:S01]  /*4f3c0*/  LDC R56, c[0x0][0x278] ;  /* 0x00009e00ff387b82 */ /* 0x000e620000000800 */
[----:B0-----:R-:W-:Y:S01]  /*4f3d0*/  IMAD R68, R60, 0x1bb, RZ ;  /* 0x000001bb3c447824 */ /* 0x001fe200078e02ff */
[----:B------:R-:W-:-:S04]  /*4f3e0*/  IADD3 R60, P5, R66, R4, RZ ;  /* 0x00000004423c7210 */ /* 0x000fc80007fbe0ff */
[----:B------:R-:W-:Y:S02]  /*4f3f0*/  LEA.HI.X.SX32 R61, R66, R5, 0x1, P5 ;  /* 0x00000005423d7211 */ /* 0x000fe400028f0eff */
[----:B------:R-:W0:Y:S01]  /*4f400*/  LDC R66, c[0x0][0x278] ;  /* 0x00009e00ff427b82 */ /* 0x000e220000000800 */
[----:B------:R-:W-:Y:S01]  /*4f410*/  STL [R1+0x1a90], R6 ;  /* 0x001a900601007387 */ /* 0x000fe20000100800 */
[----:B------:R-:W-:-:S03]  /*4f420*/  IADD3 R52, P4, R58, R4, RZ ;  /* 0x000000043a347210 */ /* 0x000fc60007f9e0ff */
[----:B------:R-:W-:Y:S01]  /*4f430*/  STL [R1+0x1a84], R7 ;  /* 0x001a840701007387 */ /* 0x000fe20000100800 */
[----:B------:R-:W-:-:S03]  /*4f440*/  LEA.HI.X.SX32 R53, R58, R5, 0x1, P4 ;  /* 0x000000053a357211 */ /* 0x000fc600020f0eff */
[----:B------:R-:W-:Y:S04]  /*4f450*/  STL [R1+0x1aa0], R12 ;  /* 0x001aa00c01007387 */ /* 0x000fe80000100800 */
[----:B------:R-:W-:Y:S01]  /*4f460*/  STL [R1+0x1a80], R13 ;  /* 0x001a800d01007387 */ /* 0x000fe20000100800 */
[----:B-1----:R-:W-:-:S03]  /*4f470*/  IMAD R64, R56, 0x1b9, RZ ;  /* 0x000001b938407824 */ /* 0x002fc600078e02ff */
[----:B------:R-:W-:Y:S01]  /*4f480*/  STL.64 [R1+0x1a88], R14 ;  /* 0x001a880e01007387 */ /* 0x000fe20000100a00 */
[----:B------:R-:W-:-:S03]  /*4f490*/  IADD3 R56, P6, R62, R4, RZ ;  /* 0x000000043e387210 */ /* 0x000fc60007fde0ff */
[----:B------:R-:W-:Y:S01]  /*4f4a0*/  STL.64 [R1+0x1a98], R16 ;  /* 0x001a981001007387 */ /* 0x000fe20000100a00 */
[----:B------:R-:W-:-:S03]  /*4f4b0*/  IADD3 R58, P4, R64, R4, RZ ;  /* 0x00000004403a7210 */ /* 0x000fc60007f9e0ff */
[----:B------:R-:W-:Y:S01]  /*4f4c0*/  STL.64 [R1+0x1aa8], R18 ;  /* 0x001aa81201007387 */ /* 0x000fe20000100a00 */
[-C--:B------:R-:W-:Y:S01]  /*4f4d0*/  LEA.HI.X.SX32 R57, R62, R5.reuse, 0x1, P6 ;  /* 0x000000053e397211 */ /* 0x080fe200030f0eff */
[----:B0-----:R-:W-:Y:S02]  /*4f4e0*/  IMAD R74, R66, 0x1be, RZ ;  /* 0x000001be424a7824 */ /* 0x001fe400078e02ff */
[----:B------:R-:W-:Y:S01]  /*4f4f0*/  STL [R1+0x1ac0], R20 ;  /* 0x001ac01401007387 */ /* 0x000fe20000100800 */
[-C--:B------:R-:W-:Y:S02]  /*4f500*/  IADD3 R62, P6, R68, R4.reuse, RZ ;  /* 0x00000004443e7210 */ /* 0x080fe40007fde0ff */
[----:B------:R-:W-:Y:S01]  /*4f510*/  LEA.HI.X.SX32 R59, R64, R5, 0x1, P4 ;  /* 0x00000005403b7211 */ /* 0x000fe200020f0eff */
[----:B------:R-:W-:Y:S01]  /*4f520*/  STL [R1+0x1ab0], R21 ;  /* 0x001ab01501007387 */ /* 0x000fe20000100800 */
[----:B------:R-:W-:-:S03]  /*4f530*/  IADD3 R64, P4, R70, R4, RZ ;  /* 0x0000000446407210 */ /* 0x000fc60007f9e0ff */
[----:B------:R-:W-:Y:S01]  /*4f540*/  STL.64 [R1+0x1ab8], R22 ;  /* 0x001ab81601007387 */ /* 0x000fe20000100a00 */
[----:B------:R-:W-:-:S03]  /*4f550*/  IADD3 R66, P5, R73, R4, RZ ;  /* 0x0000000449427210 */ /* 0x000fc60007fbe0ff */
[----:B------:R-:W-:Y:S01]  /*4f560*/  STL [R1+0x1ad0], R24 ;  /* 0x001ad01801007387 */ /* 0x000fe20000100800 */
[----:B------:R-:W-:-:S03]  /*4f570*/  LEA.HI.X.SX32 R63, R68, R5, 0x1, P6 ;  /* 0x00000005443f7211 */ /* 0x000fc600030f0eff */
[----:B------:R-:W-:Y:S01]  /*4f580*/  STL [R1+0x1a7c], R25 ;  /* 0x001a7c1901007387 */ /* 0x000fe20000100800 */
        /* <DEDUP_REMOVED lines=12> */
[-C--:B------:R-:W-:Y:S02]  /*4f650*/  IADD3 R74, P6, R81, R4.reuse, RZ ;  /* 0x00000004514a7210 */ /* 0x080fe40007fde0ff */
[----:B------:R-:W-:Y:S01]  /*4f660*/  LEA.HI.X.SX32 R71, R77, R5, 0x1, P4 ;  /* 0x000000054d477211 */ /* 0x000fe200020f0eff */
        /* <DEDUP_REMOVED lines=39> */
[----:B------:R-:W-:Y:S01]  /*4f8e0*/  STL.64 [R1+0x1ae8], R52 ;  /* 0x001ae83401007387 */ /* 0x000fe20000100a00 */
[----:B------:R-:W-:-:S03]  /*4f8f0*/  LEA.HI.X.SX32 R93, R99, R5, 0x1, P6 ;  /* 0x00000005635d7211 */ /* 0x000fc600030f0eff */
[----:B------:R-:W-:Y:S01]  /*4f900*/  STL [R1+0x1b90], R54 ;  /* 0x001b903601007387 */ /* 0x000fe20000100800 */
[-C--:B------:R-:W-:Y:S02]  /*4f910*/  IADD3 R98, P6, R157, R4.reuse, RZ ;  /* 0x000000049d627210 */ /* 0x080fe40007fde0ff */
[----:B------:R-:W-:Y:S01]  /*4f920*/  LEA.HI.X.SX32 R95, R152, R5, 0x1, P4 ;  /* 0x00000005985f7211 */ /* 0x000fe200020f0eff */
[----:B------:R-:W-:Y:S01]  /*4f930*/  STL [R1+0x1a4c], R55 ;  /* 0x001a4c3701007387 */ /* 0x000fe20000100800 */
[----:B------:R-:W-:-:S03]  /*4f940*/  IADD3 R152, P4, R158, R4, RZ ;  /* 0x000000049e987210 */ /* 0x000fc60007f9e0ff */
[----:B------:R-:W-:Y:S01]  /*4f950*/  STL.64 [R1+0x1af8], R56 ;  /* 0x001af83801007387 */ /* 0x000fe20000100a00 */
        /* <DEDUP_REMOVED lines=16> */
[----:B------:R-:W-:Y:S01]  /*4fa60*/  STL.64 [R1+0x1b18], R66 ;  /* 0x001b184201007387 */ /* 0x000fe20000100a00 */
[-C--:B------:R-:W-:Y:S02]  /*4fa70*/  IADD3 R162, P6, R169, R4.reuse, RZ ;  /* 0x00000004a9a27210 */ /* 0x080fe40007fde0ff */
[----:B------:R-:W-:Y:S01]  /*4fa80*/  LEA.HI.X.SX32 R159, R164, R5, 0x1, P4 ;  /* 0x00000005a49f7211 */ /* 0x000fe200020f0eff */
[----:B------:R-:W-:Y:S01]  /*4fa90*/  STL.64 [R1+0x1b28], R68 ;  /* 0x001b284401007387 */ /* 0x000fe20000100a00 */
[----:B------:R-:W-:-:S03]  /*4faa0*/  IADD3 R164, P4, R170, R4, RZ ;  /* 0x00000004aaa47210 */ /* 0x000fc60007f9e0ff */
[----:B------:R-:W-:Y:S01]  /*4fab0*/  STL.64 [R1+0x1b38], R70 ;  /* 0x001b384601007387 */ /* 0x000fe20000100a00 */
[----:B------:R-:W-:-:S03]  /*4fac0*/  LEA.HI.X.SX32 R161, R166, R5, 0x1, P5 ;  /* 0x00000005a6a17211 */ /* 0x000fc600028f0eff */
[----:B------:R-:W-:Y:S01]  /*4fad0*/  STL.64 [R1+0x1b48], R72 ;  /* 0x001b484801007387 */ /* 0x000fe20000100a00 */
[----:B------:R-:W-:-:S03]  /*4fae0*/  IADD3 R166, P5, R172, R4, RZ ;  /* 0x00000004aca67210 */ /* 0x000fc60007fbe0ff */
[----:B------:R-:W-:Y:S01]  /*4faf0*/  STL.64 [R1+0x1b58], R74 ;  /* 0x001b584a01007387 */ /* 0x000fe20000100a00 */
        /* <DEDUP_REMOVED lines=23> */
[----:B------:R-:W-:Y:S01]  /*4fc70*/  STL.64 [R1+0x1be8], R94 ;  /* 0x001be85e01007387 */ /* 0x000fe20000100a00 */
[-C--:B------:R-:W-:Y:S02]  /*4fc80*/  IADD3 R180, P6, R186, R4.reuse, RZ ;  /* 0x00000004bab47210 */ /* 0x080fe40007fde0ff */
[----:B------:R-:W-:Y:S01]  /*4fc90*/  LEA.HI.X.SX32 R177, R182, R5, 0x1, P4 ;  /* 0x00000005b6b17211 */ /* 0x000fe200020f0eff */
[----:B------:R-:W-:Y:S01]  /*4fca0*/  STL [R1+0x1c00], R96 ;  /* 0x001c006001007387 */ /* 0x000fe20000100800 */
[----:B------:R-:W-:-:S03]  /*4fcb0*/  IADD3 R182, P4, R188, R4, RZ ;  /* 0x00000004bcb67210 */ /* 0x000fc60007f9e0ff */
[----:B------:R-:W-:Y:S01]  /*4fcc0*/  STL [R1+0x1bf0], R97 ;  /* 0x001bf06101007387 */ /* 0x000fe20000100800 */
[----:B------:R-:W-:-:S03]  /*4fcd0*/  LEA.HI.X.SX32 R179, R185, R5, 0x1, P5 ;  /* 0x00000005b9b37211 */ /* 0x000fc600028f0eff */
[----:B------:R-:W-:Y:S01]  /*4fce0*/  STL.64 [R1+0x1bf8], R98 ;  /* 0x001bf86201007387 */ /* 0x000fe20000100a00 */
        /* <DEDUP_REMOVED lines=10> */
[----:B------:R-:W-:Y:S01]  /*4fd90*/  STL.64 [R1+0x1c28], R158 ;  /* 0x001c289e01007387 */ /* 0x000fe20000100a00 */
        /* <DEDUP_REMOVED lines=59> */
[-C--:B------:R-:W-:Y:S01]  /*50150*/  IADD3 R222, P6, R228, R4.reuse, RZ ;  /* 0x00000004e4de7210 */ /* 0x080fe20007fde0ff */
[----:B------:R-:W-:Y:S01]  /*50160*/  IMAD R237, R233, 0x1f5, RZ ;  /* 0x000001f5e9ed7824 */ /* 0x000fe200078e02ff */
[----:B------:R-:W-:Y:S01]  /*50170*/  LEA.HI.X.SX32 R219, R225, R5, 0x1, P4 ;  /* 0x00000005e1db7211 */ /* 0x000fe200020f0eff */
[----:B------:R-:W-:Y:S01]  /*50180*/  STL [R1+0x1d00], R201 ;  /* 0x001d00c901007387 */ /* 0x000fe20000100800 */
[----:B------:R-:W-:-:S03]  /*50190*/  IADD3 R224, P4, R231, R4, RZ ;  /* 0x00000004e7e07210 */ /* 0x000fc60007f9e0ff */
[----:B------:R-:W-:Y:S01]  /*501a0*/  STL.64 [R1+0x1d08], R202 ;  /* 0x001d08ca01007387 */ /* 0x000fe20000100a00 */
[----:B------:R-:W-:Y:S01]  /*501b0*/  LEA.HI.X.SX32 R221, R226, R5, 0x1, P5 ;  /* 0x00000005e2dd7211 */ /* 0x000fe200028f0eff */
[----:B------:R-:W-:Y:S02]  /*501c0*/  IMAD R238, R230, 0x1f6, RZ ;  /* 0x000001f6e6ee7824 */ /* 0x000fe400078e02ff */
[----:B------:R-:W-:Y:S01]  /*501d0*/  STL.64 [R1+0x1d10], R204 ;  /* 0x001d10cc01007387 */ /* 0x000fe20000100a00 */
[----:B------:R-:W-:-:S03]  /*501e0*/  IADD3 R226, P5, R232, R4, RZ ;  /* 0x00000004e8e27210 */ /* 0x000fc60007fbe0ff */
[----:B------:R-:W-:Y:S01]  /*501f0*/  STL.64 [R1+0x1d18], R206 ;  /* 0x001d18ce01007387 */ /* 0x000fe20000100a00 */
[-C--:B------:R-:W-:Y:S01]  /*50200*/  LEA.HI.X.SX32 R223, R228, R5.reuse, 0x1, P6 ;  /* 0x00000005e4df7211 */ /* 0x080fe200030f0eff */
[----:B------:R-:W-:Y:S02]  /*50210*/  IMAD R241, R235, 0x1f7, RZ ;  /* 0x000001f7ebf17824 */ /* 0x000fe400078e02ff */
[----:B------:R-:W-:Y:S01]  /*50220*/  STL.64 [R1+0x1d28], R208 ;  /* 0x001d28d001007387 */ /* 0x000fe20000100a00 */
[-C--:B------:R-:W-:Y:S01]  /*50230*/  IADD3 R228, P6, R234, R4.reuse, RZ ;  /* 0x00000004eae47210 */ /* 0x080fe20007fde0ff */
[----:B------:R-:W-:Y:S01]  /*50240*/  IMAD R242, R239, 0x1f8, RZ ;  /* 0x000001f8eff27824 */ /* 0x000fe200078e02ff */
[----:B------:R-:W-:Y:S01]  /*50250*/  LEA.HI.X.SX32 R225, R231, R5, 0x1, P4 ;  /* 0x00000005e7e17211 */ /* 0x000fe200020f0eff */
[----:B------:R-:W-:Y:S01]  /*50260*/  STL [R1+0x1d40], R210 ;  /* 0x001d40d201007387 */ /* 0x000fe20000100800 */
[----:B------:R-:W-:-:S03]  /*50270*/  IADD3 R230, P4, R237, R4, RZ ;  /* 0x00000004ede67210 */ /* 0x000fc60007f9e0ff */
[----:B------:R-:W-:Y:S01]  /*50280*/  STL [R1+0x1d30], R211 ;  /* 0x001d30d301007387 */ /* 0x000fe20000100800 */
[----:B------:R-:W-:Y:S01]  /*50290*/  LEA.HI.X.SX32 R227, R232, R5, 0x1, P5 ;  /* 0x00000005e8e37211 */ /* 0x000fe200028f0eff */
[----:B------:R-:W-:Y:S02]  /*502a0*/  IMAD R244, R236, 0x1f9, RZ ;  /* 0x000001f9ecf47824 */ /* 0x000fe400078e02ff */
[----:B------:R0:W-:Y:S01]  /*502b0*/  STL.64 [R1+0x1d38], R212 ;  /* 0x001d38d401007387 */ /* 0x0001e20000100a00 */
[----:B------:R-:W-:-:S03]  /*502c0*/  IADD3 R232, P5, R238, R4, RZ ;  /* 0x00000004eee87210 */ /* 0x000fc60007fbe0ff */
[----:B------:R-:W-:Y:S01]  /*502d0*/  STL.64 [R1+0x1d48], R214 ;  /* 0x001d48d601007387 */ /* 0x000fe20000100a00 */
[-C--:B------:R-:W-:Y:S01]  /*502e0*/  LEA.HI.X.SX32 R229, R234, R5.reuse, 0x1, P6 ;  /* 0x00000005eae57211 */ /* 0x080fe200030f0eff */
[----:B------:R-:W-:Y:S02]  /*502f0*/  IMAD R247, R243, 0x1fa, RZ ;  /* 0x000001faf3f77824 */ /* 0x000fe400078e02ff */
        /* <DEDUP_REMOVED lines=18> */
[----:B------:R1:W-:Y:S01]  /*50420*/  STL.64 [R1+0x1d88], R226 ;  /* 0x001d88e201007387 */ /* 0x0003e20000100a00 */
[----:B------:R-:W-:-:S03]  /*50430*/  LEA.HI.X.SX32 R239, R244, R5, 0x1, P5 ;  /* 0x00000005f4ef7211 */ /* 0x000fc600028f0eff */
[----:B------:R-:W-:Y:S01]  /*50440*/  STL [R1+0x1da0], R228 ;  /* 0x001da0e401007387 */ /* 0x000fe20000100800 */
[----:B------:R-:W-:-:S03]  /*50450*/  IADD3 R244, P5, R250, R4, RZ ;  /* 0x00000004faf47210 */ /* 0x000fc60007fbe0ff */
[----:B------:R-:W-:Y:S01]  /*50460*/  STL [R1+0x1d90], R229 ;  /* 0x001d90e501007387 */ /* 0x000fe20000100800 */
[----:B------:R-:W-:-:S03]  /*50470*/  LEA.HI.X.SX32 R241, R247, R5, 0x1, P6 ;  /* 0x00000005f7f17211 */ /* 0x000fc600030f0eff */
[----:B------:R-:W-:Y:S01]  /*50480*/  STL.64 [R1+0x1d98], R230 ;  /* 0x001d98e601007387 */ /* 0x000fe20000100a00 */
[----:B------:R-:W-:-:S03]  /*50490*/  LEA.HI.X.SX32 R243, R248, R5, 0x1, P4 ;  /* 0x00000005f8f37211 */ /* 0x000fc600020f0eff */
[----:B------:R-:W-:Y:S01]  /*504a0*/  STL.64 [R1+0x1da8], R232 ;  /* 0x001da8e801007387 */ /* 0x000fe20000100a00 */
[----:B------:R-:W-:-:S03]  /*504b0*/  LEA.HI.X.SX32 R245, R250, R5, 0x1, P5 ;  /* 0x00000005faf57211 */ /* 0x000fc600028f0eff */
[----:B------:R-:W-:Y:S01]  /*504c0*/  STL.64 [R1+0x1db0], R234 ;  /* 0x001db0ea01007387 */ /* 0x000fe20000100a00 */
[----:B0-----:R-:W-:-:S03]  /*504d0*/  PRMT R213, R148, 0x7773, RZ ;  /* 0x0000777394d57816 */ /* 0x001fc600000000ff */
[----:B------:R-:W-:Y:S01]  /*504e0*/  STL.64 [R1+0x1db8], R236 ;  /* 0x001db8ec01007387 */ /* 0x000fe20000100a00 */
[----:B-1----:R-:W-:-:S03]  /*504f0*/  PRMT R226, R148, 0x7772, RZ ;  /* 0x0000777294e27816 */ /* 0x002fc600000000ff */
[----:B------:R-:W-:Y:S01]  /*50500*/  STL [R1+0x1dd0], R238 ;  /* 0x001dd0ee01007387 */ /* 0x000fe20000100800 */
[----:B------:R-:W-:-:S03]  /*50510*/  PRMT R14, R148, 0x7771, RZ ;  /* 0x00007771940e7816 */ /* 0x000fc600000000ff */
[----:B------:R-:W-:Y:S01]  /*50520*/  STL [R1+0x1dc0], R239 ;  /* 0x001dc0ef01007387 */ /* 0x000fe20000100800 */
[----:B------:R-:W-:-:S03]  /*50530*/  PRMT R13, R148, 0x7770, RZ ;  /* 0x00007770940d7816 */ /* 0x000fc600000000ff */
[----:B------:R-:W-:Y:S04]  /*50540*/  STL.64 [R1+0x1dc8], R240 ;  /* 0x001dc8f001007387 */ /* 0x000fe80000100a00 */
[----:B------:R-:W-:Y:S04]  /*50550*/  STL.64 [R1+0x1dd8], R242 ;  /* 0x001dd8f201007387 */ /* 0x000fe80000100a00 */
[----:B------:R-:W-:Y:S01]  /*50560*/  STL [R1+0x1df0], R244 ;  /* 0x001df0f401007387 */ /* 0x000fe20000100800 */
[----:B------:R-:W-:-:S03]  /*50570*/  PRMT R212, R149, 0x7772, RZ ;  /* 0x0000777295d47816 */ /* 0x000fc600000000ff */
[----:B------:R-:W-:Y:S04]  /*50580*/  STL [R1+0x1de0], R245 ;  /* 0x001de0f501007387 */ /* 0x000fe80000100800 */
[----:B------:R-:W-:Y:S04]  /*50590*/  STL [R1+0x1e50], R213 ;  /* 0x001e50d501007387 */ /* 0x000fe80000100800 */
[----:B------:R-:W-:Y:S01]  /*505a0*/  STL [R1+0x1e60], R226 ;  /* 0x001e60e201007387 */ /* 0x000fe20000100800 */
[----:B------:R-:W-:-:S03]  /*505b0*/  IMAD R12, R249, 0x1fd, RZ ;  /* 0x000001fdf90c7824 */ /* 0x000fc600078e02ff */
[----:B------:R0:W-:Y:S01]  /*505c0*/  STL [R1+0xed4], R14 ;  /* 0x000ed40e01007387 */ /* 0x0001e20000100800 */
[----:B------:R-:W-:-:S03]  /*505d0*/  IMAD R7, R246, 0x1fe, RZ ;  /* 0x000001fef6077824 */ /* 0x000fc600078e02ff */
[----:B------:R1:W-:Y:S01]  /*505e0*/  STL [R1+0xec4], R13 ;  /* 0x000ec40d01007387 */ /* 0x0003e20000100800 */
[C---:B------:R-:W-:Y:S02]  /*505f0*/  PRMT R199, R149.reuse, 0x7773, RZ ;  /* 0x0000777395c77816 */ /* 0x040fe400000000ff */
[C---:B0-----:R-:W-:Y:S01]  /*50600*/  PRMT R14, R149.reuse, 0x7771, RZ ;  /* 0x00007771950e7816 */ /* 0x041fe200000000ff */
[----:B------:R-:W-:Y:S01]  /*50610*/  STL [R1+0x1e70], R212 ;  /* 0x001e70d401007387 */ /* 0x000fe20000100800 */
[----:B-1----:R-:W-:-:S03]  /*50620*/  PRMT R13, R149, 0x7770, RZ ;  /* 0x00007770950d7816 */ /* 0x002fc600000000ff */
[----:B------:R-:W-:Y:S01]  /*50630*/  STL [R1+0xec8], R14 ;  /* 0x000ec80e01007387 */ /* 0x000fe20000100800 */
[----:B------:R-:W-:Y:S01]  /*50640*/  PRMT R198, R150, 0x7772, RZ ;  /* 0x0000777296c67816 */ /* 0x000fe200000000ff */
[----:B------:R-:W-:Y:S01]  /*50650*/  IMAD R6, R251, 0x1ff, RZ ;  /* 0x000001fffb067824 */ /* 0x000fe200078e02ff */
[----:B------:R-:W-:Y:S01]  /*50660*/  PRMT R157, R151, 0x7773, RZ ;  /* 0x00007773979d7816 */ /* 0x000fe200000000ff */
[----:B------:R0:W-:Y:S01]  /*50670*/  STL [R1+0xeb4], R13 ;  /* 0x000eb40d01007387 */ /* 0x0001e20000100800 */
[-C--:B------:R-:W-:Y:S02]  /*50680*/  IADD3 R246, P6, R12, R4.reuse, RZ ;  /* 0x000000040cf67210 */ /* 0x080fe40007fde0ff */
[----:B------:R-:W-:Y:S02]  /*50690*/  IADD3 R248, P4, R7, R4, RZ ;  /* 0x0000000407f87210 */ /* 0x000fe40007f9e0ff */
[----:B------:R-:W-:Y:S02]  /*506a0*/  PRMT R179, R150, 0x7773, RZ ;  /* 0x0000777396b37816 */ /* 0x000fe400000000ff */
[----:B------:R-:W-:-:S02]  /*506b0*/  PRMT R178, R151, 0x7772, RZ ;  /* 0x0000777297b27816 */ /* 0x000fc400000000ff */
[C---:B0-----:R-:W-:Y:S01]  /*506c0*/  PRMT R13, R150.reuse, 0x7770, RZ ;  /* 0x00007770960d7816 */ /* 0x041fe200000000ff */
[----:B------:R-:W-:Y:S01]  /*506d0*/  STL.64 [R1+0x1e58], R198 ;  /* 0x001e58c601007387 */ /* 0x000fe20000100a00 */
[C---:B------:R-:W-:Y:S02]  /*506e0*/  PRMT R227, R151.reuse, 0x7771, RZ ;  /* 0x0000777197e37816 */ /* 0x040fe400000000ff */
[----:B------:R-:W-:Y:S01]  /*506f0*/  PRMT R237, R150, 0x7771, RZ ;  /* 0x0000777196ed7816 */ /* 0x000fe200000000ff */
[----:B------:R-:W-:Y:S01]  /*50700*/  STL [R1+0x1e80], R157 ;  /* 0x001e809d01007387 */ /* 0x000fe20000100800 */
[----:B------:R-:W-:Y:S02]  /*50710*/  PRMT R236, R151, 0x7770, RZ ;  /* 0x0000777097ec7816 */ /* 0x000fe400000000ff */
[----:B------:R-:W-:Y:S01]  /*50720*/  IADD3 R250, P5, R6, R4, RZ ;  /* 0x0000000406fa7210 */ /* 0x000fe20007fbe0ff */
[----:B------:R-:W-:Y:S01]  /*50730*/  STL [R1+0xea4], R13 ;  /* 0x000ea40d01007387 */ /* 0x000fe20000100800 */
[----:B------:R-:W-:-:S02]  /*50740*/  LEA.HI.X.SX32 R247, R12, R5, 0x1, P6 ;  /* 0x000000050cf77211 */ /* 0x000fc400030f0eff */
[-C--:B------:R-:W-:Y:S01]  /*50750*/  LEA.HI.X.SX32 R249, R7, R5.reuse, 0x1, P4 ;  /* 0x0000000507f97211 */ /* 0x080fe200020f0eff */
[----:B------:R-:W-:Y:S01]  /*50760*/  STL.64 [R1+0x1e68], R178 ;  /* 0x001e68b201007387 */ /* 0x000fe20000100a00 */
[----:B------:R-:W-:-:S03]  /*50770*/  LEA.HI.X.SX32 R251, R6, R5, 0x1, P5 ;  /* 0x0000000506fb7211 */ /* 0x000fc600028f0eff */
[----:B------:R-:W-:Y:S04]  /*50780*/  STL [R1+0x1e90], R227 ;  /* 0x001e90e301007387 */ /* 0x000fe80000100800 */
[----:B------:R-:W-:Y:S04]  /*50790*/  STL.64 [R1+0x1e78], R236 ;  /* 0x001e78ec01007387 */ /* 0x000fe80000100a00 */
[----:B------:R-:W-:Y:S04]  /*507a0*/  STL.64 [R1+0x1de8], R246 ;  /* 0x001de8f601007387 */ /* 0x000fe80000100a00 */
[----:B------:R-:W-:Y:S04]  /*507b0*/  STL.64 [R1+0x1df8], R248 ;  /* 0x001df8f801007387 */ /* 0x000fe80000100a00 */
[----:B------:R-:W2:Y:S04]  /*507c0*/  LDL.LU.64 R6, [R1+0xcf8] ;  /* 0x000cf80001067983 */ /* 0x000ea80000300a00 */
[----:B------:R-:W-:Y:S04]  /*507d0*/  STL [R1+0x1e10], R250 ;  /* 0x001e10fa01007387 */ /* 0x000fe80000100800 */
[----:B------:R-:W-:Y:S04]  /*507e0*/  STL [R1+0x1e00], R251 ;  /* 0x001e00fb01007387 */ /* 0x000fe80000100800 */
[----:B------:R0:W-:Y:S04]  /*507f0*/  STG.E.U8 desc[UR60][R4.64], R146 ;  /* 0x0000009204007986 */ /* 0x0001e8000c10113c */
[----:B------:R1:W-:Y:S04]  /*50800*/  STG.E.U8 desc[UR60][R140.64], R147 ;  /* 0x000000938c007986 */ /* 0x0003e8000c10113c */
[----:B0-----:R-:W3:Y:S04]  /*50810*/  LDL.LU R146, [R1+0x20e8] ;  /* 0x0020e80001927983 */ /* 0x001ee80000300800 */
[----:B------:R-:W4:Y:S04]  /*50820*/  LDL.LU.64 R14, [R1+0xcf0] ;  /* 0x000cf000010e7983 */ /* 0x000f280000300a00 */
[----:B-1----:R-:W2:Y:S04]  /*50830*/  LDL.LU.64 R140, [R1+0x20e0] ;  /* 0x0020e000018c7983 */ /* 0x002ea80000300a00 */
[----:B------:R-:W4:Y:S01]  /*50840*/  LDL.LU R147, [R1+0x20d8] ;  /* 0x0020d80001937983 */ /* 0x000f220000300800 */
[----:B------:R-:W-:-:S02]  /*50850*/  PRMT R251, R144, 0x7773, RZ ;  /* 0x0000777390fb7816 */ /* 0x000fc400000000ff */
[C---:B------:R-:W-:Y:S02]  /*50860*/  PRMT R250, R144.reuse, 0x7772, RZ ;  /* 0x0000777290fa7816 */ /* 0x040fe400000000ff */
[C---:B------:R-:W-:Y:S02]  /*50870*/  PRMT R156, R144.reuse, 0x7770, RZ ;  /* 0x00007770909c7816 */ /* 0x040fe400000000ff */
[C---:B------:R-:W-:Y:S02]  /*50880*/  PRMT R245, R145.reuse, 0x7773, RZ ;  /* 0x0000777391f57816 */ /* 0x040fe400000000ff */
[C---:B------:R-:W-:Y:S01]  /*50890*/  PRMT R244, R145.reuse, 0x7772, RZ ;  /* 0x0000777291f47816 */ /* 0x040fe200000000ff */
[----:B------:R0:W-:Y:S01]  /*508a0*/  STL [R1+0x1e20], R251 ;  /* 0x001e20fb01007387 */ /* 0x0001e20000100800 */
[----:B------:R-:W-:Y:S02]  /*508b0*/  PRMT R75, R144, 0x7771, RZ ;  /* 0x00007771904b7816 */ /* 0x000fe400000000ff */
[C---:B------:R-:W-:Y:S01]  /*508c0*/  PRMT R74, R145.reuse, 0x7770, RZ ;  /* 0x00007770914a7816 */ /* 0x040fe200000000ff */
[----:B------:R1:W-:Y:S01]  /*508d0*/  STL [R1+0x1e30], R250 ;  /* 0x001e30fa01007387 */ /* 0x0003e20000100800 */
[----:B------:R-:W-:-:S03]  /*508e0*/  PRMT R43, R145, 0x7771, RZ ;  /* 0x00007771912b7816 */ /* 0x000fc600000000ff */
[----:B------:R-:W-:Y:S04]  /*508f0*/  STL [R1+0x1ea0], R156 ;  /* 0x001ea09c01007387 */ /* 0x000fe80000100800 */
[----:B------:R-:W-:Y:S04]  /*50900*/  STL.64 [R1+0x1e08], R244 ;  /* 0x001e08f401007387 */ /* 0x000fe80000100a00 */
[----:B------:R-:W-:Y:S01]  /*50910*/  STL.64 [R1+0x1e88], R74 ;  /* 0x001e884a01007387 */ /* 0x000fe20000100a00 */
[C---:B---3--:R-:W-:Y:S02]  /*50920*/  PRMT R239, R146.reuse, 0x7773, RZ ;  /* 0x0000777392ef7816 */ /* 0x048fe400000000ff */
[----:B------:R-:W-:-:S02]  /*50930*/  PRMT R238, R146, 0x7772, RZ ;  /* 0x0000777292ee7816 */ /* 0x000fc400000000ff */
[C---:B------:R-:W-:Y:S02]  /*50940*/  PRMT R42, R146.reuse, 0x7770, RZ ;  /* 0x00007770922a7816 */ /* 0x040fe400000000ff */
[----:B------:R-:W-:Y:S01]  /*50950*/  PRMT R4, R146, 0x7771, RZ ;  /* 0x0000777192047816 */ /* 0x000fe200000000ff */
[----:B------:R-:W-:Y:S01]  /*50960*/  STL.64 [R1+0x1e18], R238 ;  /* 0x001e18ee01007387 */ /* 0x000fe20000100a00 */
[C---:B----4-:R-:W-:Y:S02]  /*50970*/  PRMT R232, R147.reuse, 0x7773, RZ ;  /* 0x0000777393e87816 */ /* 0x050fe400000000ff */
[C---:B------:R-:W-:Y:S02]  /*50980*/  PRMT R233, R147.reuse, 0x7772, RZ ;  /* 0x0000777293e97816 */ /* 0x040fe400000000ff */
[C---:B0-----:R-:W-:Y:S01]  /*50990*/  PRMT R251, R147.reuse, 0x7771, RZ ;  /* 0x0000777193fb7816 */ /* 0x041fe200000000ff */
[----:B------:R-:W-:Y:S01]  /*509a0*/  STL.64 [R1+0x1e98], R42 ;  /* 0x001e982a01007387 */ /* 0x000fe20000100a00 */
[----:B-1----:R-:W-:-:S03]  /*509b0*/  PRMT R250, R147, 0x7770, RZ ;  /* 0x0000777093fa7816 */ /* 0x002fc600000000ff */
[----:B------:R-:W-:Y:S04]  /*509c0*/  STL [R1+0xe68], R4 ;  /* 0x000e680401007387 */ /* 0x000fe80000100800 */
[----:B------:R-:W-:Y:S04]  /*509d0*/  STL.64 [R1+0x1e28], R232 ;  /* 0x001e28e801007387 */ /* 0x000fe80000100a00 */
[----:B------:R-:W-:Y:S04]  /*509e0*/  STL [R1+0x1e40], R251 ;  /* 0x001e40fb01007387 */ /* 0x000fe80000100800 */
[----:B------:R-:W-:Y:S04]  /*509f0*/  STL [R1+0x1eb0], R250 ;  /* 0x001eb0fa01007387 */ /* 0x000fe80000100800 */
[----:B--2---:R0:W-:Y:S04]  /*50a00*/  STG.E.U8 desc[UR60][R6.64], R140 ;  /* 0x0000008c06007986 */ /* 0x0041e8000c10113c */
[----:B------:R1:W-:Y:S04]  /*50a10*/  STG.E.U8 desc[UR60][R14.64], R141 ;  /* 0x0000008d0e007986 */ /* 0x0003e8000c10113c */
[----:B------:R2:W-:Y:S04]  /*50a20*/  STG.E.U8 desc[UR60][R136.64], R142 ;  /* 0x0000008e88007986 */ /* 0x0005e8000c10113c */
[----:B0-----:R-:W3:Y:S04]  /*50a30*/  LDL.LU R140, [R1+0x20d4] ;  /* 0x0020d400018c7983 */ /* 0x001ee80000300800 */
[----:B------:R-:W4:Y:S04]  /*50a40*/  LDL.LU.64 R12, [R1+0xcd8] ;  /* 0x000cd800010c7983 */ /* 0x000f280000300a00 */
[----:B------:R-:W4:Y:S04]  /*50a50*/  LDL.LU.64 R6, [R1+0xcd0] ;  /* 0x000cd00001067983 */ /* 0x000f280000300a00 */
[----:B-1----:R-:W4:Y:S04]  /*50a60*/  LDL.LU R141, [R1+0x20d0] ;  /* 0x0020d000018d7983 */ /* 0x002f280000300800 */
[----:B--2---:R-:W2:Y:S04]  /*50a70*/  LDL.LU.64 R136, [R1+0x20c8] ;  /* 0x0020c80001887983 */ /* 0x004ea80000300a00 */
[----:B------:R-:W2:Y:S04]  /*50a80*/  LDL.LU R142, [R1+0x20c0] ;  /* 0x0020c000018e7983 */ /* 0x000ea80000300800 */
[----:B------:R0:W-:Y:S04]  /*50a90*/  STG.E.U8 desc[UR60][R138.64], R143 ;  /* 0x0000008f8a007986 */ /* 0x0001e8000c10113c */
[----:B0-----:R-:W2:Y:S04]  /*50aa0*/  LDL.LU.64 R138, [R1+0x20b8] ;  /* 0x0020b800018a7983 */ /* 0x001ea80000300a00 */
[----:B------:R-:W2:Y:S01]  /*50ab0*/  LDL.LU R143, [R1+0x20b0] ;  /* 0x0020b000018f7983 */ /* 0x000ea20000300800 */
[----:B---3--:R-:W-:-:S02]  /*50ac0*/  PRMT R180, R140, 0x7773, RZ ;  /* 0x000077738cb47816 */ /* 0x008fc400000000ff */
[C---:B------:R-:W-:Y:S02]  /*50ad0*/  PRMT R181, R140.reuse, 0x7772, RZ ;  /* 0x000077728cb57816 */ /* 0x040fe400000000ff */
[C---:B------:R-:W-:Y:S02]  /*50ae0*/  PRMT R224, R140.reuse, 0x7771, RZ ;  /* 0x000077718ce07816 */ /* 0x040fe400000000ff */
[----:B------:R-:W-:Y:S01]  /*50af0*/  PRMT R225, R140, 0x7770, RZ ;  /* 0x000077708ce17816 */ /* 0x000fe200000000ff */
[----:B------:R-:W-:Y:S01]  /*50b00*/  STL.64 [R1+0x1e38], R180 ;  /* 0x001e38b401007387 */ /* 0x000fe20000100a00 */
[C---:B----4-:R-:W-:Y:S02]  /*50b10*/  PRMT R168, R141.reuse, 0x7773, RZ ;  /* 0x000077738da87816 */ /* 0x050fe400000000ff */
[C---:B------:R-:W-:Y:S02]  /*50b20*/  PRMT R169, R141.reuse, 0x7772, RZ ;  /* 0x000077728da97816 */ /* 0x040fe400000000ff */
[----:B------:R-:W-:-:S02]  /*50b30*/  PRMT R214, R141, 0x7771, RZ ;  /* 0x000077718dd67816 */ /* 0x000fc400000000ff */
[----:B------:R-:W-:Y:S02]  /*50b40*/  PRMT R215, R141, 0x7770, RZ ;  /* 0x000077708dd77816 */ /* 0x000fe400000000ff */
[C---:B--2---:R-:W-:Y:S01]  /*50b50*/  PRMT R94, R142.reuse, 0x7773, RZ ;  /* 0x000077738e5e7816 */ /* 0x044fe200000000ff */
[----:B------:R-:W-:Y:S01]  /*50b60*/  STL.64 [R1+0x1e48], R224 ;  /* 0x001e48e001007387 */ /* 0x000fe20000100a00 */
[C---:B------:R-:W-:Y:S02]  /*50b70*/  PRMT R95, R142.reuse, 0x7772, RZ ;  /* 0x000077728e5f7816 */ /* 0x040fe400000000ff */
[C---:B------:R-:W-:Y:S01]  /*50b80*/  PRMT R206, R142.reuse, 0x7771, RZ ;  /* 0x000077718ece7816 */ /* 0x040fe200000000ff */
[----:B------:R-:W-:Y:S01]  /*50b90*/  STL.64 [R1+0x1ea8], R168 ;  /* 0x001ea8a801007387 */ /* 0x000fe20000100a00 */
[----:B------:R-:W-:-:S03]  /*50ba0*/  PRMT R207, R142, 0x7770, RZ ;  /* 0x000077708ecf7816 */ /* 0x000fc600000000ff */
[----:B------:R-:W-:Y:S04]  /*50bb0*/  STL.64 [R1+0x1eb8], R214 ;  /* 0x001eb8d601007387 */ /* 0x000fe80000100a00 */
[----:B------:R-:W-:Y:S04]  /*50bc0*/  STL [R1+0x1ec0], R94 ;  /* 0x001ec05e01007387 */ /* 0x000fe80000100800 */
[----:B------:R-:W-:Y:S01]  /*50bd0*/  STL [R1+0x1ed0], R95 ;  /* 0x001ed05f01007387 */ /* 0x000fe20000100800 */
[C---:B------:R-:W-:Y:S02]  /*50be0*/  PRMT R80, R143.reuse, 0x7773, RZ ;  /* 0x000077738f507816 */ /* 0x040fe400000000ff */
[----:B------:R-:W-:-:S02]  /*50bf0*/  PRMT R81, R143, 0x7772, RZ ;  /* 0x000077728f517816 */ /* 0x000fc400000000ff */
[C---:B------:R-:W-:Y:S02]  /*50c00*/  PRMT R196, R143.reuse, 0x7771, RZ ;  /* 0x000077718fc47816 */ /* 0x040fe400000000ff */
[----:B------:R-:W-:Y:S01]  /*50c10*/  PRMT R197, R143, 0x7770, RZ ;  /* 0x000077708fc57816 */ /* 0x000fe200000000ff */
[----:B------:R-:W-:Y:S04]  /*50c20*/  STL.64 [R1+0x1ec8], R206 ;  /* 0x001ec8ce01007387 */ /* 0x000fe80000100a00 */
[----:B------:R-:W-:Y:S04]  /*50c30*/  STL.64 [R1+0x1ed8], R80 ;  /* 0x001ed85001007387 */ /* 0x000fe80000100a00 */
[----:B------:R-:W-:Y:S04]  /*50c40*/  STL [R1+0x1ee0], R196 ;  /* 0x001ee0c401007387 */ /* 0x000fe80000100800 */
[----:B------:R-:W-:Y:S04]  /*50c50*/  STL [R1+0x1ef0], R197 ;  /* 0x001ef0c501007387 */ /* 0x000fe80000100800 */
[----:B------:R0:W-:Y:S04]  /*50c60*/  STG.E.U8 desc[UR60][R12.64], R136 ;  /* 0x000000880c007986 */ /* 0x0001e8000c10113c */
[----:B------:R1:W-:Y:S04]  /*50c70*/  STG.E.U8 desc[UR60][R6.64], R137 ;  /* 0x0000008906007986 */ /* 0x0003e8000c10113c */
[----:B------:R2:W-:Y:S04]  /*50c80*/  STG.E.U8 desc[UR60][R134.64], R138 ;  /* 0x0000008a86007986 */ /* 0x0005e8000c10113c */
[----:B0-----:R-:W3:Y:S04]  /*50c90*/  LDL.LU R136, [R1+0x20ac] ;  /* 0x0020ac0001887983 */ /* 0x001ee80000300800 */
[----:B-1----:R-:W4:Y:S04]  /*50ca0*/  LDL.LU R137, [R1+0x20a8] ;  /* 0x0020a80001897983 */ /* 0x002f280000300800 */
[----:B--2---:R-:W2:Y:S04]  /*50cb0*/  LDL.LU.64 R134, [R1+0x20a0] ;  /* 0x0020a00001867983 */ /* 0x004ea80000300a00 */
[----:B------:R-:W2:Y:S04]  /*50cc0*/  LDL.LU R138, [R1+0x2098] ;  /* 0x00209800018a7983 */ /* 0x000ea80000300800 */
[----:B------:R-:W2:Y:S04]  /*50cd0*/  LDL.LU.64 R12, [R1+0xcb8] ;  /* 0x000cb800010c7983 */ /* 0x000ea80000300a00 */
[----:B------:R-:W2:Y:S04]  /*50ce0*/  LDL.LU.64 R6, [R1+0xcb0] ;  /* 0x000cb00001067983 */ /* 0x000ea80000300a00 */
[----:B------:R0:W-:Y:S04]  /*50cf0*/  STG.E.U8 desc[UR60][R132.64], R139 ;  /* 0x0000008b84007986 */ /* 0x0001e8000c10113c */
[----:B0-----:R-:W2:Y:S04]  /*50d00*/  LDL.LU.64 R132, [R1+0x2090] ;  /* 0x0020900001847983 */ /* 0x001ea80000300a00 */
[----:B------:R-:W2:Y:S04]  /*50d10*/  LDL.LU R139, [R1+0x2088] ;  /* 0x00208800018b7983 */ /* 0x000ea80000300800 */
[----:B------:R-:W2:Y:S04]  /*50d20*/  LDL.LU.64 R16, [R1+0xc98] ;  /* 0x000c980001107983 */ /* 0x000ea80000300a00 */
[----:B------:R-:W2:Y:S01]  /*50d30*/  LDL.LU.64 R14, [R1+0xc90] ;  /* 0x000c9000010e7983 */ /* 0x000ea20000300a00 */
[----:B---3--:R-:W-:-:S02]  /*50d40*/  PRMT R217, R136, 0x7773, RZ ;  /* 0x0000777388d97816 */ /* 0x008fc400000000ff */
[C---:B------:R-:W-:Y:S02]  /*50d50*/  PRMT R216, R136.reuse, 0x7772, RZ ;  /* 0x0000777288d87816 */ /* 0x040fe400000000ff */
[C---:B------:R-:W-:Y:S02]  /*50d60*/  PRMT R62, R136.reuse, 0x7771, RZ ;  /* 0x00007771883e7816 */ /* 0x040fe400000000ff */
[----:B------:R-:W-:Y:S02]  /*50d70*/  PRMT R63, R136, 0x7770, RZ ;  /* 0x00007770883f7816 */ /* 0x000fe400000000ff */
[C---:B----4-:R-:W-:Y:S02]  /*50d80*/  PRMT R211, R137.reuse, 0x7773, RZ ;  /* 0x0000777389d37816 */ /* 0x050fe400000000ff */
[C---:B------:R-:W-:Y:S01]  /*50d90*/  PRMT R210, R137.reuse, 0x7772, RZ ;  /* 0x0000777289d27816 */ /* 0x040fe200000000ff */
[----:B------:R-:W-:Y:S01]  /*50da0*/  STL.64 [R1+0x1ee8], R216 ;  /* 0x001ee8d801007387 */ /* 0x000fe20000100a00 */
[----:B------:R-:W-:-:S02]  /*50db0*/  PRMT R18, R137, 0x7771, RZ ;  /* 0x0000777189127816 */ /* 0x000fc400000000ff */
[----:B------:R-:W-:Y:S01]  /*50dc0*/  PRMT R19, R137, 0x7770, RZ ;  /* 0x0000777089137816 */ /* 0x000fe200000000ff */
[----:B------:R-:W-:Y:S01]  /*50dd0*/  STL [R1+0x1ef4], R62 ;  /* 0x001ef43e01007387 */ /* 0x000fe20000100800 */
[C---:B--2---:R-:W-:Y:S02]  /*50de0*/  PRMT R203, R138.reuse, 0x7773, RZ ;  /* 0x000077738acb7816 */ /* 0x044fe400000000ff */
[C---:B------:R-:W-:Y:S01]  /*50df0*/  PRMT R200, R138.reuse, 0x7772, RZ ;  /* 0x000077728ac87816 */ /* 0x040fe200000000ff */
[----:B------:R-:W-:Y:S01]  /*50e00*/  STL [R1+0x1f00], R63 ;  /* 0x001f003f01007387 */ /* 0x000fe20000100800 */
[C---:B------:R-:W-:Y:S02]  /*50e10*/  PRMT R229, R138.reuse, 0x7771, RZ ;  /* 0x000077718ae57816 */ /* 0x040fe400000000ff */
[----:B------:R-:W-:Y:S01]  /*50e20*/  PRMT R228, R138, 0x7770, RZ ;  /* 0x000077708ae47816 */ /* 0x000fe200000000ff */
[----:B------:R-:W-:Y:S04]  /*50e30*/  STL.64 [R1+0x1ef8], R210 ;  /* 0x001ef8d201007387 */ /* 0x000fe80000100a00 */
[----:B------:R-:W-:Y:S04]  /*50e40*/  STL.64 [R1+0x1f08], R18 ;  /* 0x001f081201007387 */ /* 0x000fe80000100a00 */
[----:B------:R-:W-:Y:S04]  /*50e50*/  STL [R1+0x1f10], R203 ;  /* 0x001f10cb01007387 */ /* 0x000fe80000100800 */
[----:B------:R-:W-:Y:S01]  /*50e60*/  STL [R1+0x1f20], R200 ;  /* 0x001f20c801007387 */ /* 0x000fe20000100800 */
[----:B------:R-:W-:-:S02]  /*50e70*/  PRMT R193, R139, 0x7773, RZ ;  /* 0x000077738bc17816 */ /* 0x000fc400000000ff */
[C---:B------:R-:W-:Y:S02]  /*50e80*/  PRMT R223, R139.reuse, 0x7771, RZ ;  /* 0x000077718bdf7816 */ /* 0x040fe400000000ff */
[----:B------:R-:W-:Y:S01]  /*50e90*/  PRMT R222, R139, 0x7770, RZ ;  /* 0x000077708bde7816 */ /* 0x000fe200000000ff */
[----:B------:R-:W-:Y:S04]  /*50ea0*/  STL.64 [R1+0x1f18], R228 ;  /* 0x001f18e401007387 */ /* 0x000fe80000100a00 */
[----:B------:R-:W-:Y:S04]  /*50eb0*/  STL [R1+0x1f30], R193 ;  /* 0x001f30c101007387 */ /* 0x000fe80000100800 */
[----:B------:R-:W-:Y:S04]  /*50ec0*/  STL.64 [R1+0x1f28], R222 ;  /* 0x001f28de01007387 */ /* 0x000fe80000100a00 */
[----:B------:R0:W-:Y:S04]  /*50ed0*/  STG.E.U8 desc[UR60][R12.64], R132 ;  /* 0x000000840c007986 */ /* 0x0001e8000c10113c */
[----:B------:R1:W-:Y:S04]  /*50ee0*/  STG.E.U8 desc[UR60][R6.64], R133 ;  /* 0x0000008506007986 */ /* 0x0003e8000c10113c */
[----:B------:R2:W-:Y:S04]  /*50ef0*/  STG.E.U8 desc[UR60][R130.64], R134 ;  /* 0x0000008682007986 */ /* 0x0005e8000c10113c */
[----:B0-----:R-:W3:Y:S04]  /*50f00*/  LDL.LU R132, [R1+0x2084] ;  /* 0x0020840001847983 */ /* 0x001ee80000300800 */
[----:B-1----:R-:W4:Y:S04]  /*50f10*/  LDL.LU R133, [R1+0x2080] ;  /* 0x0020800001857983 */ /* 0x002f280000300800 */
[----:B--2---:R-:W2:Y:S04]  /*50f20*/  LDL.LU.64 R130, [R1+0x2078] ;  /* 0x0020780001827983 */ /* 0x004ea80000300a00 */
[----:B------:R-:W2:Y:S04]  /*50f30*/  LDL.LU R134, [R1+0x2070] ;  /* 0x0020700001867983 */ /* 0x000ea80000300800 */
[----:B------:R0:W-:Y:S04]  /*50f40*/  STG.E.U8 desc[UR60][R128.64], R135 ;  /* 0x0000008780007986 */ /* 0x0001e8000c10113c */
[----:B0-----:R-:W2:Y:S04]  /*50f50*/  LDL.LU.64 R128, [R1+0x2068] ;  /* 0x0020680001807983 */ /* 0x001ea80000300a00 */
[----:B------:R-:W2:Y:S04]  /*50f60*/  LDL.LU R135, [R1+0x2060] ;  /* 0x0020600001877983 */ /* 0x000ea80000300800 */
[----:B------:R-:W2:Y:S04]  /*50f70*/  LDL.LU.64 R12, [R1+0xc78] ;  /* 0x000c7800010c7983 */ /* 0x000ea80000300a00 */
[----:B------:R-:W2:Y:S01]  /*50f80*/  LDL.LU.64 R6, [R1+0xc70] ;  /* 0x000c700001067983 */ /* 0x000ea20000300a00 */
[----:B---3--:R-:W-:-:S02]  /*50f90*/  PRMT R87, R132, 0x7773, RZ ;  /* 0x0000777384577816 */ /* 0x008fc400000000ff */
[----:B----4-:R-:W-:-:S05]  /*50fa0*/  PRMT R86, R133, 0x7772, RZ ;  /* 0x0000777285567816 */ /* 0x010fca00000000ff */
[----:B------:R-:W-:Y:S04]  /*50fb0*/  STL.64 [R1+0x1f38], R86 ;  /* 0x001f385601007387 */ /* 0x000fe80000100a00 */
[----:B--2---:R0:W-:Y:S04]  /*50fc0*/  STG.E.U8 desc[UR60][R16.64], R129 ;  /* 0x0000008110007986 */ /* 0x0041e8000c10113c */
[----:B------:R1:W-:Y:S04]  /*50fd0*/  STG.E.U8 desc[UR60][R14.64], R130 ;  /* 0x000000820e007986 */ /* 0x0003e8000c10113c */
[----:B------:R2:W-:Y:S04]  /*50fe0*/  STG.E.U8 desc[UR60][R126.64], R0 ;  /* 0x000000007e007986 */ /* 0x0005e8000c10113c */
[----:B0-----:R-:W3:Y:S04]  /*50ff0*/  LDL.LU R129, [R1+0x205c] ;  /* 0x00205c0001817983 */ /* 0x001ee80000300800 */
[----:B-1----:R-:W4:Y:S04]  /*51000*/  LDL.LU R130, [R1+0x2058] ;  /* 0x0020580001827983 */ /* 0x002f280000300800 */
[----:B--2---:R-:W2:Y:S04]  /*51010*/  LDL.LU.64 R126, [R1+0x2050] ;  /* 0x00205000017e7983 */ /* 0x004ea80000300a00 */
[----:B------:R0:W-:Y:S04]  /*51020*/  STG.E.U8 desc[UR60][R124.64], R131 ;  /* 0x000000837c007986 */ /* 0x0001e8000c10113c */
[----:B0-----:R-:W3:Y:S04]  /*51030*/  LDL.LU.64 R124, [R1+0x2048] ;  /* 0x00204800017c7983 */ /* 0x001ee80000300a00 */
[----:B------:R-:W4:Y:S04]  /*51040*/  LDL.LU R131, [R1+0x2040] ;  /* 0x0020400001837983 */ /* 0x000f280000300800 */
[----:B------:R-:W4:Y:S04]  /*51050*/  LDL.LU.64 R24, [R1+0xc58] ;  /* 0x000c580001187983 */ /* 0x000f280000300a00 */
[----:B------:R-:W4:Y:S04]  /*51060*/  LDL.LU.64 R14, [R1+0xc50] ;  /* 0x000c5000010e7983 */ /* 0x000f280000300a00 */
[----:B---3--:R0:W-:Y:S04]  /*51070*/  STG.E.U8 desc[UR60][R12.64], R124 ;  /* 0x0000007c0c007986 */ /* 0x0081e8000c10113c */
[----:B------:R1:W-:Y:S04]  /*51080*/  STG.E.U8 desc[UR60][R6.64], R125 ;  /* 0x0000007d06007986 */ /* 0x0003e8000c10113c */
[----:B--2---:R2:W-:Y:S04]  /*51090*/  STG.E.U8 desc[UR60][R120.64], R126 ;  /* 0x0000007e78007986 */ /* 0x0045e8000c10113c */
[----:B0-----:R-:W3:Y:S04]  /*510a0*/  LDL.LU R124, [R1+0x203c] ;  /* 0x00203c00017c7983 */ /* 0x001ee80000300800 */
[----:B-1----:R-:W3:Y:S04]  /*510b0*/  LDL.LU R125, [R1+0x2038] ;  /* 0x00203800017d7983 */ /* 0x002ee80000300800 */
[----:B--2---:R-:W4:Y:S04]  /*510c0*/  LDL.LU.64 R120, [R1+0x2030] ;  /* 0x0020300001787983 */ /* 0x004f280000300a00 */
[----:B------:R-:W2:Y:S04]  /*510d0*/  LDL.LU R126, [R1+0x2028] ;  /* 0x00202800017e7983 */ /* 0x000ea80000300800 */
[----:B------:R0:W-:Y:S04]  /*510e0*/  STG.E.U8 desc[UR60][R122.64], R127 ;  /* 0x0000007f7a007986 */ /* 0x0001e8000c10113c */
[----:B0-----:R-:W3:Y:S04]  /*510f0*/  LDL.LU.64 R122, [R1+0x2020] ;  /* 0x00202000017a7983 */ /* 0x001ee80000300a00 */
[----:B------:R-:W2:Y:S04]  /*51100*/  LDL.LU R127, [R1+0x2018] ;  /* 0x00201800017f7983 */ /* 0x000ea80000300800 */
[----:B------:R-:W2:Y:S04]  /*51110*/  LDL.LU.64 R20, [R1+0xc38] ;  /* 0x000c380001147983 */ /* 0x000ea80000300a00 */
[----:B------:R-:W2:Y:S04]  /*51120*/  LDL.LU R12, [R1+0xdf8] ;  /* 0x000df800010c7983 */ /* 0x000ea80000300800 */
[----:B------:R-:W2:Y:S04]  /*51130*/  LDL.LU.64 R6, [R1+0xc30] ;  /* 0x000c300001067983 */ /* 0x000ea80000300a00 */
[----:B----4-:R0:W-:Y:S04]  /*51140*/  STG.E.U8 desc[UR60][R24.64], R120 ;  /* 0x0000007818007986 */ /* 0x0101e8000c10113c */
[----:B------:R1:W-:Y:S04]  /*51150*/  STG.E.U8 desc[UR60][R14.64], R121 ;  /* 0x000000790e007986 */ /* 0x0003e8000c10113c */
[----:B0-----:R-:W4:Y:S04]  /*51160*/  LDL.LU R120, [R1+0x2014] ;  /* 0x0020140001787983 */ /* 0x001f280000300800 */
[----:B-1----:R-:W4:Y:S04]  /*51170*/  LDL.LU R121, [R1+0x2010] ;  /* 0x0020100001797983 */ /* 0x002f280000300800 */
[----:B---3--:R0:W-:Y:S04]  /*51180*/  STG.E.U8 desc[UR60][R118.64], R122 ;  /* 0x0000007a76007986 */ /* 0x0081e8000c10113c */
[----:B------:R1:W-:Y:S04]  /*51190*/  STG.E.U8 desc[UR60][R116.64], R123 ;  /* 0x0000007b74007986 */ /* 0x0003e8000c10113c */
[----:B0-----:R-:W3:Y:S04]  /*511a0*/  LDL.LU.64 R118, [R1+0x2008] ;  /* 0x0020080001767983 */ /* 0x001ee80000300a00 */
[----:B------:R-:W4:Y:S04]  /*511b0*/  LDL.LU R122, [R1+0x2000] ;  /* 0x00200000017a7983 */ /* 0x000f280000300800 */
[----:B-1----:R-:W3:Y:S04]  /*511c0*/  LDL.LU.64 R116, [R1+0x1ff8] ;  /* 0x001ff80001747983 */ /* 0x002ee80000300a00 */
[----:B------:R-:W4:Y:S04]  /*511d0*/  LDL.LU R123, [R1+0x1ff4] ;  /* 0x001ff400017b7983 */ /* 0x000f280000300800 */
[----:B------:R-:W4:Y:S04]  /*511e0*/  LDL.LU.64 R70, [R1+0xc18] ;  /* 0x000c180001467983 */ /* 0x000f280000300a00 */
[----:B--2---:R-:W-:Y:S04]  /*511f0*/  STG.E.U8 desc[UR60][R20.64], R12 ;  /* 0x0000000c14007986 */ /* 0x004fe8000c10113c */
[----:B------:R-:W2:Y:S04]  /*51200*/  LDL.LU.64 R56, [R1+0xc10] ;  /* 0x000c100001387983 */ /* 0x000ea80000300a00 */
[----:B---3--:R0:W-:Y:S04]  /*51210*/  STG.E.U8 desc[UR60][R6.64], R117 ;  /* 0x0000007506007986 */ /* 0x0081e8000c10113c */
[----:B------:R1:W-:Y:S04]  /*51220*/  STG.E.U8 desc[UR60][R114.64], R118 ;  /* 0x0000007672007986 */ /* 0x0003e8000c10113c */
[----:B------:R3:W-:Y:S04]  /*51230*/  STG.E.U8 desc[UR60][R112.64], R119 ;  /* 0x0000007770007986 */ /* 0x0007e8000c10113c */
[----:B0-----:R-:W2:Y:S04]  /*51240*/  LDL.LU R117, [R1+0x1ff0] ;  /* 0x001ff00001757983 */ /* 0x001ea80000300800 */
[----:B-1----:R-:W2:Y:S04]  /*51250*/  LDL.LU.64 R114, [R1+0x1fe8] ;  /* 0x001fe80001727983 */ /* 0x002ea80000300a00 */
[----:B------:R-:W2:Y:S04]  /*51260*/  LDL.LU R118, [R1+0x1fe0] ;  /* 0x001fe00001767983 */ /* 0x000ea80000300800 */
[----:B---3--:R-:W4:Y:S04]  /*51270*/  LDL.LU.64 R112, [R1+0x1fd8] ;  /* 0x001fd80001707983 */ /* 0x008f280000300a00 */
[----:B------:R-:W3:Y:S04]  /*51280*/  LDL.LU R119, [R1+0x1fd0] ;  /* 0x001fd00001777983 */ /* 0x000ee80000300800 */
[----:B------:R-:W3:Y:S04]  /*51290*/  LDL.LU.64 R82, [R1+0xbf8] ;  /* 0x000bf80001527983 */ /* 0x000ee80000300a00 */
[----:B----4-:R0:W-:Y:S04]  /*512a0*/  STG.E.U8 desc[UR60][R70.64], R112 ;  /* 0x0000007046007986 */ /* 0x0101e8000c10113c */
[----:B--2---:R1:W-:Y:S04]  /*512b0*/  STG.E.U8 desc[UR60][R56.64], R113 ;  /* 0x0000007138007986 */ /* 0x0043e8000c10113c */
[----:B------:R2:W-:Y:S04]  /*512c0*/  STG.E.U8 desc[UR60][R2.64], R114 ;  /* 0x0000007202007986 */ /* 0x0005e8000c10113c */
[----:B0-----:R-:W4:Y:S04]  /*512d0*/  LDL.LU R112, [R1+0x1fcc] ;  /* 0x001fcc0001707983 */ /* 0x001f280000300800 */
[----:B-1----:R-:W4:Y:S04]  /*512e0*/  LDL.LU R113, [R1+0x1fc8] ;  /* 0x001fc80001717983 */ /* 0x002f280000300800 */
[----:B--2---:R-:W2:Y:S04]  /*512f0*/  LDL.LU.64 R2, [R1+0x1fc0] ;  /* 0x001fc00001027983 */ /* 0x004ea80000300a00 */
[----:B------:R-:W4:Y:S04]  /*51300*/  LDL.LU R114, [R1+0x1fb8] ;  /* 0x001fb80001727983 */ /* 0x000f280000300800 */
        /* <DEDUP_REMOVED lines=9> */
[----:B-1----:R-:W4:Y:S04]  /*513a0*/  LDL.LU.64 R104, [R1+0x1fa0] ;  /* 0x001fa00001687983 */ /* 0x002f280000300a00 */
[----:B--2---:R-:W2:Y:S04]  /*513b0*/  LDL.LU.64 R106, [R1+0x1f98] ;  /* 0x001f9800016a7983 */ /* 0x004ea80000300a00 */
[----:B------:R0:W-:Y:S04]  /*513c0*/  STG.E.U8 desc[UR60][R110.64], R2 ;  /* 0x000000026e007986 */ /* 0x0001e8000c10113c */
[----:B0-----:R-:W3:Y:S04]  /*513d0*/  LDL.LU.64 R110, [R1+0x1f90] ;  /* 0x001f9000016e7983 */ /* 0x001ee80000300a00 */
[----:B------:R-:W3:Y:S04]  /*513e0*/  LDL.LU.64 R190, [R1+0xbb8] ;  /* 0x000bb80001be7983 */ /* 0x000ee80000300a00 */
[----:B------:R-:W3:Y:S04]  /*513f0*/  LDL.LU.64 R186, [R1+0xbb0] ;  /* 0x000bb00001ba7983 */ /* 0x000ee80000300a00 */
[----:B------:R-:W3:Y:S04]  /*51400*/  LDL.LU R173, [R1+0x10b0] ;  /* 0x0010b00001ad7983 */ /* 0x000ee80000300800 */
[----:B------:R-:W3:Y:S04]  /*51410*/  LDL.LU.64 R158, [R1+0xba8] ;  /* 0x000ba800019e7983 */ /* 0x000ee80000300a00 */
[----:B----4-:R0:W-:Y:S04]  /*51420*/  STG.E.U8 desc[UR60][R70.64], R104 ;  /* 0x0000006846007986 */ /* 0x0101e8000c10113c */
[----:B------:R1:W-:Y:S04]  /*51430*/  STG.E.U8 desc[UR60][R56.64], R105 ;  /* 0x0000006938007986 */ /* 0x0003e8000c10113c */
[----:B--2---:R2:W-:Y:S04]  /*51440*/  STG.E.U8 desc[UR60][R102.64], R106 ;  /* 0x0000006a66007986 */ /* 0x0045e8000c10113c */
        /* <DEDUP_REMOVED lines=8> */
[----:B------:R-:W4:Y:S04]  /*514d0*/  LDL.LU R70, [R1+0x119c] ;  /* 0x00119c0001467983 */ /* 0x000f280000300800 */
[----:B------:R-:W4:Y:S04]  /*514e0*/  LDL.LU.64 R82, [R1+0xb90] ;  /* 0x000b900001527983 */ /* 0x000f280000300a00 */
[----:B------:R-:W4:Y:S04]  /*514f0*/  LDL.LU R71, [R1+0x11a0] ;  /* 0x0011a00001477983 */ /* 0x000f280000300800 */
[----:B------:R-:W4:Y:S04]  /*51500*/  LDL.LU.64 R56, [R1+0xb88] ;  /* 0x000b880001387983 */ /* 0x000f280000300a00 */
[----:B---3--:R0:W-:Y:S04]  /*51510*/  STG.E.U8 desc[UR60][R190.64], R101 ;  /* 0x00000065be007986 */ /* 0x0081e8000c10113c */
[----:B------:R-:W-:Y:S04]  /*51520*/  STG.E.U8 desc[UR60][R186.64], R173 ;  /* 0x000000adba007986 */ /* 0x000fe8000c10113c */
[----:B--2---:R1:W-:Y:S04]  /*51530*/  STG.E.U8 desc[UR60][R158.64], R102 ;  /* 0x000000669e007986 */ /* 0x0043e8000c10113c */
[----:B0-----:R-:W2:Y:S04]  /*51540*/  LDL.LU R101, [R1+0x1f64] ;  /* 0x001f640001657983 */ /* 0x001ea80000300800 */
[----:B------:R0:W-:Y:S04]  /*51550*/  STG.E.U8 desc[UR60][R10.64], R103 ;  /* 0x000000670a007986 */ /* 0x0001e8000c10113c */
[----:B-1----:R-:W3:Y:S04]  /*51560*/  LDL.LU R102, [R1+0x1f60] ;  /* 0x001f600001667983 */ /* 0x002ee80000300800 */
[----:B0-----:R-:W2:Y:S04]  /*51570*/  LDL.LU.64 R10, [R1+0x1f58] ;  /* 0x001f5800010a7983 */ /* 0x001ea80000300a00 */
[----:B----4-:R-:W-:Y:S04]  /*51580*/  STG.E.U8 desc[UR60][R88.64], R70 ;  /* 0x0000004658007986 */ /* 0x010fe8000c10113c */
[----:B------:R-:W-:Y:S04]  /*51590*/  STG.E.U8 desc[UR60][R82.64], R71 ;  /* 0x0000004752007986 */ /* 0x000fe8000c10113c */
[----:B------:R-:W4:Y:S04]  /*515a0*/  LDL.LU R103, [R1+0x1f54] ;  /* 0x001f540001677983 */ /* 0x000f280000300800 */
[----:B--2---:R0:W-:Y:S04]  /*515b0*/  STG.E.U8 desc[UR60][R56.64], R10 ;  /* 0x0000000a38007986 */ /* 0x0041e8000c10113c */
[----:B------:R1:W-:Y:S04]  /*515c0*/  STG.E.U8 desc[UR60][R8.64], R11 ;  /* 0x0000000b08007986 */ /* 0x0003e8000c10113c */
[----:B0-----:R-:W2:Y:S04]  /*515d0*/  LDL.LU R10, [R1+0x1f50] ;  /* 0x001f5000010a7983 */ /* 0x001ea80000300800 */
[----:B-1----:R-:W2:Y:S04]  /*515e0*/  LDL.LU.64 R8, [R1+0x1f48] ;  /* 0x001f480001087983 */ /* 0x002ea80000300a00 */
[----:B------:R-:W2:Y:S04]  /*515f0*/  LDL.LU R11, [R1+0x1f40] ;  /* 0x001f4000010b7983 */ /* 0x000ea80000300800 */
[----:B------:R-:W3:Y:S04]  /*51600*/  LDL.LU.64 R216, [R1+0xb78] ;  /* 0x000b780001d87983 */ /* 0x000ee80000300a00 */
[----:B------:R-:W3:Y:S04]  /*51610*/  LDL.LU R80, [R1+0x1264] ;  /* 0x0012640001507983 */ /* 0x000ee80000300800 */
[----:B------:R-:W4:Y:S04]  /*51620*/  LDL.LU.64 R196, [R1+0xb70] ;  /* 0x000b700001c47983 */ /* 0x000f280000300a00 */
[----:B------:R-:W4:Y:S04]  /*51630*/  LDL.LU R81, [R1+0x1274] ;  /* 0x0012740001517983 */ /* 0x000f280000300800 */
[----:B------:R-:W2:Y:S04]  /*51640*/  LDL.LU.64 R206, [R1+0xb68] ;  /* 0x000b680001ce7983 */ /* 0x000ea80000300a00 */
[----:B------:R-:W2:Y:S04]  /*51650*/  LDL.LU R214, [R1+0x1254] ;  /* 0x0012540001d67983 */ /* 0x000ea80000300800 */
        /* <DEDUP_REMOVED lines=56> */
[----:B---3--:R0:W-:Y:S04]  /*519e0*/  STG.E.U8 desc[UR60][R216.64], R80 ;  /* 0x00000050d8007986 */ /* 0x0081e8000c10113c */
[----:B----4-:R1:W-:Y:S04]  /*519f0*/  STG.E.U8 desc[UR60][R196.64], R81 ;  /* 0x00000051c4007986 */ /* 0x0103e8000c10113c */
[----:B0-----:R-:W3:Y:S04]  /*51a00*/  LDL.LU.64 R216, [R1+0xa80] ;  /* 0x000a800001d87983 */ /* 0x001ee80000300a00 */
[----:B------:R-:W3:Y:S04]  /*51a10*/  LDL.LU R80, [R1+0x1204] ;  /* 0x0012040001507983 */ /* 0x000ee80000300800 */
[----:B-1----:R-:W4:Y:S04]  /*51a20*/  LDL.LU.64 R196, [R1+0xa78] ;  /* 0x000a780001c47983 */ /* 0x002f280000300a00 */
[----:B------:R-:W4:Y:S04]  /*51a30*/  LDL.LU R81, [R1+0x11e4] ;  /* 0x0011e40001517983 */ /* 0x000f280000300800 */
[----:B--2---:R0:W-:Y:S04]  /*51a40*/  STG.E.U8 desc[UR60][R206.64], R214 ;  /* 0x000000d6ce007986 */ /* 0x0041e8000c10113c */
[----:B------:R1:W-:Y:S04]  /*51a50*/  STG.E.U8 desc[UR60][R94.64], R215 ;  /* 0x000000d75e007986 */ /* 0x0003e8000c10113c */
[----:B------:R2:W-:Y:S04]  /*51a60*/  STG.E.U8 desc[UR60][R168.64], R180 ;  /* 0x000000b4a8007986 */ /* 0x0005e8000c10113c */
[----:B0-----:R-:W4:Y:S04]  /*51a70*/  LDL.LU.64 R206, [R1+0xa70] ;  /* 0x000a700001ce7983 */ /* 0x001f280000300a00 */
[----:B------:R-:W4:Y:S04]  /*51a80*/  LDL.LU R214, [R1+0x11f8] ;  /* 0x0011f80001d67983 */ /* 0x000f280000300800 */
[----:B-1----:R-:W4:Y:S04]  /*51a90*/  LDL.LU.64 R94, [R1+0xa68] ;  /* 0x000a6800015e7983 */ /* 0x002f280000300a00 */
[----:B------:R-:W4:Y:S04]  /*51aa0*/  LDL.LU R215, [R1+0x11d4] ;  /* 0x0011d40001d77983 */ /* 0x000f280000300800 */
[----:B--2---:R-:W2:Y:S04]  /*51ab0*/  LDL.LU.64 R168, [R1+0xa60] ;  /* 0x000a600001a87983 */ /* 0x004ea80000300a00 */
[----:B------:R0:W-:Y:S04]  /*51ac0*/  STG.E.U8 desc[UR60][R224.64], R181 ;  /* 0x000000b5e0007986 */ /* 0x0001e8000c10113c */
[----:B------:R-:W2:Y:S04]  /*51ad0*/  LDL.LU R180, [R1+0x11e8] ;  /* 0x0011e80001b47983 */ /* 0x000ea80000300800 */
[----:B------:R1:W-:Y:S04]  /*51ae0*/  STG.E.U8 desc[UR60][R250.64], R42 ;  /* 0x0000002afa007986 */ /* 0x0003e8000c10113c */
[----:B0-----:R-:W2:Y:S04]  /*51af0*/  LDL.LU.64 R224, [R1+0xa58] ;  /* 0x000a580001e07983 */ /* 0x001ea80000300a00 */
[----:B------:R-:W2:Y:S04]  /*51b00*/  LDL.LU R181, [R1+0x11d0] ;  /* 0x0011d00001b57983 */ /* 0x000ea80000300800 */
[----:B-1----:R-:W2:Y:S04]  /*51b10*/  LDL.LU.64 R250, [R1+0xa50] ;  /* 0x000a500001fa7983 */ /* 0x002ea80000300a00 */
        /* <DEDUP_REMOVED lines=26> */
[----:B0-----:R-:W2:Y:S04]  /*51cc0*/  LDL.LU.64 R212, [R1+0xa08] ;  /* 0x000a080001d47983 */ /* 0x001ea80000300a00 */
[----:B------:R-:W2:Y:S04]  /*51cd0*/  LDL.LU R243, [R1+0x11b4] ;  /* 0x0011b40001f37983 */ /* 0x000ea80000300800 */
[----:B------:R0:W-:Y:S04]  /*51ce0*/  STG.E.U8 desc[UR60][R240.64], R230 ;  /* 0x000000e6f0007986 */ /* 0x0001e8000c10113c */
[----:B------:R1:W-:Y:S04]  /*51cf0*/  STG.E.U8 desc[UR60][R234.64], R231 ;  /* 0x000000e7ea007986 */ /* 0x0003e8000c10113c */
[----:B------:R1:W-:Y:S04]  /*51d00*/  STG.E.U8 desc[UR60][R220.64], R208 ;  /* 0x000000d0dc007986 */ /* 0x0003e8000c10113c */
[----:B0-----:R-:W2:Y:S04]  /*51d10*/  LDL.LU.64 R240, [R1+0xa00] ;  /* 0x000a000001f07983 */ /* 0x001ea80000300a00 */
[----:B------:R-:W2:Y:S04]  /*51d20*/  LDL.LU R230, [R1+0x11c4] ;  /* 0x0011c40001e67983 */ /* 0x000ea80000300800 */
[----:B-1----:R-:W2:Y:S04]  /*51d30*/  LDL.LU.64 R234, [R1+0x9f8] ;  /* 0x0009f80001ea7983 */ /* 0x002ea80000300a00 */
[----:B------:R-:W2:Y:S04]  /*51d40*/  LDL.LU R231, [R1+0x11a4] ;  /* 0x0011a40001e77983 */ /* 0x000ea80000300800 */
[----:B------:R-:W2:Y:S04]  /*51d50*/  LDL.LU.64 R220, [R1+0x9f0] ;  /* 0x0009f00001dc7983 */ /* 0x000ea80000300a00 */
        /* <DEDUP_REMOVED lines=36> */
[----:B---3--:R0:W-:Y:S04]  /*51fa0*/  STG.E.U8 desc[UR60][R216.64], R80 ;  /* 0x00000050d8007986 */ /* 0x0081e8000c10113c */
[----:B------:R-:W3:Y:S04]  /*51fb0*/  LDL.LU R62, [R1+0x1198] ;  /* 0x00119800013e7983 */ /* 0x000ee80000300800 */
[----:B----4-:R1:W-:Y:S04]  /*51fc0*/  STG.E.U8 desc[UR60][R196.64], R81 ;  /* 0x00000051c4007986 */ /* 0x0103e8000c10113c */
[----:B0-----:R-:W4:Y:S04]  /*51fd0*/  LDL.LU.64 R216, [R1+0x988] ;  /* 0x0009880001d87983 */ /* 0x001f280000300a00 */
[----:B------:R-:W4:Y:S04]  /*51fe0*/  LDL.LU R80, [R1+0x1164] ;  /* 0x0011640001507983 */ /* 0x000f280000300800 */
[----:B-1----:R-:W4:Y:S04]  /*51ff0*/  LDL.LU.64 R196, [R1+0x980] ;  /* 0x0009800001c47983 */ /* 0x002f280000300a00 */
[----:B------:R-:W4:Y:S04]  /*52000*/  LDL.LU R81, [R1+0x1178] ;  /* 0x0011780001517983 */ /* 0x000f280000300800 */
[----:B------:R0:W-:Y:S04]  /*52010*/  STG.E.U8 desc[UR60][R206.64], R214 ;  /* 0x000000d6ce007986 */ /* 0x0001e8000c10113c */
[----:B------:R1:W-:Y:S04]  /*52020*/  STG.E.U8 desc[UR60][R94.64], R215 ;  /* 0x000000d75e007986 */ /* 0x0003e8000c10113c */
[----:B--2---:R2:W-:Y:S04]  /*52030*/  STG.E.U8 desc[UR60][R168.64], R180 ;  /* 0x000000b4a8007986 */ /* 0x0045e8000c10113c */
        /* <DEDUP_REMOVED lines=79> */
[----:B---3--:R1:W-:Y:S04]  /*52530*/  STG.E.U8 desc[UR60][R210.64], R62 ;  /* 0x0000003ed2007986 */ /* 0x0083e8000c10113c */
[----:B0-----:R-:W3:Y:S04]  /*52540*/  LDL.LU.64 R18, [R1+0x8a0] ;  /* 0x0008a00001127983 */ /* 0x001ee80000300a00 */
[----:B------:R-:W3:Y:S04]  /*52550*/  LDL.LU R63, [R1+0x1120] ;  /* 0x00112000013f7983 */ /* 0x000ee80000300800 */
[----:B-1----:R-:W3:Y:S04]  /*52560*/  LDL.LU.64 R210, [R1+0x898] ;  /* 0x0008980001d27983 */ /* 0x002ee80000300a00 */
[----:B----4-:R0:W-:Y:S04]  /*52570*/  STG.E.U8 desc[UR60][R216.64], R80 ;  /* 0x00000050d8007986 */ /* 0x0101e8000c10113c */
[----:B------:R-:W4:Y:S04]  /*52580*/  LDL.LU R62, [R1+0x110c] ;  /* 0x00110c00013e7983 */ /* 0x000f280000300800 */
[----:B------:R1:W-:Y:S04]  /*52590*/  STG.E.U8 desc[UR60][R196.64], R81 ;  /* 0x00000051c4007986 */ /* 0x0003e8000c10113c */
        /* <DEDUP_REMOVED lines=90> */
[----:B------:R0:W-:Y:S04]  /*52b40*/  STG.E.U8 desc[UR60][R216.64], R80 ;  /* 0x00000050d8007986 */ /* 0x0001e8000c10113c */
        /* <DEDUP_REMOVED lines=184> */
[----:B------:R-:W-:Y:S04]  /*536d0*/  STG.E.U8 desc[UR60][R216.64], R80 ;  /* 0x00000050d8007986 */ /* 0x000fe8000c10113c */
[----:B-1----:R-:W4:Y:S04]  /*536e0*/  LDL.LU.64 R210, [R1+0x5a8] ;  /* 0x0005a80001d27983 */ /* 0x002f280000300a00 */
[----:B------:R0:W-:Y:S04]  /*536f0*/  STG.E.U8 desc[UR60][R196.64], R81 ;  /* 0x00000051c4007986 */ /* 0x0001e8000c10113c */
[----:B------:R-:W4:Y:S04]  /*53700*/  LDL.LU R62, [R1+0xf98] ;  /* 0x000f9800013e7983 */ /* 0x000f280000300800 */
[----:B------:R1:W-:Y:S04]  /*53710*/  STG.E.U8 desc[UR60][R206.64], R214 ;  /* 0x000000d6ce007986 */ /* 0x0003e8000c10113c */
[----:B0-----:R-:W4:Y:S04]  /*53720*/  LDL.LU.64 R196, [R1+0x5a0] ;  /* 0x0005a00001c47983 */ /* 0x001f280000300a00 */
[----:B------:R-:W4:Y:S04]  /*53730*/  LDL.LU R80, [R1+0xf84] ;  /* 0x000f840001507983 */ /* 0x000f280000300800 */
[----:B------:R-:W4:Y:S04]  /*53740*/  LDL.LU.64 R216, [R1+0x598] ;  /* 0x0005980001d87983 */ /* 0x000f280000300a00 */
[----:B------:R-:W4:Y:S04]  /*53750*/  LDL.LU R81, [R1+0xf88] ;  /* 0x000f880001517983 */ /* 0x000f280000300800 */
[----:B-1----:R-:W4:Y:S04]  /*53760*/  LDL.LU.64 R206, [R1+0x590] ;  /* 0x0005900001ce7983 */ /* 0x002f280000300a00 */
[----:B------:R0:W-:Y:S04]  /*53770*/  STG.E.U8 desc[UR60][R94.64], R215 ;  /* 0x000000d75e007986 */ /* 0x0001e8000c10113c */
[----:B------:R-:W4:Y:S04]  /*53780*/  LDL.LU R214, [R1+0xf70] ;  /* 0x000f700001d67983 */ /* 0x000f280000300800 */
[----:B--2---:R1:W-:Y:S04]  /*53790*/  STG.E.U8 desc[UR60][R168.64], R180 ;  /* 0x000000b4a8007986 */ /* 0x0043e8000c10113c */
        /* <DEDUP_REMOVED lines=69> */
[----:B------:R-:W3:Y:S04]  /*53bf0*/  LDL.LU R193, [R1+0x1f30] ;  /* 0x001f300001c17983 */ /* 0x000ee80000300800 */
[----:B----4-:R0:W-:Y:S04]  /*53c00*/  STG.E.U8 desc[UR60][R222.64], R200 ;  /* 0x000000c8de007986 */ /* 0x0101e8000c10113c */
[----:B------:R1:W-:Y:S04]  /*53c10*/  STG.E.U8 desc[UR60][R228.64], R203 ;  /* 0x000000cbe4007986 */ /* 0x0003e8000c10113c */
[----:B------:R4:W-:Y:S04]  /*53c20*/  STG.E.U8 desc[UR60][R18.64], R63 ;  /* 0x0000003f12007986 */ /* 0x0009e8000c10113c */
[----:B0-----:R-:W3:Y:S04]  /*53c30*/  LDL.LU.64 R222, [R1+0x1f28] ;  /* 0x001f280001de7983 */ /* 0x001ee80000300a00 */
[----:B------:R-:W3:Y:S04]  /*53c40*/  LDL.LU R200, [R1+0x1f20] ;  /* 0x001f200001c87983 */ /* 0x000ee80000300800 */
[----:B-1----:R-:W3:Y:S04]  /*53c50*/  LDL.LU.64 R228, [R1+0x1f18] ;  /* 0x001f180001e47983 */ /* 0x002ee80000300a00 */
[----:B------:R-:W3:Y:S04]  /*53c60*/  LDL.LU R203, [R1+0x1f10] ;  /* 0x001f100001cb7983 */ /* 0x000ee80000300800 */
[----:B----4-:R-:W4:Y:S04]  /*53c70*/  LDL.LU.64 R18, [R1+0x1f08] ;  /* 0x001f080001127983 */ /* 0x010f280000300a00 */
[----:B------:R-:W4:Y:S04]  /*53c80*/  LDL.LU R63, [R1+0x1f00] ;  /* 0x001f0000013f7983 */ /* 0x000f280000300800 */
[----:B------:R0:W-:Y:S04]  /*53c90*/  STG.E.U8 desc[UR60][R210.64], R62 ;  /* 0x0000003ed2007986 */ /* 0x0001e8000c10113c */
[----:B------:R1:W-:Y:S04]  /*53ca0*/  STG.E.U8 desc[UR60][R196.64], R80 ;  /* 0x00000050c4007986 */ /* 0x0003e8000c10113c */
[----:B------:R1:W-:Y:S04]  /*53cb0*/  STG.E.U8 desc[UR60][R216.64], R81 ;  /* 0x00000051d8007986 */ /* 0x0003e8000c10113c */
[----:B0-----:R-:W4:Y:S04]  /*53cc0*/  LDL.LU.64 R210, [R1+0x1ef8] ;  /* 0x001ef80001d27983 */ /* 0x001f280000300a00 */
[----:B------:R-:W4:Y:S04]  /*53cd0*/  LDL.LU R62, [R1+0x1ef4] ;  /* 0x001ef400013e7983 */ /* 0x000f280000300800 */
[----:B-1----:R-:W4:Y:S04]  /*53ce0*/  LDL.LU R197, [R1+0x1ef0] ;  /* 0x001ef00001c57983 */ /* 0x002f280000300800 */
[----:B------:R-:W4:Y:S04]  /*53cf0*/  LDL.LU.64 R216, [R1+0x4d0] ;  /* 0x0004d00001d87983 */ /* 0x000f280000300a00 */
[----:B------:R-:W-:Y:S04]  /*53d00*/  STG.E.U8 desc[UR60][R206.64], R214 ;  /* 0x000000d6ce007986 */ /* 0x000fe8000c10113c */
[----:B------:R-:W4:Y:S04]  /*53d10*/  LDL.LU R196, [R1+0xee0] ;  /* 0x000ee00001c47983 */ /* 0x000f280000300800 */
[----:B--2---:R0:W-:Y:S04]  /*53d20*/  STG.E.U8 desc[UR60][R94.64], R215 ;  /* 0x000000d75e007986 */ /* 0x0041e8000c10113c */
[----:B------:R-:W2:Y:S04]  /*53d30*/  LDL.LU.64 R80, [R1+0x4c8] ;  /* 0x0004c80001507983 */ /* 0x000ea80000300a00 */
[----:B------:R-:W-:Y:S04]  /*53d40*/  STG.E.U8 desc[UR60][R168.64], R180 ;  /* 0x000000b4a8007986 */ /* 0x000fe8000c10113c */
[----:B0-----:R-:W2:Y:S04]  /*53d50*/  LDL.LU R95, [R1+0xee8] ;  /* 0x000ee800015f7983 */ /* 0x001ea80000300800 */
[----:B------:R-:W-:Y:S04]  /*53d60*/  STG.E.U8 desc[UR60][R224.64], R181 ;  /* 0x000000b5e0007986 */ /* 0x000fe8000c10113c */
[----:B------:R-:W2:Y:S04]  /*53d70*/  LDL.LU.64 R206, [R1+0x4c0] ;  /* 0x0004c00001ce7983 */ /* 0x000ea80000300a00 */
[----:B------:R0:W-:Y:S04]  /*53d80*/  STG.E.U8 desc[UR60][R250.64], R42 ;  /* 0x0000002afa007986 */ /* 0x0001e8000c10113c */
[----:B------:R-:W2:Y:S04]  /*53d90*/  LDL.LU R94, [R1+0xf18] ;  /* 0x000f1800015e7983 */ /* 0x000ea80000300800 */
[----:B------:R-:W-:Y:S04]  /*53da0*/  STG.E.U8 desc[UR60][R232.64], R43 ;  /* 0x0000002be8007986 */ /* 0x000fe8000c10113c */
[----:B------:R-:W2:Y:S04]  /*53db0*/  LDL.LU.64 R214, [R1+0x4b8] ;  /* 0x0004b80001d67983 */ /* 0x000ea80000300a00 */
[----:B------:R1:W-:Y:S04]  /*53dc0*/  STG.E.U8 desc[UR60][R238.64], R156 ;  /* 0x0000009cee007986 */ /* 0x0003e8000c10113c */
[----:B0-----:R-:W2:Y:S04]  /*53dd0*/  LDL.LU R250, [R1+0xf1c] ;  /* 0x000f1c0001fa7983 */ /* 0x001ea80000300800 */
[----:B------:R-:W-:Y:S04]  /*53de0*/  STG.E.U8 desc[UR60][R74.64], R248 ;  /* 0x000000f84a007986 */ /* 0x000fe8000c10113c */
[----:B------:R-:W2:Y:S04]  /*53df0*/  LDL.LU.64 R168, [R1+0x4b0] ;  /* 0x0004b00001a87983 */ /* 0x000ea80000300a00 */
[----:B------:R-:W-:Y:S04]  /*53e00*/  STG.E.U8 desc[UR60][R244.64], R249 ;  /* 0x000000f9f4007986 */ /* 0x000fe8000c10113c */
[----:B-1----:R-:W2:Y:S04]  /*53e10*/  LDL.LU R156, [R1+0xf0c] ;  /* 0x000f0c00019c7983 */ /* 0x002ea80000300800 */
[----:B------:R0:W-:Y:S04]  /*53e20*/  STG.E.U8 desc[UR60][R246.64], R227 ;  /* 0x000000e3f6007986 */ /* 0x0001e8000c10113c */
        /* <DEDUP_REMOVED lines=9> */
[----:B0-----:R-:W2:Y:S04]  /*53ec0*/  LDL.LU R212, [R1+0xf00] ;  /* 0x000f000001d47983 */ /* 0x001ea80000300800 */
        /* <DEDUP_REMOVED lines=14> */
[----:B------:R0:W-:Y:S04]  /*53fb0*/  STG.E.U8 desc[UR60][R240.64], R230 ;  /* 0x000000e6f0007986 */ /* 0x0001e8000c10113c */
[----:B------:R-:W2:Y:S04]  /*53fc0*/  LDL.LU.64 R242, [R1+0x458] ;  /* 0x0004580001f27983 */ /* 0x000ea80000300a00 */
[----:B------:R1:W-:Y:S04]  /*53fd0*/  STG.E.U8 desc[UR60][R234.64], R231 ;  /* 0x000000e7ea007986 */ /* 0x0003e8000c10113c */
[----:B0-----:R-:W2:Y:S04]  /*53fe0*/  LDL.LU.64 R240, [R1+0x450] ;  /* 0x0004500001f07983 */ /* 0x001ea80000300a00 */
[----:B------:R0:W-:Y:S04]  /*53ff0*/  STG.E.U8 desc[UR60][R220.64], R208 ;  /* 0x000000d0dc007986 */ /* 0x0001e8000c10113c */
[----:B-1----:R-:W2:Y:S04]  /*54000*/  LDL.LU.64 R234, [R1+0x448] ;  /* 0x0004480001ea7983 */ /* 0x002ea80000300a00 */
        /* <DEDUP_REMOVED lines=16> */
[----:B---3--:R1:W-:Y:S04]  /*54110*/  STG.E.U8 desc[UR60][R70.64], R57 ;  /* 0x0000003946007986 */ /* 0x0083e8000c10113c */
[----:B0-----:R-:W3:Y:S04]  /*54120*/  LDL.LU.64 R82, [R1+0x3f0] ;  /* 0x0003f00001527983 */ /* 0x001ee80000300a00 */
[----:B-1----:R-:W3:Y:S04]  /*54130*/  LDL.LU.64 R70, [R1+0x3e8] ;  /* 0x0003e80001467983 */ /* 0x002ee80000300a00 */
[----:B------:R-:W3:Y:S04]  /*54140*/  LDL.LU.64 R56, [R1+0x3e0] ;  /* 0x0003e00001387983 */ /* 0x000ee80000300a00 */
[----:B----4-:R0:W-:Y:S04]  /*54150*/  STG.E.U8 desc[UR60][R216.64], R196 ;  /* 0x000000c4d8007986 */ /* 0x0101e8000c10113c */
[----:B0-----:R-:W4:Y:S04]  /*54160*/  LDL.LU.64 R216, [R1+0x1ee8] ;  /* 0x001ee80001d87983 */ /* 0x001f280000300a00 */
[----:B------:R-:W4:Y:S04]  /*54170*/  LDL.LU R196, [R1+0x1ee0] ;  /* 0x001ee00001c47983 */ /* 0x000f280000300800 */
[----:B--2---:R0:W-:Y:S04]  /*54180*/  STG.E.U8 desc[UR60][R80.64], R95 ;  /* 0x0000005f50007986 */ /* 0x0041e8000c10113c */
[----:B0-----:R-:W2:Y:S04]  /*54190*/  LDL.LU.64 R80, [R1+0x1ed8] ;  /* 0x001ed80001507983 */ /* 0x001ea80000300a00 */
[----:B------:R-:W2:Y:S04]  /*541a0*/  LDL.LU R95, [R1+0x1ed0] ;  /* 0x001ed000015f7983 */ /* 0x000ea80000300800 */
[----:B------:R0:W-:Y:S04]  /*541b0*/  STG.E.U8 desc[UR60][R206.64], R94 ;  /* 0x0000005ece007986 */ /* 0x0001e8000c10113c */
[----:B------:R1:W-:Y:S04]  /*541c0*/  STG.E.U8 desc[UR60][R214.64], R250 ;  /* 0x000000fad6007986 */ /* 0x0003e8000c10113c */
[----:B0-----:R-:W4:Y:S04]  /*541d0*/  LDL.LU.64 R206, [R1+0x1ec8] ;  /* 0x001ec80001ce7983 */ /* 0x001f280000300a00 */
[----:B------:R-:W2:Y:S04]  /*541e0*/  LDL.LU R94, [R1+0x1ec0] ;  /* 0x001ec000015e7983 */ /* 0x000ea80000300800 */
[----:B-1----:R-:W4:Y:S04]  /*541f0*/  LDL.LU.64 R214, [R1+0x1eb8] ;  /* 0x001eb80001d67983 */ /* 0x002f280000300a00 */
[----:B------:R-:W2:Y:S04]  /*54200*/  LDL.LU R250, [R1+0x1eb0] ;  /* 0x001eb00001fa7983 */ /* 0x000ea80000300800 */
[----:B------:R0:W-:Y:S04]  /*54210*/  STG.E.U8 desc[UR60][R168.64], R156 ;  /* 0x0000009ca8007986 */ /* 0x0001e8000c10113c */
[----:B0-----:R-:W4:Y:S04]  /*54220*/  LDL.LU.64 R168, [R1+0x1ea8] ;  /* 0x001ea80001a87983 */ /* 0x001f280000300a00 */
[----:B------:R-:W3:Y:S04]  /*54230*/  LDL.LU R156, [R1+0x1ea0] ;  /* 0x001ea000019c7983 */ /* 0x000ee80000300800 */
[----:B------:R0:W-:Y:S04]  /*54240*/  STG.E.U8 desc[UR60][R42.64], R227 ;  /* 0x000000e32a007986 */ /* 0x0001e8000c10113c */
[----:B------:R1:W-:Y:S04]  /*54250*/  STG.E.U8 desc[UR60][R74.64], R157 ;  /* 0x0000009d4a007986 */ /* 0x0003e8000c10113c */
[----:B0-----:R-:W2:Y:S04]  /*54260*/  LDL.LU.64 R42, [R1+0x1e98] ;  /* 0x001e9800012a7983 */ /* 0x001ea80000300a00 */
[----:B------:R-:W4:Y:S04]  /*54270*/  LDL.LU R227, [R1+0x1e90] ;  /* 0x001e900001e37983 */ /* 0x000f280000300800 */
[----:B-1----:R-:W2:Y:S04]  /*54280*/  LDL.LU.64 R74, [R1+0x1e88] ;  /* 0x001e8800014a7983 */ /* 0x002ea80000300a00 */
[----:B------:R-:W3:Y:S04]  /*54290*/  LDL.LU R157, [R1+0x1e80] ;  /* 0x001e8000019d7983 */ /* 0x000ee80000300800 */
[----:B------:R0:W-:Y:S04]  /*542a0*/  STG.E.U8 desc[UR60][R236.64], R212 ;  /* 0x000000d4ec007986 */ /* 0x0001e8000c10113c */
[----:B------:R1:W-:Y:S04]  /*542b0*/  STG.E.U8 desc[UR60][R178.64], R226 ;  /* 0x000000e2b2007986 */ /* 0x0003e8000c10113c */
[----:B0-----:R-:W4:Y:S04]  /*542c0*/  LDL.LU.64 R236, [R1+0x1e78] ;  /* 0x001e780001ec7983 */ /* 0x001f280000300a00 */
[----:B------:R-:W2:Y:S04]  /*542d0*/  LDL.LU R212, [R1+0x1e70] ;  /* 0x001e700001d47983 */ /* 0x000ea80000300800 */
[----:B-1----:R-:W3:Y:S04]  /*542e0*/  LDL.LU.64 R178, [R1+0x1e68] ;  /* 0x001e680001b27983 */ /* 0x002ee80000300a00 */
[----:B------:R-:W2:Y:S04]  /*542f0*/  LDL.LU R226, [R1+0x1e60] ;  /* 0x001e600001e27983 */ /* 0x000ea80000300800 */
[----:B------:R0:W-:Y:S04]  /*54300*/  STG.E.U8 desc[UR60][R198.64], R213 ;  /* 0x000000d5c6007986 */ /* 0x0001e8000c10113c */
[----:B0-----:R-:W3:Y:S04]  /*54310*/  LDL.LU.64 R198, [R1+0x1e58] ;  /* 0x001e580001c67983 */ /* 0x001ee80000300a00 */
[----:B------:R-:W3:Y:S04]  /*54320*/  LDL.LU R213, [R1+0x1e50] ;  /* 0x001e500001d57983 */ /* 0x000ee80000300800 */
[----:B------:R0:W-:Y:S04]  /*54330*/  STG.E.U8 desc[UR60][R224.64], R251 ;  /* 0x000000fbe0007986 */ /* 0x0001e8000c10113c */
[----:B0-----:R-:W3:Y:S04]  /*54340*/  LDL.LU.64 R224, [R1+0x3d8] ;  /* 0x0003d80001e07983 */ /* 0x001ee80000300a00 */
[----:B------:R-:W3:Y:S04]  /*54350*/  LDL.LU R251, [R1+0xe68] ;  /* 0x000e680001fb7983 */ /* 0x000ee80000300800 */
[----:B------:R0:W-:Y:S04]  /*54360*/  STG.E.U8 desc[UR60][R180.64], R238 ;  /* 0x000000eeb4007986 */ /* 0x0001e8000c10113c */
[----:B------:R1:W-:Y:S04]  /*54370*/  STG.E.U8 desc[UR60][R232.64], R239 ;  /* 0x000000efe8007986 */ /* 0x0003e8000c10113c */
[----:B------:R1:W-:Y:S04]  /*54380*/  STG.E.U8 desc[UR60][R244.64], R246 ;  /* 0x000000f6f4007986 */ /* 0x0003e8000c10113c */
[----:B0-----:R-:W3:Y:S04]  /*54390*/  LDL.LU.64 R180, [R1+0x3d0] ;  /* 0x0003d00001b47983 */ /* 0x001ee80000300a00 */
[----:B-1----:R-:W3:Y:S04]  /*543a0*/  LDL.LU.64 R232, [R1+0x3c8] ;  /* 0x0003c80001e87983 */ /* 0x002ee80000300a00 */
[----:B------:R-:W3:Y:S04]  /*543b0*/  LDL.LU.64 R238, [R1+0x3c0] ;  /* 0x0003c00001ee7983 */ /* 0x000ee80000300a00 */
[----:B------:R0:W-:Y:S04]  /*543c0*/  STG.E.U8 desc[UR60][R248.64], R247 ;  /* 0x000000f7f8007986 */ /* 0x0001e8000c10113c */
[----:B------:R-:W3:Y:S04]  /*543d0*/  LDL.LU.64 R244, [R1+0x3b8] ;  /* 0x0003b80001f47983 */ /* 0x000ee80000300a00 */
[----:B0-----:R-:W3:Y:S04]  /*543e0*/  LDL.LU.64 R248, [R1+0x3b0] ;  /* 0x0003b00001f87983 */ /* 0x001ee80000300a00 */
[----:B------:R-:W3:Y:S04]  /*543f0*/  LDL.LU.64 R246, [R1+0x3a8] ;  /* 0x0003a80001f67983 */ /* 0x000ee80000300a00 */
[----:B----4-:R0:W-:Y:S04]  /*54400*/  STG.E.U8 desc[UR60][R242.64], R237 ;  /* 0x000000edf2007986 */ /* 0x0101e8000c10113c */
[----:B------:R1:W-:Y:S04]  /*54410*/  STG.E.U8 desc[UR60][R240.64], R236 ;  /* 0x000000ecf0007986 */ /* 0x0003e8000c10113c */
[----:B------:R4:W-:Y:S04]  /*54420*/  STG.E.U8 desc[UR60][R234.64], R227 ;  /* 0x000000e3ea007986 */ /* 0x0009e8000c10113c */
[----:B0-----:R-:W3:Y:S04]  /*54430*/  LDL.LU.64 R242, [R1+0x3a0] ;  /* 0x0003a00001f27983 */ /* 0x001ee80000300a00 */
[----:B-1----:R-:W3:Y:S04]  /*54440*/  LDL.LU.64 R240, [R1+0x398] ;  /* 0x0003980001f07983 */ /* 0x002ee80000300a00 */
[----:B------:R-:W3:Y:S04]  /*54450*/  LDL.LU.64 R236, [R1+0x390] ;  /* 0x0003900001ec7983 */ /* 0x000ee80000300a00 */
[----:B--2---:R0:W-:Y:S04]  /*54460*/  STG.E.U8 desc[UR60][R230.64], R226 ;  /* 0x000000e2e6007986 */ /* 0x0041e8000c10113c */
[----:B----4-:R-:W2:Y:S04]  /*54470*/  LDL.LU.64 R234, [R1+0x388] ;  /* 0x0003880001ea7983 */ /* 0x010ea80000300a00 */
[----:B---3--:R1:W-:Y:S04]  /*54480*/  STG.E.U8 desc[UR60][R220.64], R213 ;  /* 0x000000d5dc007986 */ /* 0x0083e8000c10113c */
[----:B0-----:R-:W3:Y:S04]  /*54490*/  LDL.LU.64 R230, [R1+0x380] ;  /* 0x0003800001e67983 */ /* 0x001ee80000300a00 */
[----:B------:R-:W4:Y:S04]  /*544a0*/  LDL.LU.64 R226, [R1+0x378] ;  /* 0x0003780001e27983 */ /* 0x000f280000300a00 */
[----:B------:R0:W-:Y:S04]  /*544b0*/  STG.E.U8 desc[UR60][R218.64], R212 ;  /* 0x000000d4da007986 */ /* 0x0001e8000c10113c */
[----:B-1----:R-:W4:Y:S04]  /*544c0*/  LDL.LU.64 R220, [R1+0x370] ;  /* 0x0003700001dc7983 */ /* 0x002f280000300a00 */
[----:B------:R1:W-:Y:S04]  /*544d0*/  STG.E.U8 desc[UR60][R208.64], R199 ;  /* 0x000000c7d0007986 */ /* 0x0003e8000c10113c */
[----:B0-----:R-:W4:Y:S04]  /*544e0*/  LDL.LU.64 R218, [R1+0x368] ;  /* 0x0003680001da7983 */ /* 0x001f280000300a00 */
        /* <DEDUP_REMOVED lines=26> */
[----:B-1----:R-:W3:Y:S04]  /*54690*/  LDL.LU.64 R224, [R1+0x1e48] ;  /* 0x001e480001e07983 */ /* 0x002ee80000300a00 */
[----:B------:R-:W2:Y:S04]  /*546a0*/  LDL.LU R251, [R1+0x1e40] ;  /* 0x001e400001fb7983 */ /* 0x000ea80000300800 */
[----:B------:R0:W-:Y:S04]  /*546b0*/  STG.E.U8 desc[UR60][R180.64], R250 ;  /* 0x000000fab4007986 */ /* 0x0001e8000c10113c */
[----:B0-----:R-:W4:Y:S04]  /*546c0*/  LDL.LU.64 R180, [R1+0x1e38] ;  /* 0x001e380001b47983 */ /* 0x001f280000300a00 */
[----:B------:R-:W3:Y:S04]  /*546d0*/  LDL.LU R250, [R1+0x1e30] ;  /* 0x001e300001fa7983 */ /* 0x000ee80000300800 */
[----:B--2---:R0:W-:Y:S04]  /*546e0*/  STG.E.U8 desc[UR60][R232.64], R251 ;  /* 0x000000fbe8007986 */ /* 0x0041e8000c10113c */
[----:B0-----:R-:W2:Y:S04]  /*546f0*/  LDL.LU.64 R232, [R1+0x1e28] ;  /* 0x001e280001e87983 */ /* 0x001ea80000300a00 */
[----:B------:R-:W4:Y:S04]  /*54700*/  LDL.LU R251, [R1+0x1e20] ;  /* 0x001e200001fb7983 */ /* 0x000f280000300800 */
[----:B---3--:R0:W-:Y:S04]  /*54710*/  STG.E.U8 desc[UR60][R238.64], R250 ;  /* 0x000000faee007986 */ /* 0x0081e8000c10113c */
[----:B0-----:R-:W3:Y:S04]  /*54720*/  LDL.LU.64 R238, [R1+0x1e18] ;  /* 0x001e180001ee7983 */ /* 0x001ee80000300a00 */
[----:B------:R-:W2:Y:S04]  /*54730*/  LDL.LU R250, [R1+0x1e10] ;  /* 0x001e100001fa7983 */ /* 0x000ea80000300800 */
[----:B----4-:R0:W-:Y:S04]  /*54740*/  STG.E.U8 desc[UR60][R244.64], R251 ;  /* 0x000000fbf4007986 */ /* 0x0101e8000c10113c */
[----:B0-----:R-:W4:Y:S04]  /*54750*/  LDL.LU.64 R244, [R1+0x1e08] ;  /* 0x001e080001f47983 */ /* 0x001f280000300a00 */
[----:B------:R-:W2:Y:S04]  /*54760*/  LDL.LU R251, [R1+0x1e00] ;  /* 0x001e000001fb7983 */ /* 0x000ea80000300800 */
[----:B----4-:R0:W-:Y:S04]  /*54770*/  STG.E.U8 desc[UR60][R248.64], R244 ;  /* 0x000000f4f8007986 */ /* 0x0101e8000c10113c */
[----:B------:R1:W-:Y:S04]  /*54780*/  STG.E.U8 desc[UR60][R246.64], R245 ;  /* 0x000000f5f6007986 */ /* 0x0003e8000c10113c */
[----:B---3--:R3:W-:Y:S04]  /*54790*/  STG.E.U8 desc[UR60][R242.64], R238 ;  /* 0x000000eef2007986 */ /* 0x0087e8000c10113c */
[----:B0-----:R-:W4:Y:S04]  /*547a0*/  LDL.LU.64 R248, [R1+0x1df8] ;  /* 0x001df80001f87983 */ /* 0x001f280000300a00 */
[----:B------:R-:W4:Y:S04]  /*547b0*/  LDL.LU R244, [R1+0x1df0] ;  /* 0x001df00001f47983 */ /* 0x000f280000300800 */
[----:B-1----:R-:W4:Y:S04]  /*547c0*/  LDL.LU.64 R246, [R1+0x1de8] ;  /* 0x001de80001f67983 */ /* 0x002f280000300a00 */
[----:B------:R-:W4:Y:S04]  /*547d0*/  LDL.LU R245, [R1+0x1de0] ;  /* 0x001de00001f57983 */ /* 0x000f280000300800 */
[----:B---3--:R-:W3:Y:S04]  /*547e0*/  LDL.LU.64 R242, [R1+0x1dd8] ;  /* 0x001dd80001f27983 */ /* 0x008ee80000300a00 */
[----:B------:R-:W4:Y:S04]  /*547f0*/  LDL.LU R238, [R1+0x1dd0] ;  /* 0x001dd00001ee7983 */ /* 0x000f280000300800 */
[----:B------:R0:W-:Y:S04]  /*54800*/  STG.E.U8 desc[UR60][R240.64], R239 ;  /* 0x000000eff0007986 */ /* 0x0001e8000c10113c */
[----:B--2---:R1:W-:Y:S04]  /*54810*/  STG.E.U8 desc[UR60][R236.64], R233 ;  /* 0x000000e9ec007986 */ /* 0x0043e8000c10113c */
[----:B------:R2:W-:Y:S04]  /*54820*/  STG.E.U8 desc[UR60][R234.64], R232 ;  /* 0x000000e8ea007986 */ /* 0x0005e8000c10113c */
[----:B0-----:R-:W3:Y:S04]  /*54830*/  LDL.LU.64 R240, [R1+0x1dc8] ;  /* 0x001dc80001f07983 */ /* 0x001ee80000300a00 */
[----:B------:R-:W4:Y:S04]  /*54840*/  LDL.LU R239, [R1+0x1dc0] ;  /* 0x001dc00001ef7983 */ /* 0x000f280000300800 */
[----:B-1----:R-:W3:Y:S04]  /*54850*/  LDL.LU.64 R236, [R1+0x1db8] ;  /* 0x001db80001ec7983 */ /* 0x002ee80000300a00 */
[----:B--2---:R-:W2:Y:S04]  /*54860*/  LDL.LU.64 R234, [R1+0x1db0] ;  /* 0x001db00001ea7983 */ /* 0x004ea80000300a00 */
[----:B------:R-:W4:Y:S04]  /*54870*/  LDL.LU.64 R232, [R1+0x2e0] ;  /* 0x0002e00001e87983 */ /* 0x000f280000300a00 */
[----:B------:R0:W-:Y:S04]  /*54880*/  STG.E.U8 desc[UR60][R230.64], R225 ;  /* 0x000000e1e6007986 */ /* 0x0001e8000c10113c */
[----:B------:R1:W-:Y:S04]  /*54890*/  STG.E.U8 desc[UR60][R226.64], R224 ;  /* 0x000000e0e2007986 */ /* 0x0003e8000c10113c */
[----:B0-----:R-:W3:Y:S04]  /*548a0*/  LDL.LU.64 R230, [R1+0x2d8] ;  /* 0x0002d80001e67983 */ /* 0x001ee80000300a00 */
[----:B-1----:R-:W2:Y:S04]  /*548b0*/  LDL.LU.64 R226, [R1+0x2d0] ;  /* 0x0002d00001e27983 */ /* 0x002ea80000300a00 */
[----:B------:R-:W2:Y:S04]  /*548c0*/  LDL.LU.64 R224, [R1+0x2c8] ;  /* 0x0002c80001e07983 */ /* 0x000ea80000300a00 */
[----:B------:R0:W-:Y:S04]  /*548d0*/  STG.E.U8 desc[UR60][R220.64], R215 ;  /* 0x000000d7dc007986 */ /* 0x0001e8000c10113c */
[----:B------:R1:W-:Y:S04]  /*548e0*/  STG.E.U8 desc[UR60][R218.64], R214 ;  /* 0x000000d6da007986 */ /* 0x0003e8000c10113c */
[----:B0-----:R-:W2:Y:S04]  /*548f0*/  LDL.LU.64 R220, [R1+0x2c0] ;  /* 0x0002c00001dc7983 */ /* 0x001ea80000300a00 */
[----:B-1----:R-:W2:Y:S04]  /*54900*/  LDL.LU.64 R218, [R1+0x2b8] ;  /* 0x0002b80001da7983 */ /* 0x002ea80000300a00 */
[----:B------:R-:W2:Y:S04]  /*54910*/  LDL.LU.64 R214, [R1+0x2b0] ;  /* 0x0002b00001d67983 */ /* 0x000ea80000300a00 */
[----:B------:R0:W-:Y:S04]  /*54920*/  STG.E.U8 desc[UR60][R212.64], R207 ;  /* 0x000000cfd4007986 */ /* 0x0001e8000c10113c */
[----:B------:R1:W-:Y:S04]  /*54930*/  STG.E.U8 desc[UR60][R208.64], R206 ;  /* 0x000000ced0007986 */ /* 0x0003e8000c10113c */
[----:B------:R1:W-:Y:S04]  /*54940*/  STG.E.U8 desc[UR60][R204.64], R197 ;  /* 0x000000c5cc007986 */ /* 0x0003e8000c10113c */
[----:B0-----:R-:W2:Y:S04]  /*54950*/  LDL.LU.64 R212, [R1+0x2a8] ;  /* 0x0002a80001d47983 */ /* 0x001ea80000300a00 */
[----:B-1----:R-:W2:Y:S04]  /*54960*/  LDL.LU.64 R208, [R1+0x2a0] ;  /* 0x0002a00001d07983 */ /* 0x002ea80000300a00 */
[----:B------:R-:W2:Y:S04]  /*54970*/  LDL.LU.64 R206, [R1+0x298] ;  /* 0x0002980001ce7983 */ /* 0x000ea80000300a00 */
[----:B------:R-:W2:Y:S04]  /*54980*/  LDL.LU.64 R204, [R1+0x290] ;  /* 0x0002900001cc7983 */ /* 0x000ea80000300a00 */
[----:B------:R0:W-:Y:S04]  /*54990*/  STG.E.U8 desc[UR60][R198.64], R196 ;  /* 0x000000c4c6007986 */ /* 0x0001e8000c10113c */
[----:B------:R1:W-:Y:S04]  /*549a0*/  STG.E.U8 desc[UR60][R190.64], R181 ;  /* 0x000000b5be007986 */ /* 0x0003e8000c10113c */
[----:B0-----:R-:W2:Y:S04]  /*549b0*/  LDL.LU.64 R198, [R1+0x288] ;  /* 0x0002880001c67983 */ /* 0x001ea80000300a00 */
[----:B------:R-:W2:Y:S04]  /*549c0*/  LDL.LU.64 R196, [R1+0x280] ;  /* 0x0002800001c47983 */ /* 0x000ea80000300a00 */
[----:B-1----:R-:W2:Y:S04]  /*549d0*/  LDL.LU.64 R190, [R1+0x278] ;  /* 0x0002780001be7983 */ /* 0x002ea80000300a00 */
        /* <DEDUP_REMOVED lines=11> */
[----:B0-----:R-:W2:Y:S04]  /*54a90*/  LDL.LU.64 R156, [R1+0x240] ;  /* 0x00024000019c7983 */ /* 0x001ea80000300a00 */
        /* <DEDUP_REMOVED lines=15> */
[----:B------:R-:W2:Y:S01]  /*54b90*/  LDL.LU.64 R18, [R1+0x1f0] ;  /* 0x0001f00001127983 */ /* 0x000ea20000300a00 */
[----:B------:R-:W-:-:S02]  /*54ba0*/  PRMT R202, R139, 0x7772, RZ ;  /* 0x000077728bca7816 */ /* 0x000fc400000000ff */
[C---:B------:R-:W-:Y:S02]  /*54bb0*/  PRMT R192, R132.reuse, 0x7770, RZ ;  /* 0x0000777084c07816 */ /* 0x040fe400000000ff */
[----:B------:R-:W-:Y:S02]  /*54bc0*/  PRMT R185, R132, 0x7771, RZ ;  /* 0x0000777184b97816 */ /* 0x000fe400000000ff */
[C---:B------:R-:W-:Y:S02]  /*54bd0*/  PRMT R184, R133.reuse, 0x7770, RZ ;  /* 0x0000777085b87816 */ /* 0x040fe400000000ff */
[----:B------:R-:W-:Y:S02]  /*54be0*/  PRMT R175, R133, 0x7771, RZ ;  /* 0x0000777185af7816 */ /* 0x000fe400000000ff */
[C---:B------:R-:W-:Y:S02]  /*54bf0*/  PRMT R174, R134.reuse, 0x7770, RZ ;  /* 0x0000777086ae7816 */ /* 0x040fe400000000ff */
[----:B------:R-:W-:-:S02]  /*54c00*/  PRMT R165, R134, 0x7771, RZ ;  /* 0x0000777186a57816 */ /* 0x000fc400000000ff */
[C---:B------:R-:W-:Y:S02]  /*54c10*/  PRMT R164, R135.reuse, 0x7770, RZ ;  /* 0x0000777087a47816 */ /* 0x040fe400000000ff */
[----:B------:R-:W-:Y:S01]  /*54c20*/  PRMT R99, R135, 0x7771, RZ ;  /* 0x0000777187637816 */ /* 0x000fe200000000ff */
[----:B----4-:R0:W-:Y:S04]  /*54c30*/  STG.E.U8 desc[UR60][R232.64], R228 ;  /* 0x000000e4e8007986 */ /* 0x0101e8000c10113c */
[----:B0-----:R-:W4:Y:S04]  /*54c40*/  LDL.LU.64 R232, [R1+0x1da8] ;  /* 0x001da80001e87983 */ /* 0x001f280000300a00 */
[----:B------:R-:W4:Y:S04]  /*54c50*/  LDL.LU R228, [R1+0x1da0] ;  /* 0x001da00001e47983 */ /* 0x000f280000300800 */
[----:B---3--:R0:W-:Y:S04]  /*54c60*/  STG.E.U8 desc[UR60][R230.64], R229 ;  /* 0x000000e5e6007986 */ /* 0x0081e8000c10113c */
[----:B--2---:R1:W-:Y:S04]  /*54c70*/  STG.E.U8 desc[UR60][R226.64], R222 ;  /* 0x000000dee2007986 */ /* 0x0043e8000c10113c */
[----:B------:R2:W-:Y:S04]  /*54c80*/  STG.E.U8 desc[UR60][R224.64], R223 ;  /* 0x000000dfe0007986 */ /* 0x0005e8000c10113c */
[----:B0-----:R-:W3:Y:S04]  /*54c90*/  LDL.LU.64 R230, [R1+0x1d98] ;  /* 0x001d980001e67983 */ /* 0x001ee80000300a00 */
[----:B------:R-:W4:Y:S04]  /*54ca0*/  LDL.LU R229, [R1+0x1d90] ;  /* 0x001d900001e57983 */ /* 0x000f280000300800 */
[----:B-1----:R-:W3:Y:S04]  /*54cb0*/  LDL.LU.64 R226, [R1+0x1d88] ;  /* 0x001d880001e27983 */ /* 0x002ee80000300a00 */
[----:B------:R-:W4:Y:S04]  /*54cc0*/  LDL.LU R222, [R1+0x1d80] ;  /* 0x001d800001de7983 */ /* 0x000f280000300800 */
[----:B--2---:R-:W2:Y:S04]  /*54cd0*/  LDL.LU.64 R224, [R1+0x1d78] ;  /* 0x001d780001e07983 */ /* 0x004ea80000300a00 */
[----:B------:R-:W4:Y:S04]  /*54ce0*/  LDL.LU R223, [R1+0x1d70] ;  /* 0x001d700001df7983 */ /* 0x000f280000300800 */
[----:B------:R0:W-:Y:S04]  /*54cf0*/  STG.E.U8 desc[UR60][R220.64], R216 ;  /* 0x000000d8dc007986 */ /* 0x0001e8000c10113c */
[----:B------:R1:W-:Y:S04]  /*54d00*/  STG.E.U8 desc[UR60][R218.64], R217 ;  /* 0x000000d9da007986 */ /* 0x0003e8000c10113c */
[----:B------:R1:W-:Y:S04]  /*54d10*/  STG.E.U8 desc[UR60][R214.64], R210 ;  /* 0x000000d2d6007986 */ /* 0x0003e8000c10113c */
[----:B0-----:R-:W3:Y:S04]  /*54d20*/  LDL.LU.64 R220, [R1+0x1d68] ;  /* 0x001d680001dc7983 */ /* 0x001ee80000300a00 */
[----:B------:R-:W2:Y:S04]  /*54d30*/  LDL.LU R216, [R1+0x1d60] ;  /* 0x001d600001d87983 */ /* 0x000ea80000300800 */
[----:B-1----:R-:W4:Y:S04]  /*54d40*/  LDL.LU.64 R218, [R1+0x1d58] ;  /* 0x001d580001da7983 */ /* 0x002f280000300a00 */
[----:B------:R-:W2:Y:S04]  /*54d50*/  LDL.LU R217, [R1+0x1d50] ;  /* 0x001d500001d97983 */ /* 0x000ea80000300800 */
[----:B------:R-:W3:Y:S04]  /*54d60*/  LDL.LU.64 R214, [R1+0x1d48] ;  /* 0x001d480001d67983 */ /* 0x000ee80000300a00 */
[----:B------:R-:W4:Y:S04]  /*54d70*/  LDL.LU R210, [R1+0x1d40] ;  /* 0x001d400001d27983 */ /* 0x000f280000300800 */
[----:B------:R0:W-:Y:S04]  /*54d80*/  STG.E.U8 desc[UR60][R212.64], R211 ;  /* 0x000000d3d4007986 */ /* 0x0001e8000c10113c */
[----:B------:R1:W-:Y:S04]  /*54d90*/  STG.E.U8 desc[UR60][R208.64], R200 ;  /* 0x000000c8d0007986 */ /* 0x0003e8000c10113c */
[----:B------:R1:W-:Y:S04]  /*54da0*/  STG.E.U8 desc[UR60][R206.64], R203 ;  /* 0x000000cbce007986 */ /* 0x0003e8000c10113c */
[----:B0-----:R-:W2:Y:S04]  /*54db0*/  LDL.LU.64 R212, [R1+0x1d38] ;  /* 0x001d380001d47983 */ /* 0x001ea80000300a00 */
[----:B------:R-:W4:Y:S04]  /*54dc0*/  LDL.LU R211, [R1+0x1d30] ;  /* 0x001d300001d37983 */ /* 0x000f280000300800 */
[----:B-1----:R-:W3:Y:S04]  /*54dd0*/  LDL.LU.64 R208, [R1+0x1d28] ;  /* 0x001d280001d07983 */ /* 0x002ee80000300a00 */
[----:B------:R-:W2:Y:S04]  /*54de0*/  LDL.LU R200, [R1+0x1d20] ;  /* 0x001d200001c87983 */ /* 0x000ea80000300800 */
[----:B------:R-:W4:Y:S04]  /*54df0*/  LDL.LU.64 R206, [R1+0x1d18] ;  /* 0x001d180001ce7983 */ /* 0x000f280000300a00 */
[----:B------:R0:W-:Y:S04]  /*54e00*/  STG.E.U8 desc[UR60][R204.64], R202 ;  /* 0x000000cacc007986 */ /* 0x0001e8000c10113c */
[----:B------:R1:W-:Y:S04]  /*54e10*/  STG.E.U8 desc[UR60][R198.64], R193 ;  /* 0x000000c1c6007986 */ /* 0x0003e8000c10113c */
[----:B------:R1:W-:Y:S04]  /*54e20*/  STG.E.U8 desc[UR60][R196.64], R192 ;  /* 0x000000c0c4007986 */ /* 0x0003e8000c10113c */
[----:B0-----:R-:W3:Y:S04]  /*54e30*/  LDL.LU.64 R204, [R1+0x1d10] ;  /* 0x001d100001cc7983 */ /* 0x001ee80000300a00 */
[----:B------:R-:W2:Y:S04]  /*54e40*/  LDL.LU.64 R202, [R1+0x1e8] ;  /* 0x0001e80001ca7983 */ /* 0x000ea80000300a00 */
[----:B-1----:R-:W4:Y:S04]  /*54e50*/  LDL.LU.64 R198, [R1+0x1e0] ;  /* 0x0001e00001c67983 */ /* 0x002f280000300a00 */
[----:B------:R-:W3:Y:S04]  /*54e60*/  LDL.LU.64 R196, [R1+0x1d8] ;  /* 0x0001d80001c47983 */ /* 0x000ee80000300a00 */
[----:B------:R-:W3:Y:S04]  /*54e70*/  LDL.LU.64 R192, [R1+0x1d0] ;  /* 0x0001d00001c07983 */ /* 0x000ee80000300a00 */
[----:B------:R0:W-:Y:S04]  /*54e80*/  STG.E.U8 desc[UR60][R190.64], R185 ;  /* 0x000000b9be007986 */ /* 0x0001e8000c10113c */
[----:B------:R1:W-:Y:S04]  /*54e90*/  STG.E.U8 desc[UR60][R186.64], R184 ;  /* 0x000000b8ba007986 */ /* 0x0003e8000c10113c */
[----:B0-----:R-:W3:Y:S04]  /*54ea0*/  LDL.LU.64 R190, [R1+0x1c8] ;  /* 0x0001c80001be7983 */ /* 0x001ee80000300a00 */
[----:B-1----:R-:W3:Y:S04]  /*54eb0*/  LDL.LU.64 R186, [R1+0x1c0] ;  /* 0x0001c00001ba7983 */ /* 0x002ee80000300a00 */
[----:B------:R-:W3:Y:S04]  /*54ec0*/  LDL.LU.64 R184, [R1+0x1b8] ;  /* 0x0001b80001b87983 */ /* 0x000ee80000300a00 */
[----:B------:R0:W-:Y:S04]  /*54ed0*/  STG.E.U8 desc[UR60][R180.64], R175 ;  /* 0x000000afb4007986 */ /* 0x0001e8000c10113c */
[----:B------:R1:W-:Y:S04]  /*54ee0*/  STG.E.U8 desc[UR60][R178.64], R174 ;  /* 0x000000aeb2007986 */ /* 0x0003e8000c10113c */
[----:B------:R1:W-:Y:S04]  /*54ef0*/  STG.E.U8 desc[UR60][R172.64], R165 ;  /* 0x000000a5ac007986 */ /* 0x0003e8000c10113c */
[----:B0-----:R-:W3:Y:S04]  /*54f00*/  LDL.LU.64 R180, [R1+0x1b0] ;  /* 0x0001b00001b47983 */ /* 0x001ee80000300a00 */
[----:B-1----:R-:W3:Y:S04]  /*54f10*/  LDL.LU.64 R178, [R1+0x1a8] ;  /* 0x0001a80001b27983 */ /* 0x002ee80000300a00 */
[----:B------:R-:W3:Y:S04]  /*54f20*/  LDL.LU.64 R174, [R1+0x1a0] ;  /* 0x0001a00001ae7983 */ /* 0x000ee80000300a00 */
[----:B------:R-:W3:Y:S01]  /*54f30*/  LDL.LU.64 R172, [R1+0x198] ;  /* 0x0001980001ac7983 */ /* 0x000ee20000300a00 */
[----:B------:R-:W-:-:S03]  /*54f40*/  PRMT R98, R132, 0x7772, RZ ;  /* 0x0000777284627816 */ /* 0x000fc600000000ff */
[----:B------:R0:W-:Y:S04]  /*54f50*/  STG.E.U8 desc[UR60][R168.64], R164 ;  /* 0x000000a4a8007986 */ /* 0x0001e8000c10113c */
[----:B------:R1:W-:Y:S04]  /*54f60*/  STG.E.U8 desc[UR60][R158.64], R99 ;  /* 0x000000639e007986 */ /* 0x0003e8000c10113c */
[----:B0-----:R-:W3:Y:S04]  /*54f70*/  LDL.LU.64 R168, [R1+0x190] ;  /* 0x0001900001a87983 */ /* 0x001ee80000300a00 */
[----:B------:R-:W3:Y:S04]  /*54f80*/  LDL.LU.64 R164, [R1+0x188] ;  /* 0x0001880001a47983 */ /* 0x000ee80000300a00 */
[----:B-1----:R-:W3:Y:S04]  /*54f90*/  LDL.LU.64 R158, [R1+0x180] ;  /* 0x00018000019e7983 */ /* 0x002ee80000300a00 */
[----:B------:R0:W-:Y:S04]  /*54fa0*/  STG.E.U8 desc[UR60][R156.64], R98 ;  /* 0x000000629c007986 */ /* 0x0001e8000c10113c */
[----:B------:R1:W-:Y:S04]  /*54fb0*/  STG.E.U8 desc[UR60][R94.64], R87 ;  /* 0x000000575e007986 */ /* 0x0003e8000c10113c */
[----:B0-----:R-:W3:Y:S04]  /*54fc0*/  LDL.LU.64 R156, [R1+0x178] ;  /* 0x00017800019c7983 */ /* 0x001ee80000300a00 */
[----:B------:R-:W3:Y:S04]  /*54fd0*/  LDL.LU.64 R98, [R1+0x170] ;  /* 0x0001700001627983 */ /* 0x000ee80000300a00 */
[----:B-1----:R-:W3:Y:S01]  /*54fe0*/  LDL.LU.64 R94, [R1+0x168] ;  /* 0x00016800015e7983 */ /* 0x002ee20000300a00 */
[----:B------:R-:W-:-:S03]  /*54ff0*/  PRMT R77, R133, 0x7773, RZ ;  /* 0x00007773854d7816 */ /* 0x000fc600000000ff */
[----:B------:R0:W-:Y:S01]  /*55000*/  STG.E.U8 desc[UR60][R88.64], R86 ;  /* 0x0000005658007986 */ /* 0x0001e2000c10113c */
[----:B------:R-:W-:-:S03]  /*55010*/  PRMT R76, R134, 0x7772, RZ ;  /* 0x00007772864c7816 */ /* 0x000fc600000000ff */
[----:B------:R1:W-:Y:S04]  /*55020*/  STG.E.U8 desc[UR60][R82.64], R77 ;  /* 0x0000004d52007986 */ /* 0x0003e8000c10113c */
[----:B0-----:R-:W3:Y:S04]  /*55030*/  LDL.LU.64 R88, [R1+0x160] ;  /* 0x0001600001587983 */ /* 0x001ee80000300a00 */
[----:B------:R-:W3:Y:S01]  /*55040*/  LDL.LU.64 R86, [R1+0x158] ;  /* 0x0001580001567983 */ /* 0x000ee20000300a00 */
[----:B------:R-:W-:-:S03]  /*55050*/  PRMT R69, R134, 0x7773, RZ ;  /* 0x0000777386457816 */ /* 0x000fc600000000ff */
[----:B-1----:R-:W3:Y:S04]  /*55060*/  LDL.LU.64 R82, [R1+0x150] ;  /* 0x0001500001527983 */ /* 0x002ee80000300a00 */
[----:B------:R0:W-:Y:S01]  /*55070*/  STG.E.U8 desc[UR60][R80.64], R76 ;  /* 0x0000004c50007986 */ /* 0x0001e2000c10113c */
[----:B------:R-:W-:-:S03]  /*55080*/  PRMT R68, R135, 0x7772, RZ ;  /* 0x0000777287447816 */ /* 0x000fc600000000ff */
        /* <DEDUP_REMOVED lines=17> */
[----:B-1----:R-:W3:Y:S04]  /*551a0*/  LDL.LU.64 R42, [R1+0x108] ;  /* 0x00010800012a7983 */ /* 0x002ee80000300a00 */
[----:B------:R0:W-:Y:S04]  /*551b0*/  STG.E.U8 desc[UR60][R18.64], R16 ;  /* 0x0000001012007986 */ /* 0x0001e8000c10113c */
[----:B0-----:R-:W3:Y:S04]  /*551c0*/  LDL.LU.64 R18, [R1+0x100] ;  /* 0x0001000001127983 */ /* 0x001ee80000300a00 */
[----:B------:R-:W3:Y:S01]  /*551d0*/  LDL.LU.64 R16, [R1+0xf8] ;  /* 0x0000f80001107983 */ /* 0x000ee20000300a00 */
        /* <DEDUP_REMOVED lines=17> */
[C---:B------:R-:W-:Y:S01]  /*552f0*/  PRMT R85, R126.reuse, 0x7770, RZ ;  /* 0x000077707e557816 */ /* 0x040fe200000000ff */
[----:B--2---:R0:W-:Y:S04]  /*55300*/  STG.E.U8 desc[UR60][R202.64], R201 ;  /* 0x000000c9ca007986 */ /* 0x0041e8000c10113c */
[----:B----4-:R1:W-:Y:S04]  /*55310*/  STG.E.U8 desc[UR60][R198.64], R194 ;  /* 0x000000c2c6007986 */ /* 0x0103e8000c10113c */
[----:B---3--:R2:W-:Y:S04]  /*55320*/  STG.E.U8 desc[UR60][R196.64], R195 ;  /* 0x000000c3c4007986 */ /* 0x0085e8000c10113c */
        /* <DEDUP_REMOVED lines=23> */
[----:B------:R-:W2:Y:S04]  /*554a0*/  LDL.LU R177, [R1+0x1c80] ;  /* 0x001c800001b17983 */ /* 0x000ea80000300800 */
[----:B------:R0:W-:Y:S04]  /*554b0*/  STG.E.U8 desc[UR60][R174.64], R171 ;  /* 0x000000abae007986 */ /* 0x0001e8000c10113c */
[----:B------:R1:W-:Y:S04]  /*554c0*/  STG.E.U8 desc[UR60][R172.64], R170 ;  /* 0x000000aaac007986 */ /* 0x0003e8000c10113c */
[----:B------:R1:W-:Y:S04]  /*554d0*/  STG.E.U8 desc[UR60][R168.64], R163 ;  /* 0x000000a3a8007986 */ /* 0x0003e8000c10113c */
[----:B0-----:R-:W3:Y:S04]  /*554e0*/  LDL.LU.64 R174, [R1+0x1c78] ;  /* 0x001c780001ae7983 */ /* 0x001ee80000300a00 */
[----:B-1----:R-:W4:Y:S04]  /*554f0*/  LDL.LU.64 R172, [R1+0x1c70] ;  /* 0x001c700001ac7983 */ /* 0x002f280000300a00 */
[----:B------:R-:W2:Y:S04]  /*55500*/  LDL.LU.64 R170, [R1+0xf0] ;  /* 0x0000f00001aa7983 */ /* 0x000ea80000300a00 */
[----:B------:R-:W3:Y:S04]  /*55510*/  LDL.LU.64 R168, [R1+0xe8] ;  /* 0x0000e80001a87983 */ /* 0x000ee80000300a00 */
[----:B------:R0:W-:Y:S04]  /*55520*/  STG.E.U8 desc[UR60][R164.64], R162 ;  /* 0x000000a2a4007986 */ /* 0x0001e8000c10113c */
[----:B------:R1:W-:Y:S04]  /*55530*/  STG.E.U8 desc[UR60][R158.64], R153 ;  /* 0x000000999e007986 */ /* 0x0003e8000c10113c */
[----:B0-----:R-:W4:Y:S04]  /*55540*/  LDL.LU.64 R164, [R1+0xe0] ;  /* 0x0000e00001a47983 */ /* 0x001f280000300a00 */
[----:B------:R-:W4:Y:S04]  /*55550*/  LDL.LU.64 R162, [R1+0xd8] ;  /* 0x0000d80001a27983 */ /* 0x000f280000300a00 */
[----:B-1----:R-:W4:Y:S04]  /*55560*/  LDL.LU.64 R158, [R1+0xd0] ;  /* 0x0000d000019e7983 */ /* 0x002f280000300a00 */
[----:B------:R0:W-:Y:S01]  /*55570*/  STG.E.U8 desc[UR60][R156.64], R152 ;  /* 0x000000989c007986 */ /* 0x0001e2000c10113c */
[----:B------:R-:W-:-:S03]  /*55580*/  PRMT R84, R126, 0x7771, RZ ;  /* 0x000077717e547816 */ /* 0x000fc600000000ff */
[----:B------:R1:W-:Y:S04]  /*55590*/  STG.E.U8 desc[UR60][R98.64], R93 ;  /* 0x0000005d62007986 */ /* 0x0003e8000c10113c */
[----:B0-----:R-:W4:Y:S04]  /*555a0*/  LDL.LU.64 R156, [R1+0xc8] ;  /* 0x0000c800019c7983 */ /* 0x001f280000300a00 */
[----:B------:R-:W4:Y:S04]  /*555b0*/  LDL.LU.64 R152, [R1+0xc0] ;  /* 0x0000c00001987983 */ /* 0x000f280000300a00 */
[----:B-1----:R-:W4:Y:S04]  /*555c0*/  LDL.LU.64 R98, [R1+0xb8] ;  /* 0x0000b80001627983 */ /* 0x002f280000300a00 */
[----:B------:R0:W-:Y:S01]  /*555d0*/  STG.E.U8 desc[UR60][R94.64], R92 ;  /* 0x0000005c5e007986 */ /* 0x0001e2000c10113c */
[----:B------:R-:W-:-:S03]  /*555e0*/  PRMT R79, R127, 0x7770, RZ ;  /* 0x000077707f4f7816 */ /* 0x000fc600000000ff */
[----:B------:R1:W-:Y:S01]  /*555f0*/  STG.E.U8 desc[UR60][R88.64], R85 ;  /* 0x0000005558007986 */ /* 0x0003e2000c10113c */
[----:B------:R-:W-:-:S03]  /*55600*/  PRMT R78, R127, 0x7771, RZ ;  /* 0x000077717f4e7816 */ /* 0x000fc600000000ff */
        /* <DEDUP_REMOVED lines=38> */
[----:B------:R0:W-:Y:S04]  /*55870*/  STG.E.U8 desc[UR60][R42.64], R22 ;  /* 0x000000162a007986 */ /* 0x0001e8000c10113c */
[----:B------:R1:W-:Y:S04]  /*55880*/  STG.E.U8 desc[UR60][R18.64], R15 ;  /* 0x0000000f12007986 */ /* 0x0003e8000c10113c */
[----:B0-----:R-:W4:Y:S04]  /*55890*/  LDL.LU.64 R42, [R1+0x20] ;  /* 0x00002000012a7983 */ /* 0x001f280000300a00 */
[----:B------:R-:W4:Y:S04]  /*558a0*/  LDL.LU.64 R22, [R1+0x18] ;  /* 0x0000180001167983 */ /* 0x000f280000300a00 */
[----:B-1----:R-:W4:Y:S04]  /*558b0*/  LDL.LU.64 R18, [R1+0x10] ;  /* 0x0000100001127983 */ /* 0x002f280000300a00 */
[----:B------:R0:W-:Y:S04]  /*558c0*/  STG.E.U8 desc[UR60][R16.64], R14 ;  /* 0x0000000e10007986 */ /* 0x0001e8000c10113c */
[----:B0-----:R-:W4:Y:S04]  /*558d0*/  LDL.LU.64 R16, [R1+0x8] ;  /* 0x0000080001107983 */ /* 0x001f280000300a00 */
[----:B------:R-:W4:Y:S01]  /*558e0*/  LDL.LU.64 R14, [R1] ;  /* 0x00000000010e7983 */ /* 0x000f220000300a00 */
[----:B------:R-:W-:-:S02]  /*558f0*/  PRMT R166, R121, 0x7770, RZ ;  /* 0x0000777079a67816 */ /* 0x000fc400000000ff */
[----:B------:R-:W-:Y:S02]  /*55900*/  PRMT R167, R121, 0x7771, RZ ;  /* 0x0000777179a77816 */ /* 0x000fe400000000ff */
[C---:B------:R-:W-:Y:S02]  /*55910*/  PRMT R160, R122.reuse, 0x7770, RZ ;  /* 0x000077707aa07816 */ /* 0x040fe400000000ff */
[----:B------:R-:W-:Y:S02]  /*55920*/  PRMT R161, R122, 0x7771, RZ ;  /* 0x000077717aa17816 */ /* 0x000fe400000000ff */
[C---:B------:R-:W-:Y:S02]  /*55930*/  PRMT R154, R123.reuse, 0x7770, RZ ;  /* 0x000077707b9a7816 */ /* 0x040fe400000000ff */
[----:B------:R-:W-:Y:S02]  /*55940*/  PRMT R155, R123, 0x7771, RZ ;  /* 0x000077717b9b7816 */ /* 0x000fe400000000ff */
        /* <DEDUP_REMOVED lines=10> */
[C---:B------:R-:W-:Y:S01]  /*559f0*/  PRMT R44, R117.reuse, 0x7770, RZ ;  /* 0x00007770752c7816 */ /* 0x040fe200000000ff */
[----:B--2---:R0:W-:Y:S04]  /*55a00*/  STG.E.U8 desc[UR60][R170.64], R166 ;  /* 0x000000a6aa007986 */ /* 0x0041e8000c10113c */
[----:B---3--:R1:W-:Y:S04]  /*55a10*/  STG.E.U8 desc[UR60][R168.64], R167 ;  /* 0x000000a7a8007986 */ /* 0x0083e8000c10113c */
[----:B0-----:R-:W2:Y:S04]  /*55a20*/  LDL.LU.64 R170, [R1+0x1c68] ;  /* 0x001c680001aa7983 */ /* 0x001ea80000300a00 */
[----:B------:R-:W3:Y:S04]  /*55a30*/  LDL.LU R166, [R1+0x1c60] ;  /* 0x001c600001a67983 */ /* 0x000ee80000300800 */
[----:B-1----:R-:W2:Y:S04]  /*55a40*/  LDL.LU.64 R168, [R1+0x1c58] ;  /* 0x001c580001a87983 */ /* 0x002ea80000300a00 */
[----:B------:R-:W3:Y:S04]  /*55a50*/  LDL.LU R167, [R1+0x1c50] ;  /* 0x001c500001a77983 */ /* 0x000ee80000300800 */
[----:B----4-:R0:W-:Y:S04]  /*55a60*/  STG.E.U8 desc[UR60][R164.64], R160 ;  /* 0x000000a0a4007986 */ /* 0x0101e8000c10113c */
[----:B------:R1:W-:Y:S04]  /*55a70*/  STG.E.U8 desc[UR60][R162.64], R161 ;  /* 0x000000a1a2007986 */ /* 0x0003e8000c10113c */
[----:B------:R4:W-:Y:S04]  /*55a80*/  STG.E.U8 desc[UR60][R158.64], R154 ;  /* 0x0000009a9e007986 */ /* 0x0009e8000c10113c */
[----:B0-----:R-:W2:Y:S04]  /*55a90*/  LDL.LU.64 R164, [R1+0x1c48] ;  /* 0x001c480001a47983 */ /* 0x001ea80000300a00 */
[----:B------:R-:W3:Y:S04]  /*55aa0*/  LDL.LU R160, [R1+0x1c40] ;  /* 0x001c400001a07983 */ /* 0x000ee80000300800 */
[----:B-1----:R-:W2:Y:S04]  /*55ab0*/  LDL.LU.64 R162, [R1+0x1c38] ;  /* 0x001c380001a27983 */ /* 0x002ea80000300a00 */
[----:B------:R-:W3:Y:S04]  /*55ac0*/  LDL.LU R161, [R1+0x1c30] ;  /* 0x001c300001a17983 */ /* 0x000ee80000300800 */
[----:B----4-:R-:W4:Y:S04]  /*55ad0*/  LDL.LU.64 R158, [R1+0x1c28] ;  /* 0x001c2800019e7983 */ /* 0x010f280000300a00 */
[----:B------:R-:W2:Y:S04]  /*55ae0*/  LDL.LU R154, [R1+0x1c20] ;  /* 0x001c2000019a7983 */ /* 0x000ea80000300800 */
[----:B------:R0:W-:Y:S04]  /*55af0*/  STG.E.U8 desc[UR60][R156.64], R155 ;  /* 0x0000009b9c007986 */ /* 0x0001e8000c10113c */
[----:B------:R1:W-:Y:S04]  /*55b00*/  STG.E.U8 desc[UR60][R152.64], R96 ;  /* 0x0000006098007986 */ /* 0x0003e8000c10113c */
[----:B------:R1:W-:Y:S04]  /*55b10*/  STG.E.U8 desc[UR60][R98.64], R97 ;  /* 0x0000006162007986 */ /* 0x0003e8000c10113c */
[----:B0-----:R-:W3:Y:S04]  /*55b20*/  LDL.LU.64 R156, [R1+0x1c18] ;  /* 0x001c1800019c7983 */ /* 0x001ee80000300a00 */
[----:B------:R-:W2:Y:S04]  /*55b30*/  LDL.LU R155, [R1+0x1c10] ;  /* 0x001c1000019b7983 */ /* 0x000ea80000300800 */
[----:B-1----:R-:W4:Y:S04]  /*55b40*/  LDL.LU.64 R152, [R1+0x1c08] ;  /* 0x001c080001987983 */ /* 0x002f280000300a00 */
[----:B------:R-:W3:Y:S04]  /*55b50*/  LDL.LU R96, [R1+0x1c00] ;  /* 0x001c000001607983 */ /* 0x000ee80000300800 */
[----:B------:R-:W2:Y:S04]  /*55b60*/  LDL.LU.64 R98, [R1+0x1bf8] ;  /* 0x001bf80001627983 */ /* 0x000ea80000300a00 */
[----:B------:R-:W3:Y:S04]  /*55b70*/  LDL.LU R97, [R1+0x1bf0] ;  /* 0x001bf00001617983 */ /* 0x000ee80000300800 */
[----:B------:R0:W-:Y:S04]  /*55b80*/  STG.E.U8 desc[UR60][R94.64], R90 ;  /* 0x0000005a5e007986 */ /* 0x0001e8000c10113c */
[----:B------:R1:W-:Y:S04]  /*55b90*/  STG.E.U8 desc[UR60][R92.64], R91 ;  /* 0x0000005b5c007986 */ /* 0x0003e8000c10113c */
[----:B------:R1:W-:Y:S04]  /*55ba0*/  STG.E.U8 desc[UR60][R88.64], R64 ;  /* 0x0000004058007986 */ /* 0x0003e8000c10113c */
[----:B0-----:R-:W4:Y:S04]  /*55bb0*/  LDL.LU.64 R94, [R1+0x1be8] ;  /* 0x001be800015e7983 */ /* 0x001f280000300a00 */
[----:B------:R-:W2:Y:S04]  /*55bc0*/  LDL.LU R90, [R1+0x1be0] ;  /* 0x001be000015a7983 */ /* 0x000ea80000300800 */
[----:B-1----:R-:W3:Y:S04]  /*55bd0*/  LDL.LU.64 R92, [R1+0x1bd8] ;  /* 0x001bd800015c7983 */ /* 0x002ee80000300a00 */
[----:B------:R-:W2:Y:S04]  /*55be0*/  LDL.LU R91, [R1+0x1bd0] ;  /* 0x001bd000015b7983 */ /* 0x000ea80000300800 */
[----:B------:R-:W4:Y:S04]  /*55bf0*/  LDL.LU.64 R88, [R1+0x1bc8] ;  /* 0x001bc80001587983 */ /* 0x000f280000300a00 */
[----:B------:R-:W3:Y:S04]  /*55c00*/  LDL.LU R64, [R1+0x1bc0] ;  /* 0x001bc00001407983 */ /* 0x000ee80000300800 */
[----:B------:R0:W-:Y:S04]  /*55c10*/  STG.E.U8 desc[UR60][R86.64], R60 ;  /* 0x0000003c56007986 */ /* 0x0001e8000c10113c */
[----:B------:R1:W-:Y:S01]  /*55c20*/  STG.E.U8 desc[UR60][R84.64], R58 ;  /* 0x0000003a54007986 */ /* 0x0003e2000c10113c */
[----:B------:R-:W-:-:S03]  /*55c30*/  PRMT R40, R117, 0x7771, RZ ;  /* 0x0000777175287816 */ /* 0x000fc600000000ff */
[----:B------:R1:W-:Y:S04]  /*55c40*/  STG.E.U8 desc[UR60][R82.64], R54 ;  /* 0x0000003652007986 */ /* 0x0003e8000c10113c */
[----:B0-----:R-:W2:Y:S04]  /*55c50*/  LDL.LU.64 R86, [R1+0x1bb8] ;  /* 0x001bb80001567983 */ /* 0x001ea80000300a00 */
[----:B------:R-:W4:Y:S04]  /*55c60*/  LDL.LU R60, [R1+0x1bb0] ;  /* 0x001bb000013c7983 */ /* 0x000f280000300800 */
[----:B-1----:R-:W2:Y:S04]  /*55c70*/  LDL.LU.64 R84, [R1+0x1ba8] ;  /* 0x001ba80001547983 */ /* 0x002ea80000300a00 */
[----:B------:R-:W3:Y:S04]  /*55c80*/  LDL.LU R58, [R1+0x1ba0] ;  /* 0x001ba000013a7983 */ /* 0x000ee80000300800 */
[----:B------:R-:W2:Y:S01]  /*55c90*/  LDL.LU.64 R82, [R1+0x1b98] ;  /* 0x001b980001527983 */ /* 0x000ea20000300a00 */
[----:B------:R-:W-:-:S03]  /*55ca0*/  PRMT R38, R118, 0x7770, RZ ;  /* 0x0000777076267816 */ /* 0x000fc600000000ff */
[----:B------:R-:W4:Y:S04]  /*55cb0*/  LDL.LU R54, [R1+0x1b90] ;  /* 0x001b900001367983 */ /* 0x000f280000300800 */
[----:B------:R0:W-:Y:S01]  /*55cc0*/  STG.E.U8 desc[UR60][R80.64], R50 ;  /* 0x0000003250007986 */ /* 0x0001e2000c10113c */
[----:B------:R-:W-:-:S03]  /*55cd0*/  PRMT R36, R118, 0x7771, RZ ;  /* 0x0000777176247816 */ /* 0x000fc600000000ff */
[----:B------:R1:W-:Y:S01]  /*55ce0*/  STG.E.U8 desc[UR60][R78.64], R46 ;  /* 0x0000002e4e007986 */ /* 0x0003e2000c10113c */
[----:B------:R-:W-:-:S03]  /*55cf0*/  PRMT R34, R119, 0x7770, RZ ;  /* 0x0000777077227816 */ /* 0x000fc600000000ff */
[----:B------:R1:W-:Y:S04]  /*55d00*/  STG.E.U8 desc[UR60][R76.64], R44 ;  /* 0x0000002c4c007986 */ /* 0x0003e8000c10113c */
[----:B0-----:R-:W2:Y:S04]  /*55d10*/  LDL.LU.64 R80, [R1+0x1b88] ;  /* 0x001b880001507983 */ /* 0x001ea80000300a00 */
[----:B------:R-:W3:Y:S04]  /*55d20*/  LDL.LU R50, [R1+0x1b80] ;  /* 0x001b800001327983 */ /* 0x000ee80000300800 */
[----:B-1----:R-:W2:Y:S04]  /*55d30*/  LDL.LU.64 R78, [R1+0x1b78] ;  /* 0x001b7800014e7983 */ /* 0x002ea80000300a00 */
[----:B------:R-:W4:Y:S04]  /*55d40*/  LDL.LU R46, [R1+0x1b70] ;  /* 0x001b7000012e7983 */ /* 0x000f280000300800 */
[----:B------:R-:W2:Y:S01]  /*55d50*/  LDL.LU.64 R76, [R1+0x1b68] ;  /* 0x001b6800014c7983 */ /* 0x000ea20000300a00 */
[----:B------:R-:W-:-:S03]  /*55d60*/  PRMT R32, R119, 0x7771, RZ ;  /* 0x0000777177207816 */ /* 0x000fc600000000ff */
[----:B------:R-:W3:Y:S04]  /*55d70*/  LDL.LU R44, [R1+0x1b60] ;  /* 0x001b6000012c7983 */ /* 0x000ee80000300800 */
[----:B------:R0:W-:Y:S01]  /*55d80*/  STG.E.U8 desc[UR60][R74.64], R40 ;  /* 0x000000284a007986 */ /* 0x0001e2000c10113c */
[----:B------:R-:W-:-:S03]  /*55d90*/  PRMT R30, R116, 0x7772, RZ ;  /* 0x00007772741e7816 */ /* 0x000fc600000000ff */
        /* <DEDUP_REMOVED lines=34> */
[----:B------:R0:W-:Y:S04]  /*55fc0*/  STG.E.U8 desc[UR60][R42.64], R20 ;  /* 0x000000142a007986 */ /* 0x0001e8000c10113c */
[----:B------:R1:W-:Y:S04]  /*55fd0*/  STG.E.U8 desc[UR60][R22.64], R21 ;  /* 0x0000001516007986 */ /* 0x0003e8000c10113c */
[----:B------:R1:W-:Y:S04]  /*55fe0*/  STG.E.U8 desc[UR60][R18.64], R12 ;  /* 0x0000000c12007986 */ /* 0x0003e8000c10113c */
[----:B0-----:R-:W2:Y:S04]  /*55ff0*/  LDL.LU.64 R42, [R1+0x1ac8] ;  /* 0x001ac800012a7983 */ /* 0x001ea80000300a00 */
[----:B------:R-:W3:Y:S04]  /*56000*/  LDL.LU R20, [R1+0x1ac0] ;  /* 0x001ac00001147983 */ /* 0x000ee80000300800 */
[----:B-1----:R-:W4:Y:S04]  /*56010*/  LDL.LU.64 R22, [R1+0x1ab8] ;  /* 0x001ab80001167983 */ /* 0x002f280000300a00 */
[----:B------:R-:W3:Y:S04]  /*56020*/  LDL.LU R21, [R1+0x1ab0] ;  /* 0x001ab00001157983 */ /* 0x000ee80000300800 */
[----:B------:R-:W2:Y:S04]  /*56030*/  LDL.LU.64 R18, [R1+0x1aa8] ;  /* 0x001aa80001127983 */ /* 0x000ea80000300a00 */
[----:B------:R-:W4:Y:S04]  /*56040*/  LDL.LU R12, [R1+0x1aa0] ;  /* 0x001aa000010c7983 */ /* 0x000f280000300800 */
[----:B------:R0:W-:Y:S04]  /*56050*/  STG.E.U8 desc[UR60][R16.64], R6 ;  /* 0x0000000610007986 */ /* 0x0001e8000c10113c */
[----:B------:R1:W-:Y:S04]  /*56060*/  STG.E.U8 desc[UR60][R14.64], R7 ;  /* 0x000000070e007986 */ /* 0x0003e8000c10113c */
[----:B0-----:R-:W3:Y:S04]  /*56070*/  LDL.LU.64 R16, [R1+0x1a98] ;  /* 0x001a980001107983 */ /* 0x001ee80000300a00 */
[----:B------:R-:W2:Y:S04]  /*56080*/  LDL.LU R6, [R1+0x1a90] ;  /* 0x001a900001067983 */ /* 0x000ea80000300800 */
[----:B-1----:R-:W3:Y:S04]  /*56090*/  LDL.LU.64 R14, [R1+0x1a88] ;  /* 0x001a8800010e7983 */ /* 0x002ee80000300a00 */
[----:B------:R-:W2:Y:S01]  /*560a0*/  LDL.LU R7, [R1+0x1a84] ;  /* 0x001a840001077983 */ /* 0x000ea20000300800 */
[----:B------:R-:W-:-:S02]  /*560b0*/  PRMT R13, R112, 0x7771, RZ ;  /* 0x00007771700d7816 */ /* 0x000fc400000000ff */
[----:B------:R-:W-:-:S03]  /*560c0*/  PRMT R25, R113, 0x7770, RZ ;  /* 0x0000777071197816 */ /* 0x000fc600000000ff */
[----:B--2---:R0:W-:Y:S04]  /*560d0*/  STG.E.U8 desc[UR60][R6.64], R13 ;  /* 0x0000000d06007986 */ /* 0x0041e8000c10113c */
[----:B0-----:R-:W4:Y:S01]  /*560e0*/  LDL.LU R13, [R1+0x1a80] ;  /* 0x001a8000010d7983 */ /* 0x001f220000300800 */
[----:B------:R-:W-:Y:S02]  /*560f0*/  PRMT R27, R113, 0x7771, RZ ;  /* 0x00007771711b7816 */ /* 0x000fe400000000ff */
[C---:B------:R-:W-:Y:S02]  /*56100*/  PRMT R29, R114.reuse, 0x7770, RZ ;  /* 0x00007770721d7816 */ /* 0x040fe400000000ff */
[----:B------:R-:W-:Y:S02]  /*56110*/  PRMT R31, R114, 0x7771, RZ ;  /* 0x00007771721f7816 */ /* 0x000fe400000000ff */
[C---:B------:R-:W-:Y:S01]  /*56120*/  PRMT R33, R115.reuse, 0x7770, RZ ;  /* 0x0000777073217816 */ /* 0x040fe200000000ff */
[----:B----4-:R0:W-:Y:S04]  /*56130*/  STG.E.U8 desc[UR60][R12.64], R25 ;  /* 0x000000190c007986 */ /* 0x0101e8000c10113c */
[----:B---3--:R1:W-:Y:S04]  /*56140*/  STG.E.U8 desc[UR60][R14.64], R27 ;  /* 0x0000001b0e007986 */ /* 0x0083e8000c10113c */
[----:B0-----:R-:W2:Y:S04]  /*56150*/  LDL.LU R25, [R1+0x1a7c] ;  /* 0x001a7c0001197983 */ /* 0x001ea80000300800 */
[----:B-1----:R-:W3:Y:S04]  /*56160*/  LDL.LU R27, [R1+0x1a78] ;  /* 0x001a7800011b7983 */ /* 0x002ee80000300800 */
[----:B------:R0:W-:Y:S04]  /*56170*/  STG.E.U8 desc[UR60][R16.64], R29 ;  /* 0x0000001d10007986 */ /* 0x0001e8000c10113c */
[----:B0-----:R-:W4:Y:S01]  /*56180*/  LDL.LU R29, [R1+0x1a74] ;  /* 0x001a7400011d7983 */ /* 0x001f220000300800 */
[----:B------:R-:W-:-:S02]  /*56190*/  PRMT R35, R115, 0x7771, RZ ;  /* 0x0000777173237816 */ /* 0x000fc400000000ff */
[C---:B------:R-:W-:Y:S01]  /*561a0*/  PRMT R37, R112.reuse, 0x7772, RZ ;  /* 0x0000777270257816 */ /* 0x040fe200000000ff */
[----:B------:R0:W-:Y:S04]  /*561b0*/  STG.E.U8 desc[UR60][R18.64], R31 ;  /* 0x0000001f12007986 */ /* 0x0001e8000c10113c */
[----:B------:R1:W-:Y:S04]  /*561c0*/  STG.E.U8 desc[UR60][R20.64], R33 ;  /* 0x0000002114007986 */ /* 0x0003e8000c10113c */
[----:B------:R1:W-:Y:S04]  /*561d0*/  STG.E.U8 desc[UR60][R22.64], R35 ;  /* 0x0000002316007986 */ /* 0x0003e8000c10113c */
[----:B0-----:R-:W4:Y:S04]  /*561e0*/  LDL.LU R31, [R1+0x1a70] ;  /* 0x001a7000011f7983 */ /* 0x001f280000300800 */
[----:B-1----:R-:W4:Y:S04]  /*561f0*/  LDL.LU R33, [R1+0x1a6c] ;  /* 0x001a6c0001217983 */ /* 0x002f280000300800 */
[----:B------:R-:W4:Y:S01]  /*56200*/  LDL.LU R35, [R1+0x1a68] ;  /* 0x001a680001237983 */ /* 0x000f220000300800 */
[----:B------:R-:W-:-:S02]  /*56210*/  PRMT R39, R112, 0x7773, RZ ;  /* 0x0000777370277816 */ /* 0x000fc400000000ff */
[C---:B------:R-:W-:Y:S01]  /*56220*/  PRMT R41, R113.reuse, 0x7772, RZ ;  /* 0x0000777271297816 */ /* 0x040fe200000000ff */
[----:B--2---:R0:W-:Y:S04]  /*56230*/  STG.E.U8 desc[UR60][R24.64], R37 ;  /* 0x0000002518007986 */ /* 0x0041e8000c10113c */
[----:B---3--:R1:W-:Y:S04]  /*56240*/  STG.E.U8 desc[UR60][R26.64], R39 ;  /* 0x000000271a007986 */ /* 0x0083e8000c10113c */
[----:B0-----:R-:W2:Y:S04]  /*56250*/  LDL.LU R37, [R1+0x1a64] ;  /* 0x001a640001257983 */ /* 0x001ea80000300800 */
[----:B-1----:R-:W3:Y:S04]  /*56260*/  LDL.LU R39, [R1+0x1a60] ;  /* 0x001a600001277983 */ /* 0x002ee80000300800 */
[----:B----4-:R0:W-:Y:S04]  /*56270*/  STG.E.U8 desc[UR60][R28.64], R41 ;  /* 0x000000291c007986 */ /* 0x0101e8000c10113c */
[----:B0-----:R-:W4:Y:S01]  /*56280*/  LDL.LU R41, [R1+0x1a5c] ;  /* 0x001a5c0001297983 */ /* 0x001f220000300800 */
[----:B------:R-:W-:-:S02]  /*56290*/  PRMT R45, R113, 0x7773, RZ ;  /* 0x00007773712d7816 */ /* 0x000fc400000000ff */
[C---:B------:R-:W-:Y:S02]  /*562a0*/  PRMT R47, R114.reuse, 0x7772, RZ ;  /* 0x00007772722f7816 */ /* 0x040fe400000000ff */
[----:B------:R-:W-:Y:S01]  /*562b0*/  PRMT R51, R114, 0x7773, RZ ;  /* 0x0000777372337816 */ /* 0x000fe200000000ff */
[----:B------:R0:W-:Y:S01]  /*562c0*/  STG.E.U8 desc[UR60][R30.64], R45 ;  /* 0x0000002d1e007986 */ /* 0x0001e2000c10113c */
[----:B------:R-:W-:-:S03]  /*562d0*/  PRMT R55, R115, 0x7772, RZ ;  /* 0x0000777273377816 */ /* 0x000fc600000000ff */
[----:B------:R1:W-:Y:S04]  /*562e0*/  STG.E.U8 desc[UR60][R32.64], R47 ;  /* 0x0000002f20007986 */ /* 0x0003e8000c10113c */
[----:B------:R1:W-:Y:S04]  /*562f0*/  STG.E.U8 desc[UR60][R34.64], R51 ;  /* 0x0000003322007986 */ /* 0x0003e8000c10113c */
[----:B0-----:R-:W4:Y:S04]  /*56300*/  LDL.LU R45, [R1+0x1a58] ;  /* 0x001a5800012d7983 */ /* 0x001f280000300800 */
[----:B-1----:R-:W4:Y:S04]  /*56310*/  LDL.LU R47, [R1+0x1a54] ;  /* 0x001a5400012f7983 */ /* 0x002f280000300800 */
[----:B------:R-:W4:Y:S01]  /*56320*/  LDL.LU R51, [R1+0x1a50] ;  /* 0x001a500001337983 */ /* 0x000f220000300800 */
[----:B------:R-:W-:-:S02]  /*56330*/  PRMT R59, R115, 0x7773, RZ ;  /* 0x00007773733b7816 */ /* 0x000fc400000000ff */
[C---:B------:R-:W-:Y:S02]  /*56340*/  PRMT R150, R108.reuse, 0x7770, RZ ;  /* 0x000077706c967816 */ /* 0x040fe400000000ff */
[----:B------:R-:W-:Y:S01]  /*56350*/  PRMT R61, R108, 0x7771, RZ ;  /* 0x000077716c3d7816 */ /* 0x000fe200000000ff */
[----:B--2---:R0:W-:Y:S04]  /*56360*/  STG.E.U8 desc[UR60][R36.64], R55 ;  /* 0x0000003724007986 */ /* 0x0041e8000c10113c */
[----:B---3--:R1:W-:Y:S04]  /*56370*/  STG.E.U8 desc[UR60][R38.64], R59 ;  /* 0x0000003b26007986 */ /* 0x0083e8000c10113c */
[----:B0-----:R-:W2:Y:S04]  /*56380*/  LDL.LU R55, [R1+0x1a4c] ;  /* 0x001a4c0001377983 */ /* 0x001ea80000300800 */
[----:B-1----:R-:W3:Y:S04]  /*56390*/  LDL.LU R59, [R1+0x1a48] ;  /* 0x001a4800013b7983 */ /* 0x002ee80000300800 */
[----:B----4-:R-:W-:Y:S04]  /*563a0*/  STG.E.U8 desc[UR60][R40.64], R150 ;  /* 0x0000009628007986 */ /* 0x010fe8000c10113c */
[----:B------:R0:W-:Y:S04]  /*563b0*/  STG.E.U8 desc[UR60][R42.64], R61 ;  /* 0x0000003d2a007986 */ /* 0x0001e8000c10113c */
[----:B0-----:R-:W4:Y:S01]  /*563c0*/  LDL.LU R61, [R1+0x1a44] ;  /* 0x001a4400013d7983 */ /* 0x001f220000300800 */
[----:B------:R-:W-:-:S02]  /*563d0*/  PRMT R146, R109, 0x7770, RZ ;  /* 0x000077706d927816 */ /* 0x000fc400000000ff */
[----:B------:R-:W-:Y:S02]  /*563e0*/  PRMT R151, R109, 0x7771, RZ ;  /* 0x000077716d977816 */ /* 0x000fe400000000ff */
[C---:B------:R-:W-:Y:S02]  /*563f0*/  PRMT R142, R110.reuse, 0x7770, RZ ;  /* 0x000077706e8e7816 */ /* 0x040fe400000000ff */
[----:B------:R-:W-:Y:S01]  /*56400*/  PRMT R147, R110, 0x7771, RZ ;  /* 0x000077716e937816 */ /* 0x000fe200000000ff */
[----:B------:R-:W-:Y:S01]  /*56410*/  STG.E.U8 desc[UR60][R44.64], R146 ;  /* 0x000000922c007986 */ /* 0x000fe2000c10113c */
[C---:B------:R-:W-:Y:S02]  /*56420*/  PRMT R141, R111.reuse, 0x7770, RZ ;  /* 0x000077706f8d7816 */ /* 0x040fe400000000ff */
[----:B------:R-:W-:Y:S01]  /*56430*/  PRMT R143, R111, 0x7771, RZ ;  /* 0x000077716f8f7816 */ /* 0x000fe200000000ff */
[----:B------:R-:W-:Y:S01]  /*56440*/  STG.E.U8 desc[UR60][R46.64], R151 ;  /* 0x000000972e007986 */ /* 0x000fe2000c10113c */
[----:B------:R-:W-:-:S03]  /*56450*/  PRMT R65, R108, 0x7772, RZ ;  /* 0x000077726c417816 */ /* 0x000fc600000000ff */
[----:B------:R-:W-:Y:S04]  /*56460*/  STG.E.U8 desc[UR60][R48.64], R142 ;  /* 0x0000008e30007986 */ /* 0x000fe8000c10113c */
[----:B------:R-:W-:Y:S04]  /*56470*/  STG.E.U8 desc[UR60][R50.64], R147 ;  /* 0x0000009332007986 */ /* 0x000fe8000c10113c */
[----:B------:R-:W-:Y:S01]  /*56480*/  STG.E.U8 desc[UR60][R52.64], R141 ;  /* 0x0000008d34007986 */ /* 0x000fe2000c10113c */
[----:B------:R-:W-:Y:S02]  /*56490*/  PRMT R2, R108, 0x7773, RZ ;  /* 0x000077736c027816 */ /* 0x000fe400000000ff */
[----:B------:R-:W-:-:S02]  /*564a0*/  PRMT R252, R109, 0x7772, RZ ;  /* 0x000077726dfc7816 */ /* 0x000fc400000000ff */
[----:B------:R-:W-:Y:S01]  /*564b0*/  PRMT R3, R109, 0x7773, RZ ;  /* 0x000077736d037816 */ /* 0x000fe200000000ff */
[----:B--2---:R-:W-:Y:S04]  /*564c0*/  STG.E.U8 desc[UR60][R54.64], R143 ;  /* 0x0000008f36007986 */ /* 0x004fe8000c10113c */
[----:B------:R0:W-:Y:S04]  /*564d0*/  STG.E.U8 desc[UR60][R56.64], R65 ;  /* 0x0000004138007986 */ /* 0x0001e8000c10113c */
[----:B---3--:R1:W-:Y:S04]  /*564e0*/  STG.E.U8 desc[UR60][R58.64], R2 ;  /* 0x000000023a007986 */ /* 0x0083e8000c10113c */
[----:B0-----:R-:W2:Y:S04]  /*564f0*/  LDL.LU R65, [R1+0x1a40] ;  /* 0x001a400001417983 */ /* 0x001ea80000300800 */
[----:B-1----:R-:W3:Y:S04]  /*56500*/  LDL.LU R2, [R1+0x1a3c] ;  /* 0x001a3c0001027983 */ /* 0x002ee80000300800 */
[----:B----4-:R0:W-:Y:S04]  /*56510*/  STG.E.U8 desc[UR60][R60.64], R252 ;  /* 0x000000fc3c007986 */ /* 0x0101e8000c10113c */
[----:B------:R1:W-:Y:S04]  /*56520*/  STG.E.U8 desc[UR60][R62.64], R3 ;  /* 0x000000033e007986 */ /* 0x0003e8000c10113c */
[----:B0-----:R-:W4:Y:S04]  /*56530*/  LDL.LU R252, [R1+0x1a38] ;  /* 0x001a380001fc7983 */ /* 0x001f280000300800 */
[----:B-1----:R-:W4:Y:S04]  /*56540*/  LDL.LU R3, [R1+0x1a34] ;  /* 0x001a340001037983 */ /* 0x002f280000300800 */
        /* <DEDUP_REMOVED lines=45> */
[C---:B------:R-:W-:Y:S02]  /*56820*/  PRMT R106, R8.reuse, 0x7771, RZ ;  /* 0x00007771086a7816 */ /* 0x040fe400000000ff */
[C---:B------:R-:W-:Y:S02]  /*56830*/  PRMT R105, R9.reuse, 0x7773, RZ ;  /* 0x0000777309697816 */ /* 0x040fe400000000ff */
[C---:B------:R-:W-:Y:S02]  /*56840*/  PRMT R104, R9.reuse, 0x7772, RZ ;  /* 0x0000777209687816 */ /* 0x040fe400000000ff */
[----:B------:R-:W-:Y:S02]  /*56850*/  PRMT R103, R9, 0x7771, RZ ;  /* 0x0000777109677816 */ /* 0x000fe400000000ff */
[C---:B------:R-:W-:Y:S02]  /*56860*/  PRMT R108, R8.reuse, 0x7773, RZ ;  /* 0x00007773086c7816 */ /* 0x040fe400000000ff */
[----:B------:R-:W-:-:S02]  /*56870*/  PRMT R107, R8, 0x7772, RZ ;  /* 0x00007772086b7816 */ /* 0x000fc400000000ff */
[----:B------:R-:W-:Y:S02]  /*56880*/  PRMT R9, R9, 0x7770, RZ ;  /* 0x0000777009097816 */ /* 0x000fe400000000ff */
[C---:B------:R-:W-:Y:S02]  /*56890*/  PRMT R101, R10.reuse, 0x7773, RZ ;  /* 0x000077730a657816 */ /* 0x040fe400000000ff */
[C---:B------:R-:W-:Y:S02]  /*568a0*/  PRMT R100, R10.reuse, 0x7772, RZ ;  /* 0x000077720a647816 */ /* 0x040fe400000000ff */
[C---:B------:R-:W-:Y:S02]  /*568b0*/  PRMT R8, R10.reuse, 0x7771, RZ ;  /* 0x000077710a087816 */ /* 0x040fe400000000ff */
[----:B------:R-:W-:Y:S02]  /*568c0*/  PRMT R10, R10, 0x7770, RZ ;  /* 0x000077700a0a7816 */ /* 0x000fe400000000ff */
[----:B------:R-:W-:-:S02]  /*568d0*/  PRMT R5, R11, 0x7773, RZ ;  /* 0x000077730b057816 */ /* 0x000fc400000000ff */
[C---:B------:R-:W-:Y:S02]  /*568e0*/  PRMT R4, R11.reuse, 0x7772, RZ ;  /* 0x000077720b047816 */ /* 0x040fe400000000ff */
[C---:B------:R-:W-:Y:S02]  /*568f0*/  PRMT R0, R11.reuse, 0x7771, RZ ;  /* 0x000077710b007816 */ /* 0x040fe400000000ff */
[----:B------:R-:W-:Y:S01]  /*56900*/  PRMT R11, R11, 0x7770, RZ ;  /* 0x000077700b0b7816 */ /* 0x000fe200000000ff */
[----:B--2---:R-:W-:Y:S04]  /*56910*/  STG.E.U8 desc[UR60][R64.64], R148 ;  /* 0x0000009440007986 */ /* 0x004fe8000c10113c */
[----:B------:R-:W-:Y:S04]  /*56920*/  STG.E.U8 desc[UR60][R66.64], R149 ;  /* 0x0000009542007986 */ /* 0x000fe8000c10113c */
[----:B------:R-:W-:Y:S04]  /*56930*/  STG.E.U8 desc[UR60][R68.64], R144 ;  /* 0x0000009044007986 */ /* 0x000fe8000c10113c */
[----:B------:R-:W-:Y:S04]  /*56940*/  STG.E.U8 desc[UR60][R70.64], R145 ;  /* 0x0000009146007986 */ /* 0x000fe8000c10113c */
[----:B------:R-:W-:Y:S04]  /*56950*/  STG.E.U8 desc[UR60][R72.64], R134 ;  /* 0x0000008648007986 */ /* 0x000fe8000c10113c */
[----:B------:R-:W-:Y:S04]  /*56960*/  STG.E.U8 desc[UR60][R74.64], R138 ;  /* 0x0000008a4a007986 */ /* 0x000fe8000c10113c */
[----:B------:R-:W-:Y:S04]  /*56970*/  STG.E.U8 desc[UR60][R76.64], R130 ;  /* 0x000000824c007986 */ /* 0x000fe8000c10113c */
[----:B------:R-:W-:Y:S04]  /*56980*/  STG.E.U8 desc[UR60][R78.64], R135 ;  /* 0x000000874e007986 */ /* 0x000fe8000c10113c */
[----:B---3--:R-:W0:Y:S04]  /*56990*/  LDS.128 R12, [R2] ;  /* 0x00000000020c7984 */ /* 0x008e280000000c00 */
[----:B------:R-:W-:Y:S04]  /*569a0*/  STG.E.U8 desc[UR60][R80.64], R126 ;  /* 0x0000007e50007986 */ /* 0x000fe8000c10113c */
        /* <DEDUP_REMOVED lines=29> */
[----:B------:R1:W-:Y:S04]  /*56b80*/  STG.E.U8 desc[UR60][R192.64], R9 ;  /* 0x00000009c0007986 */ /* 0x0003e8000c10113c */
[----:B------:R-:W-:Y:S04]  /*56b90*/  STG.E.U8 desc[UR60][R194.64], R103 ;  /* 0x00000067c2007986 */ /* 0x000fe8000c10113c */
[----:B------:R-:W-:Y:S04]  /*56ba0*/  STG.E.U8 desc[UR60][R196.64], R10 ;  /* 0x0000000ac4007986 */ /* 0x000fe8000c10113c */
[----:B------:R-:W-:Y:S04]  /*56bb0*/  STG.E.U8 desc[UR60][R198.64], R8 ;  /* 0x00000008c6007986 */ /* 0x000fe8000c10113c */
[----:B------:R2:W-:Y:S04]  /*56bc0*/  STG.E.U8 desc[UR60][R200.64], R11 ;  /* 0x0000000bc8007986 */ /* 0x0005e8000c10113c */
[----:B------:R-:W-:Y:S01]  /*56bd0*/  STG.E.U8 desc[UR60][R202.64], R0 ;  /* 0x00000000ca007986 */ /* 0x000fe2000c10113c */
[----:B0-----:R-:W-:-:S03]  /*56be0*/  PRMT R35, R12, 0x7770, RZ ;  /* 0x000077700c237816 */ /* 0x001fc600000000ff */
[----:B------:R-:W-:Y:S01]  /*56bf0*/  STG.E.U8 desc[UR60][R204.64], R107 ;  /* 0x0000006bcc007986 */ /* 0x000fe2000c10113c */
[----:B------:R-:W-:-:S03]  /*56c00*/  PRMT R33, R12, 0x7771, RZ ;  /* 0x000077710c217816 */ /* 0x000fc600000000ff */
[----:B------:R-:W-:Y:S01]  /*56c10*/  STG.E.U8 desc[UR60][R206.64], R108 ;  /* 0x0000006cce007986 */ /* 0x000fe2000c10113c */
[----:B------:R-:W-:-:S03]  /*56c20*/  PRMT R31, R13, 0x7770, RZ ;  /* 0x000077700d1f7816 */ /* 0x000fc600000000ff */
[----:B------:R-:W-:Y:S01]  /*56c30*/  STG.E.U8 desc[UR60][R208.64], R104 ;  /* 0x00000068d0007986 */ /* 0x000fe2000c10113c */
[----:B------:R-:W-:-:S03]  /*56c40*/  PRMT R29, R13, 0x7771, RZ ;  /* 0x000077710d1d7816 */ /* 0x000fc600000000ff */
[----:B------:R-:W-:Y:S01]  /*56c50*/  STG.E.U8 desc[UR60][R210.64], R105 ;  /* 0x00000069d2007986 */ /* 0x000fe2000c10113c */
[----:B-1----:R-:W-:-:S03]  /*56c60*/  PRMT R9, R13, 0x7773, RZ ;  /* 0x000077730d097816 */ /* 0x002fc600000000ff */
[----:B------:R-:W-:Y:S01]  /*56c70*/  STG.E.U8 desc[UR60][R212.64], R100 ;  /* 0x00000064d4007986 */ /* 0x000fe2000c10113c */
[----:B------:R-:W-:-:S03]  /*56c80*/  PRMT R21, R13, 0x7772, RZ ;  /* 0x000077720d157816 */ /* 0x000fc600000000ff */
[----:B------:R-:W-:Y:S01]  /*56c90*/  STG.E.U8 desc[UR60][R214.64], R101 ;  /* 0x00000065d6007986 */ /* 0x000fe2000c10113c */
[----:B------:R-:W-:-:S03]  /*56ca0*/  PRMT R27, R14, 0x7770, RZ ;  /* 0x000077700e1b7816 */ /* 0x000fc600000000ff */
[----:B------:R-:W-:Y:S01]  /*56cb0*/  STG.E.U8 desc[UR60][R216.64], R4 ;  /* 0x00000004d8007986 */ /* 0x000fe2000c10113c */
[C---:B--2---:R-:W-:Y:S02]  /*56cc0*/  PRMT R11, R15.reuse, 0x7773, RZ ;  /* 0x000077730f0b7816 */ /* 0x044fe400000000ff */
[C---:B------:R-:W-:Y:S01]  /*56cd0*/  PRMT R13, R15.reuse, 0x7772, RZ ;  /* 0x000077720f0d7816 */ /* 0x040fe200000000ff */
[----:B------:R0:W-:Y:S01]  /*56ce0*/  STG.E.U8 desc[UR60][R218.64], R5 ;  /* 0x00000005da007986 */ /* 0x0001e2000c10113c */
[C---:B------:R-:W-:Y:S02]  /*56cf0*/  PRMT R25, R15.reuse, 0x7771, RZ ;  /* 0x000077710f197816 */ /* 0x040fe400000000ff */
[----:B------:R-:W-:Y:S01]  /*56d00*/  PRMT R15, R15, 0x7770, RZ ;  /* 0x000077700f0f7816 */ /* 0x000fe200000000ff */
[----:B------:R-:W-:Y:S01]  /*56d10*/  STG.E.U8 desc[UR60][R220.64], R35 ;  /* 0x00000023dc007986 */ /* 0x000fe2000c10113c */
[----:B------:R-:W-:-:S03]  /*56d20*/  PRMT R23, R12, 0x7772, RZ ;  /* 0x000077720c177816 */ /* 0x000fc600000000ff */
        /* <DEDUP_REMOVED lines=8> */
[----:B------:R0:W-:Y:S04]  /*56db0*/  STG.E.U8 desc[UR60][R230.64], R5 ;  /* 0x00000005e6007986 */ /* 0x0001e8000c10113c */
[----:B------:R-:W-:Y:S04]  /*56dc0*/  STG.E.U8 desc[UR60][R232.64], R15 ;  /* 0x0000000fe8007986 */ /* 0x000fe8000c10113c */
[----:B------:R-:W-:Y:S04]  /*56dd0*/  STG.E.U8 desc[UR60][R234.64], R25 ;  /* 0x00000019ea007986 */ /* 0x000fe8000c10113c */
[----:B------:R-:W-:Y:S04]  /*56de0*/  STG.E.U8 desc[UR60][R236.64], R23 ;  /* 0x00000017ec007986 */ /* 0x000fe8000c10113c */
[----:B------:R1:W-:Y:S04]  /*56df0*/  STG.E.U8 desc[UR60][R238.64], R7 ;  /* 0x00000007ee007986 */ /* 0x0003e8000c10113c */
[----:B------:R-:W-:Y:S04]  /*56e00*/  STG.E.U8 desc[UR60][R240.64], R21 ;  /* 0x00000015f0007986 */ /* 0x000fe8000c10113c */
[----:B------:R2:W-:Y:S04]  /*56e10*/  STG.E.U8 desc[UR60][R242.64], R9 ;  /* 0x00000009f2007986 */ /* 0x0005e8000c10113c */
[----:B------:R-:W-:Y:S04]  /*56e20*/  STG.E.U8 desc[UR60][R244.64], R19 ;  /* 0x00000013f4007986 */ /* 0x000fe8000c10113c */
[----:B------:R-:W-:Y:S04]  /*56e30*/  STG.E.U8 desc[UR60][R246.64], R17 ;  /* 0x00000011f6007986 */ /* 0x000fe8000c10113c */
[----:B------:R3:W-:Y:S04]  /*56e40*/  STG.E.U8 desc[UR60][R248.64], R13 ;  /* 0x0000000df8007986 */ /* 0x0007e8000c10113c */
[----:B------:R-:W-:Y:S01]  /*56e50*/  STG.E.U8 desc[UR60][R250.64], R11 ;  /* 0x0000000bfa007986 */ /* 0x000fe2000c10113c */
[----:B----4-:R-:W-:-:S02]  /*56e60*/  FSEL R0, R26, -INF , P2 ;  /* 0xff8000001a007808 */ /* 0x010fc40001000000 */
[----:B------:R-:W-:Y:S02]  /*56e70*/  FSEL R2, R28, -INF , P3 ;  /* 0xff8000001c027808 */ /* 0x000fe40001800000 */
[----:B0-----:R-:W-:Y:S02]  /*56e80*/  FSEL R5, R24, -INF , P1 ;  /* 0xff80000018057808 */ /* 0x001fe40000800000 */
[----:B------:R-:W-:Y:S01]  /*56e90*/  FSEL R4, R22, -INF , P0 ;  /* 0xff80000016047808 */ /* 0x000fe20000000000 */
[----:B-1----:R-:W-:Y:S01]  /*56ea0*/  FFMA R7, R0, 0.69314718246459960938, R18 ;  /* 0x3f31721800077823 */ /* 0x002fe20000000012 */
[----:B------:R-:W-:Y:S01]  /*56eb0*/  FFMA R6, R2, 0.69314718246459960938, R6 ;  /* 0x3f31721802067823 */ /* 0x000fe20000000006 */
[----:B------:R-:W-:Y:S01]  /*56ec0*/  BAR.SYNC.DEFER_BLOCKING 0x0 ;  /* 0x0000000000007b1d */ /* 0x000fe20000010000 */
[----:B------:R-:W-:Y:S01]  /*56ed0*/  FFMA R8, R5, 0.69314718246459960938, R252 ;  /* 0x3f31721805087823 */ /* 0x000fe200000000fc */
[----:B--2---:R-:W-:-:S06]  /*56ee0*/  FFMA R9, R4, 0.69314718246459960938, R3 ;  /* 0x3f31721804097823 */ /* 0x004fcc0000000003 */
[----:B------:R-:W0:Y:S01]  /*56ef0*/  LDC R0, c[0x0][0x27c] ;  /* 0x00009f00ff007b82 */ /* 0x000e220000000800 */
[----:B------:R-:W1:Y:S07]  /*56f00*/  S2R R18, SR_TID.X ;  /* 0x0000000000127919 */ /* 0x000e6e0000002100 */
[----:B---3--:R-:W2:Y:S01]  /*56f10*/  LDC.64 R12, c[0x0][0x230] ;  /* 0x00008c00ff0c7b82 */ /* 0x008ea20000000a00 */
[----:B------:R-:W-:Y:S04]  /*56f20*/  STS.64 [R20], R6 ;  /* 0x0000000614007388 */ /* 0x000fe80000000a00 */
[----:B------:R1:W-:Y:S03]  /*56f30*/  STS.64 [R20+0x100], R8 ;  /* 0x0001000814007388 */ /* 0x0003e60000000a00 */
[----:B------:R-:W-:Y:S01]  /*56f40*/  BAR.SYNC.DEFER_BLOCKING 0x0 ;  /* 0x0000000000007b1d */ /* 0x000fe20000010000 */
[----:B-1----:R-:W-:-:S05]  /*56f50*/  LOP3.LUT R20, R18, 0x7f, RZ, 0xc0, !PT ;  /* 0x0000007f12147812 */ /* 0x002fca00078ec0ff */
[----:B------:R-:W0:Y:S01]  /*56f60*/  S2R R18, SR_CTAID.Y ;  /* 0x0000000000127919 */ /* 0x000e220000002600 */
[----:B------:R1:W3:Y:S02]  /*56f70*/  LDS R5, [R16] ;  /* 0x0000000010057984 */ /* 0x0002e40000000800 */
[----:B-1----:R-:W1:Y:S01]  /*56f80*/  S2R R16, SR_CTAID.X ;  /* 0x0000000000107919 */ /* 0x002e620000002500 */
[----:B0-----:R-:W-:-:S04]  /*56f90*/  IMAD R0, R18, R0, RZ ;  /* 0x0000000012007224 */ /* 0x001fc800078e02ff */
[C---:B------:R-:W-:Y:S02]  /*56fa0*/  IMAD.SHL.U32 R3, R0.reuse, 0x4, RZ ;  /* 0x0000000400037824 */ /* 0x040fe400078e00ff */
[----:B------:R-:W-:-:S04]  /*56fb0*/  IMAD.HI R0, R0, 0x4, RZ ;  /* 0x0000000400007827 */ /* 0x000fc800078e02ff */
[----:B-1----:R-:W-:-:S04]  /*56fc0*/  IMAD R16, R16, 0x80, R20 ;  /* 0x0000008010107824 */ /* 0x002fc800078e0214 */
[C---:B------:R-:W-:Y:S02]  /*56fd0*/  IMAD.SHL.U32 R2, R16.reuse, 0x4, RZ ;  /* 0x0000000410027824 */ /* 0x040fe400078e00ff */
[----:B------:R-:W-:-:S03]  /*56fe0*/  IMAD.HI R4, R16, 0x4, RZ ;  /* 0x0000000410047827 */ /* 0x000fc600078e02ff */
[----:B--2---:R-:W-:-:S04]  /*56ff0*/  IADD3 R2, P0, P1, R2, R12, R3 ;  /* 0x0000000c02027210 */ /* 0x004fc8000791e003 */
[----:B------:R-:W-:-:S05]  /*57000*/  IADD3.X R3, R4, R13, R0, P0, P1 ;  /* 0x0000000d04037210 */ /* 0x000fca00007e2400 */
[----:B---3--:R-:W-:Y:S01]  /*57010*/  STG.E desc[UR60][R2.64], R5 ;  /* 0x0000000502007986 */ /* 0x008fe2000c10193c */
[----:B------:R-:W-:Y:S05]  /*57020*/  EXIT ;  /* 0x000000000000794d */ /* 0x000fea0003800000 */
.L_x_2:
[----:B------:R-:W-:-:S00]  /*57030*/  BRA `(.L_x_2) ;  /* 0xfffffffc00fc7947 */ /* 0x000fc0000383ffff */
[----:B------:R-:W-:-:S00]  /*57040*/  NOP ;  /* 0x0000000000007918 */ /* 0x000fc00000000000 */
        /* <DEDUP_REMOVED lines=11> */
.L_x_3:


//--------------------- .nv.global.init           --------------------------
	.section	.nv.global.init,"aw",@progbits
.nv.global.init:
	.type		_$_str,@object
	.size		_$_str,(.L_0 - _$_str)
_$_str:
        /*0000*/ 	.byte	0x5f, 0x5f, 0x43, 0x55, 0x44, 0x41, 0x5f, 0x46, 0x54, 0x5a, 0x00
.L_0:


//--------------------- .nv.shared.attn_fwd       --------------------------
	.section	.nv.shared.attn_fwd,"aw",@nobits
	.sectionflags	@""
	.align	16
	.zero		1024


//--------------------- .nv.shared.reserved.0     --------------------------
	.section	.nv.shared.reserved.0,"aw",@nobits
	.weak		__nv_reservedSMEM_offset_0_alias
	.size		__nv_reservedSMEM_offset_0_alias, 0, 0
	.other		__nv_reservedSMEM_offset_0_alias,@"STO_CUDA_RESERVED_SHARED STV_DEFAULT"
__nv_reservedSMEM_offset_0_alias:
	.zero		0


//--------------------- .nv.constant0.attn_fwd    --------------------------
	.section	.nv.constant0.attn_fwd,"a",@progbits
	.sectionflags	@""
	.align	4
.nv.constant0.attn_fwd:
	.zero		664


//--------------------- SYMBOLS --------------------------

	.type		.nv.reservedSmem.offset0,@object
	.size		.nv.reservedSmem.offset0,0x4
